//
// Generated by NVIDIA NVVM Compiler
//
// Compiler Build ID: CL-36424714
// Cuda compilation tools, release 13.0, V13.0.88
// Based on NVVM 20.0.0
//

.version 9.0
.target sm_100
.address_size 64

	// .globl	_Z9my_kernelPhS_S_S_
.extern .func  (.param .b32 func_retval0) vprintf
(
	.param .b64 vprintf_param_0,
	.param .b64 vprintf_param_1
)
;
// _ZZN3cub18CUB_300001_SM_10006detail6reduce28DeviceReduceSingleTileKernelINS2_10policy_hubIijN4cuda3std3__44plusIiEEE10Policy1000EN6thrust24THRUST_300001_SM_1000_NS10device_ptrIhEEPijS9_iiNS7_10__identityEEEvT0_T1_T2_T3_T4_T6_E12temp_storage has been demoted
// _ZZN3cub18CUB_300001_SM_10006detail6reduce18DeviceReduceKernelINS2_10policy_hubIijN4cuda3std3__44plusIiEEE10Policy1000EN6thrust24THRUST_300001_SM_1000_NS10device_ptrIhEEjS9_iNS7_10__identityEEEvT0_PT3_T1_NS0_13GridEvenShareISK_EET2_T4_E12temp_storage has been demoted
// _ZZN3cub18CUB_300001_SM_10006detail6reduce28DeviceReduceSingleTileKernelINS2_10policy_hubIijN4cuda3std3__44plusIiEEE10Policy1000EPiSC_iS9_iiNS7_10__identityEEEvT0_T1_T2_T3_T4_T6_E12temp_storage has been demoted
// _ZZN3cub18CUB_300001_SM_10006detail6reduce28DeviceReduceSingleTileKernelINS2_10policy_hubIiyN4cuda3std3__44plusIiEEE10Policy1000EN6thrust24THRUST_300001_SM_1000_NS10device_ptrIhEEPiyS9_iiNS7_10__identityEEEvT0_T1_T2_T3_T4_T6_E12temp_storage has been demoted
// _ZZN3cub18CUB_300001_SM_10006detail6reduce18DeviceReduceKernelINS2_10policy_hubIiyN4cuda3std3__44plusIiEEE10Policy1000EN6thrust24THRUST_300001_SM_1000_NS10device_ptrIhEEyS9_iNS7_10__identityEEEvT0_PT3_T1_NS0_13GridEvenShareISK_EET2_T4_E12temp_storage has been demoted
// _ZZN3cub18CUB_300001_SM_10006detail6reduce28DeviceReduceSingleTileKernelINS2_10policy_hubIiyN4cuda3std3__44plusIiEEE10Policy1000EPiSC_iS9_iiNS7_10__identityEEEvT0_T1_T2_T3_T4_T6_E12temp_storage has been demoted
.global .align 1 .b8 _ZN34_INTERNAL_5567d594_4_k_cu_29d524144cuda3std3__45__cpo5beginE[1];
.global .align 1 .b8 _ZN34_INTERNAL_5567d594_4_k_cu_29d524144cuda3std3__45__cpo3endE[1];
.global .align 1 .b8 _ZN34_INTERNAL_5567d594_4_k_cu_29d524144cuda3std3__45__cpo6cbeginE[1];
.global .align 1 .b8 _ZN34_INTERNAL_5567d594_4_k_cu_29d524144cuda3std3__45__cpo4cendE[1];
.global .align 1 .b8 _ZN34_INTERNAL_5567d594_4_k_cu_29d524144cuda3std3__45__cpo6rbeginE[1];
.global .align 1 .b8 _ZN34_INTERNAL_5567d594_4_k_cu_29d524144cuda3std3__45__cpo4rendE[1];
.global .align 1 .b8 _ZN34_INTERNAL_5567d594_4_k_cu_29d524144cuda3std3__45__cpo7crbeginE[1];
.global .align 1 .b8 _ZN34_INTERNAL_5567d594_4_k_cu_29d524144cuda3std3__45__cpo5crendE[1];
.global .align 1 .b8 _ZN34_INTERNAL_5567d594_4_k_cu_29d524144cuda3std3__436_GLOBAL__N__5567d594_4_k_cu_29d524146ignoreE[1];
.global .align 1 .b8 _ZN34_INTERNAL_5567d594_4_k_cu_29d524144cuda3std3__419piecewise_constructE[1];
.global .align 1 .b8 _ZN34_INTERNAL_5567d594_4_k_cu_29d524144cuda3std3__48in_placeE[1];
.global .align 1 .b8 _ZN34_INTERNAL_5567d594_4_k_cu_29d524144cuda3std3__420unreachable_sentinelE[1];
.global .align 1 .b8 _ZN34_INTERNAL_5567d594_4_k_cu_29d524144cuda3std3__47nulloptE[1];
.global .align 1 .b8 _ZN34_INTERNAL_5567d594_4_k_cu_29d524144cuda3std3__48unexpectE[1];
.global .align 1 .b8 _ZN34_INTERNAL_5567d594_4_k_cu_29d524144cuda3std6ranges3__45__cpo4swapE[1];
.global .align 1 .b8 _ZN34_INTERNAL_5567d594_4_k_cu_29d524144cuda3std6ranges3__45__cpo9iter_moveE[1];
.global .align 1 .b8 _ZN34_INTERNAL_5567d594_4_k_cu_29d524144cuda3std6ranges3__45__cpo5beginE[1];
.global .align 1 .b8 _ZN34_INTERNAL_5567d594_4_k_cu_29d524144cuda3std6ranges3__45__cpo3endE[1];
.global .align 1 .b8 _ZN34_INTERNAL_5567d594_4_k_cu_29d524144cuda3std6ranges3__45__cpo6cbeginE[1];
.global .align 1 .b8 _ZN34_INTERNAL_5567d594_4_k_cu_29d524144cuda3std6ranges3__45__cpo4cendE[1];
.global .align 1 .b8 _ZN34_INTERNAL_5567d594_4_k_cu_29d524144cuda3std6ranges3__45__cpo7advanceE[1];
.global .align 1 .b8 _ZN34_INTERNAL_5567d594_4_k_cu_29d524144cuda3std6ranges3__45__cpo9iter_swapE[1];
.global .align 1 .b8 _ZN34_INTERNAL_5567d594_4_k_cu_29d524144cuda3std6ranges3__45__cpo4nextE[1];
.global .align 1 .b8 _ZN34_INTERNAL_5567d594_4_k_cu_29d524144cuda3std6ranges3__45__cpo4prevE[1];
.global .align 1 .b8 _ZN34_INTERNAL_5567d594_4_k_cu_29d524144cuda3std6ranges3__45__cpo4dataE[1];
.global .align 1 .b8 _ZN34_INTERNAL_5567d594_4_k_cu_29d524144cuda3std6ranges3__45__cpo5cdataE[1];
.global .align 1 .b8 _ZN34_INTERNAL_5567d594_4_k_cu_29d524144cuda3std6ranges3__45__cpo4sizeE[1];
.global .align 1 .b8 _ZN34_INTERNAL_5567d594_4_k_cu_29d524144cuda3std6ranges3__45__cpo5ssizeE[1];
.global .align 1 .b8 _ZN34_INTERNAL_5567d594_4_k_cu_29d524144cuda3std6ranges3__45__cpo8distanceE[1];
.global .align 1 .b8 _ZN34_INTERNAL_5567d594_4_k_cu_29d524146thrust24THRUST_300001_SM_1000_NS8cuda_cub3parE[1];
.global .align 1 .b8 _ZN34_INTERNAL_5567d594_4_k_cu_29d524146thrust24THRUST_300001_SM_1000_NS8cuda_cub10par_nosyncE[1];
.global .align 1 .b8 _ZN34_INTERNAL_5567d594_4_k_cu_29d524146thrust24THRUST_300001_SM_1000_NS6system6detail10sequential3seqE[1];
.global .align 1 .b8 _ZN34_INTERNAL_5567d594_4_k_cu_29d524146thrust24THRUST_300001_SM_1000_NS12placeholders2_1E[1];
.global .align 1 .b8 _ZN34_INTERNAL_5567d594_4_k_cu_29d524146thrust24THRUST_300001_SM_1000_NS12placeholders2_2E[1];
.global .align 1 .b8 _ZN34_INTERNAL_5567d594_4_k_cu_29d524146thrust24THRUST_300001_SM_1000_NS12placeholders2_3E[1];
.global .align 1 .b8 _ZN34_INTERNAL_5567d594_4_k_cu_29d524146thrust24THRUST_300001_SM_1000_NS12placeholders2_4E[1];
.global .align 1 .b8 _ZN34_INTERNAL_5567d594_4_k_cu_29d524146thrust24THRUST_300001_SM_1000_NS12placeholders2_5E[1];
.global .align 1 .b8 _ZN34_INTERNAL_5567d594_4_k_cu_29d524146thrust24THRUST_300001_SM_1000_NS12placeholders2_6E[1];
.global .align 1 .b8 _ZN34_INTERNAL_5567d594_4_k_cu_29d524146thrust24THRUST_300001_SM_1000_NS12placeholders2_7E[1];
.global .align 1 .b8 _ZN34_INTERNAL_5567d594_4_k_cu_29d524146thrust24THRUST_300001_SM_1000_NS12placeholders2_8E[1];
.global .align 1 .b8 _ZN34_INTERNAL_5567d594_4_k_cu_29d524146thrust24THRUST_300001_SM_1000_NS12placeholders2_9E[1];
.global .align 1 .b8 _ZN34_INTERNAL_5567d594_4_k_cu_29d524146thrust24THRUST_300001_SM_1000_NS12placeholders3_10E[1];
.global .align 1 .b8 _ZN34_INTERNAL_5567d594_4_k_cu_29d524146thrust24THRUST_300001_SM_1000_NS3seqE[1];
.global .align 1 .b8 $str[15] = {99, 111, 114, 58, 32, 37, 100, 45, 37, 100, 45, 37, 100, 10};

.visible .entry _Z9my_kernelPhS_S_S_(
	.param .u64 .ptr .align 1 _Z9my_kernelPhS_S_S__param_0,
	.param .u64 .ptr .align 1 _Z9my_kernelPhS_S_S__param_1,
	.param .u64 .ptr .align 1 _Z9my_kernelPhS_S_S__param_2,
	.param .u64 .ptr .align 1 _Z9my_kernelPhS_S_S__param_3
)
{
	.local .align 8 .b8 	__local_depot0[16];
	.reg .b64 	%SP;
	.reg .b64 	%SPL;
	.reg .b16 	%rs<4>;
	.reg .b32 	%r<7>;
	.reg .b64 	%rd<13>;

	mov.u64 	%SPL, __local_depot0;
	cvta.local.u64 	%SP, %SPL;
	ld.param.u64 	%rd1, [_Z9my_kernelPhS_S_S__param_0];
	ld.param.u64 	%rd2, [_Z9my_kernelPhS_S_S__param_1];
	ld.param.u64 	%rd3, [_Z9my_kernelPhS_S_S__param_2];
	ld.param.u64 	%rd4, [_Z9my_kernelPhS_S_S__param_3];
	cvta.to.global.u64 	%rd5, %rd4;
	cvta.to.global.u64 	%rd6, %rd3;
	cvta.to.global.u64 	%rd7, %rd1;
	cvta.to.global.u64 	%rd8, %rd2;
	add.u64 	%rd9, %SP, 0;
	add.u64 	%rd10, %SPL, 0;
	ld.global.u8 	%rs1, [%rd8];
	st.global.u8 	[%rd7], %rs1;
	ld.global.u8 	%rs2, [%rd6];
	st.global.u8 	[%rd7+1], %rs2;
	ld.global.u8 	%rs3, [%rd5];
	st.global.u8 	[%rd7+2], %rs3;
	ld.global.u8 	%r1, [%rd8];
	ld.global.u8 	%r2, [%rd6];
	cvt.u32.u16 	%r3, %rs3;
	and.b32  	%r4, %r3, 255;
	st.local.v2.u32 	[%rd10], {%r1, %r2};
	st.local.u32 	[%rd10+8], %r4;
	mov.u64 	%rd11, $str;
	cvta.global.u64 	%rd12, %rd11;
	{ // callseq 0, 0
	.param .b64 param0;
	st.param.b64 	[param0], %rd12;
	.param .b64 param1;
	st.param.b64 	[param1], %rd9;
	.param .b32 retval0;
	call.uni (retval0), 
	vprintf, 
	(
	param0, 
	param1
	);
	ld.param.b32 	%r5, [retval0];
	} // callseq 0
	ret;

}
	// .globl	_ZN3cub18CUB_300001_SM_10006detail11EmptyKernelIvEEvv
.visible .entry _ZN3cub18CUB_300001_SM_10006detail11EmptyKernelIvEEvv()
{


	ret;

}
	// .globl	_ZN3cub18CUB_300001_SM_10006detail6reduce28DeviceReduceSingleTileKernelINS2_10policy_hubIijN4cuda3std3__44plusIiEEE10Policy1000EN6thrust24THRUST_300001_SM_1000_NS10device_ptrIhEEPijS9_iiNS7_10__identityEEEvT0_T1_T2_T3_T4_T6_
.visible .entry _ZN3cub18CUB_300001_SM_10006detail6reduce28DeviceReduceSingleTileKernelINS2_10policy_hubIijN4cuda3std3__44plusIiEEE10Policy1000EN6thrust24THRUST_300001_SM_1000_NS10device_ptrIhEEPijS9_iiNS7_10__identityEEEvT0_T1_T2_T3_T4_T6_(
	.param .align 8 .b8 _ZN3cub18CUB_300001_SM_10006detail6reduce28DeviceReduceSingleTileKernelINS2_10policy_hubIijN4cuda3std3__44plusIiEEE10Policy1000EN6thrust24THRUST_300001_SM_1000_NS10device_ptrIhEEPijS9_iiNS7_10__identityEEEvT0_T1_T2_T3_T4_T6__param_0[8],
	.param .u64 .ptr .align 1 _ZN3cub18CUB_300001_SM_10006detail6reduce28DeviceReduceSingleTileKernelINS2_10policy_hubIijN4cuda3std3__44plusIiEEE10Policy1000EN6thrust24THRUST_300001_SM_1000_NS10device_ptrIhEEPijS9_iiNS7_10__identityEEEvT0_T1_T2_T3_T4_T6__param_1,
	.param .u32 _ZN3cub18CUB_300001_SM_10006detail6reduce28DeviceReduceSingleTileKernelINS2_10policy_hubIijN4cuda3std3__44plusIiEEE10Policy1000EN6thrust24THRUST_300001_SM_1000_NS10device_ptrIhEEPijS9_iiNS7_10__identityEEEvT0_T1_T2_T3_T4_T6__param_2,
	.param .align 1 .b8 _ZN3cub18CUB_300001_SM_10006detail6reduce28DeviceReduceSingleTileKernelINS2_10policy_hubIijN4cuda3std3__44plusIiEEE10Policy1000EN6thrust24THRUST_300001_SM_1000_NS10device_ptrIhEEPijS9_iiNS7_10__identityEEEvT0_T1_T2_T3_T4_T6__param_3[1],
	.param .u32 _ZN3cub18CUB_300001_SM_10006detail6reduce28DeviceReduceSingleTileKernelINS2_10policy_hubIijN4cuda3std3__44plusIiEEE10Policy1000EN6thrust24THRUST_300001_SM_1000_NS10device_ptrIhEEPijS9_iiNS7_10__identityEEEvT0_T1_T2_T3_T4_T6__param_4,
	.param .align 1 .b8 _ZN3cub18CUB_300001_SM_10006detail6reduce28DeviceReduceSingleTileKernelINS2_10policy_hubIijN4cuda3std3__44plusIiEEE10Policy1000EN6thrust24THRUST_300001_SM_1000_NS10device_ptrIhEEPijS9_iiNS7_10__identityEEEvT0_T1_T2_T3_T4_T6__param_5[1]
)
.maxntid 256
.minnctapersm 1
{
	.reg .pred 	%p<59>;
	.reg .b32 	%r<511>;
	.reg .b64 	%rd<84>;
	// demoted variable
	.shared .align 4 .b8 _ZZN3cub18CUB_300001_SM_10006detail6reduce28DeviceReduceSingleTileKernelINS2_10policy_hubIijN4cuda3std3__44plusIiEEE10Policy1000EN6thrust24THRUST_300001_SM_1000_NS10device_ptrIhEEPijS9_iiNS7_10__identityEEEvT0_T1_T2_T3_T4_T6_E12temp_storage[44];
	ld.param.u64 	%rd9, [_ZN3cub18CUB_300001_SM_10006detail6reduce28DeviceReduceSingleTileKernelINS2_10policy_hubIijN4cuda3std3__44plusIiEEE10Policy1000EN6thrust24THRUST_300001_SM_1000_NS10device_ptrIhEEPijS9_iiNS7_10__identityEEEvT0_T1_T2_T3_T4_T6__param_0];
	ld.param.u64 	%rd10, [_ZN3cub18CUB_300001_SM_10006detail6reduce28DeviceReduceSingleTileKernelINS2_10policy_hubIijN4cuda3std3__44plusIiEEE10Policy1000EN6thrust24THRUST_300001_SM_1000_NS10device_ptrIhEEPijS9_iiNS7_10__identityEEEvT0_T1_T2_T3_T4_T6__param_1];
	ld.param.u32 	%r90, [_ZN3cub18CUB_300001_SM_10006detail6reduce28DeviceReduceSingleTileKernelINS2_10policy_hubIijN4cuda3std3__44plusIiEEE10Policy1000EN6thrust24THRUST_300001_SM_1000_NS10device_ptrIhEEPijS9_iiNS7_10__identityEEEvT0_T1_T2_T3_T4_T6__param_2];
	ld.param.u32 	%r91, [_ZN3cub18CUB_300001_SM_10006detail6reduce28DeviceReduceSingleTileKernelINS2_10policy_hubIijN4cuda3std3__44plusIiEEE10Policy1000EN6thrust24THRUST_300001_SM_1000_NS10device_ptrIhEEPijS9_iiNS7_10__identityEEEvT0_T1_T2_T3_T4_T6__param_4];
	cvta.to.global.u64 	%rd1, %rd10;
	setp.ne.s32 	%p1, %r90, 0;
	@%p1 bra 	$L__BB2_3;
	mov.u32 	%r471, %tid.x;
	setp.ne.s32 	%p58, %r471, 0;
	@%p58 bra 	$L__BB2_52;
	st.global.u32 	[%rd1], %r91;
	bra.uni 	$L__BB2_52;
$L__BB2_3:
	cvta.to.global.u64 	%rd2, %rd9;
	setp.gt.u32 	%p2, %r90, 4095;
	@%p2 bra 	$L__BB2_28;
	mov.u32 	%r1, %tid.x;
	setp.ge.u32 	%p24, %r1, %r90;
	mov.b32 	%r488, 0;
	mov.u32 	%r478, %r1;
	@%p24 bra 	$L__BB2_6;
	cvt.u64.u32 	%rd73, %r1;
	add.s64 	%rd74, %rd2, %rd73;
	ld.global.u8 	%r488, [%rd74];
	add.s32 	%r478, %r1, 256;
$L__BB2_6:
	setp.ge.u32 	%p25, %r478, %r90;
	@%p25 bra 	$L__BB2_19;
	not.b32 	%r298, %r478;
	add.s32 	%r299, %r90, %r298;
	shr.u32 	%r300, %r299, 8;
	add.s32 	%r6, %r300, 1;
	and.b32  	%r7, %r6, 15;
	setp.lt.u32 	%p26, %r299, 3840;
	@%p26 bra 	$L__BB2_10;
	and.b32  	%r301, %r6, 33554416;
	neg.s32 	%r474, %r301;
	cvt.u64.u32 	%rd75, %r478;
	add.s64 	%rd76, %rd75, %rd2;
	add.s64 	%rd82, %rd76, 2048;
$L__BB2_9:
	.pragma "nounroll";
	ld.global.u8 	%r302, [%rd82+-2048];
	add.s32 	%r303, %r488, %r302;
	ld.global.u8 	%r304, [%rd82+-1792];
	add.s32 	%r305, %r303, %r304;
	ld.global.u8 	%r306, [%rd82+-1536];
	add.s32 	%r307, %r305, %r306;
	ld.global.u8 	%r308, [%rd82+-1280];
	add.s32 	%r309, %r307, %r308;
	ld.global.u8 	%r310, [%rd82+-1024];
	add.s32 	%r311, %r309, %r310;
	ld.global.u8 	%r312, [%rd82+-768];
	add.s32 	%r313, %r311, %r312;
	ld.global.u8 	%r314, [%rd82+-512];
	add.s32 	%r315, %r313, %r314;
	ld.global.u8 	%r316, [%rd82+-256];
	add.s32 	%r317, %r315, %r316;
	ld.global.u8 	%r318, [%rd82];
	add.s32 	%r319, %r317, %r318;
	ld.global.u8 	%r320, [%rd82+256];
	add.s32 	%r321, %r319, %r320;
	ld.global.u8 	%r322, [%rd82+512];
	add.s32 	%r323, %r321, %r322;
	ld.global.u8 	%r324, [%rd82+768];
	add.s32 	%r325, %r323, %r324;
	ld.global.u8 	%r326, [%rd82+1024];
	add.s32 	%r327, %r325, %r326;
	ld.global.u8 	%r328, [%rd82+1280];
	add.s32 	%r329, %r327, %r328;
	ld.global.u8 	%r330, [%rd82+1536];
	add.s32 	%r331, %r329, %r330;
	ld.global.u8 	%r332, [%rd82+1792];
	add.s32 	%r488, %r331, %r332;
	add.s32 	%r478, %r478, 4096;
	add.s32 	%r474, %r474, 16;
	add.s64 	%rd82, %rd82, 4096;
	setp.ne.s32 	%p27, %r474, 0;
	@%p27 bra 	$L__BB2_9;
$L__BB2_10:
	setp.eq.s32 	%p28, %r7, 0;
	@%p28 bra 	$L__BB2_19;
	and.b32  	%r18, %r6, 7;
	setp.lt.u32 	%p29, %r7, 8;
	@%p29 bra 	$L__BB2_13;
	cvt.u64.u32 	%rd77, %r478;
	add.s64 	%rd78, %rd2, %rd77;
	ld.global.u8 	%r334, [%rd78];
	add.s32 	%r335, %r488, %r334;
	ld.global.u8 	%r336, [%rd78+256];
	add.s32 	%r337, %r335, %r336;
	ld.global.u8 	%r338, [%rd78+512];
	add.s32 	%r339, %r337, %r338;
	ld.global.u8 	%r340, [%rd78+768];
	add.s32 	%r341, %r339, %r340;
	ld.global.u8 	%r342, [%rd78+1024];
	add.s32 	%r343, %r341, %r342;
	ld.global.u8 	%r344, [%rd78+1280];
	add.s32 	%r345, %r343, %r344;
	ld.global.u8 	%r346, [%rd78+1536];
	add.s32 	%r347, %r345, %r346;
	ld.global.u8 	%r348, [%rd78+1792];
	add.s32 	%r488, %r347, %r348;
	add.s32 	%r478, %r478, 2048;
$L__BB2_13:
	setp.eq.s32 	%p30, %r18, 0;
	@%p30 bra 	$L__BB2_19;
	and.b32  	%r24, %r6, 3;
	setp.lt.u32 	%p31, %r18, 4;
	@%p31 bra 	$L__BB2_16;
	cvt.u64.u32 	%rd79, %r478;
	add.s64 	%rd80, %rd2, %rd79;
	ld.global.u8 	%r350, [%rd80];
	add.s32 	%r351, %r488, %r350;
	ld.global.u8 	%r352, [%rd80+256];
	add.s32 	%r353, %r351, %r352;
	ld.global.u8 	%r354, [%rd80+512];
	add.s32 	%r355, %r353, %r354;
	ld.global.u8 	%r356, [%rd80+768];
	add.s32 	%r488, %r355, %r356;
	add.s32 	%r478, %r478, 1024;
$L__BB2_16:
	setp.eq.s32 	%p32, %r24, 0;
	@%p32 bra 	$L__BB2_19;
	cvt.u64.u32 	%rd81, %r478;
	add.s64 	%rd83, %rd2, %rd81;
	neg.s32 	%r486, %r24;
$L__BB2_18:
	.pragma "nounroll";
	ld.global.u8 	%r357, [%rd83];
	add.s32 	%r488, %r488, %r357;
	add.s64 	%rd83, %rd83, 256;
	add.s32 	%r486, %r486, 1;
	setp.ne.s32 	%p33, %r486, 0;
	@%p33 bra 	$L__BB2_18;
$L__BB2_19:
	setp.lt.u32 	%p34, %r90, 256;
	@%p34 bra 	$L__BB2_24;
	// begin inline asm
	mov.u32 %r421, %laneid;
	// end inline asm
	mov.b32 	%r424, 1;
	mov.b32 	%r445, 31;
	mov.b32 	%r446, -1;
	// begin inline asm
	shfl.sync.down.b32 %r422, %r488, %r424, %r445, %r446;
	// end inline asm
	setp.gt.s32 	%p50, %r421, 30;
	selp.b32 	%r447, 0, %r422, %p50;
	add.s32 	%r428, %r447, %r488;
	mov.b32 	%r429, 2;
	// begin inline asm
	shfl.sync.down.b32 %r427, %r428, %r429, %r445, %r446;
	// end inline asm
	setp.gt.s32 	%p51, %r421, 29;
	selp.b32 	%r448, 0, %r427, %p51;
	add.s32 	%r433, %r428, %r448;
	mov.b32 	%r434, 4;
	// begin inline asm
	shfl.sync.down.b32 %r432, %r433, %r434, %r445, %r446;
	// end inline asm
	setp.gt.s32 	%p52, %r421, 27;
	selp.b32 	%r449, 0, %r432, %p52;
	add.s32 	%r438, %r433, %r449;
	mov.b32 	%r439, 8;
	// begin inline asm
	shfl.sync.down.b32 %r437, %r438, %r439, %r445, %r446;
	// end inline asm
	setp.gt.s32 	%p53, %r421, 23;
	selp.b32 	%r450, 0, %r437, %p53;
	add.s32 	%r443, %r438, %r450;
	mov.b32 	%r444, 16;
	// begin inline asm
	shfl.sync.down.b32 %r442, %r443, %r444, %r445, %r446;
	// end inline asm
	setp.gt.s32 	%p54, %r421, 15;
	selp.b32 	%r451, 0, %r442, %p54;
	add.s32 	%r510, %r443, %r451;
	setp.ne.s32 	%p55, %r421, 0;
	@%p55 bra 	$L__BB2_22;
	shr.u32 	%r452, %r1, 3;
	and.b32  	%r453, %r452, 124;
	mov.u32 	%r454, _ZZN3cub18CUB_300001_SM_10006detail6reduce28DeviceReduceSingleTileKernelINS2_10policy_hubIijN4cuda3std3__44plusIiEEE10Policy1000EN6thrust24THRUST_300001_SM_1000_NS10device_ptrIhEEPijS9_iiNS7_10__identityEEEvT0_T1_T2_T3_T4_T6_E12temp_storage;
	add.s32 	%r455, %r454, %r453;
	st.shared.u32 	[%r455+8], %r510;
$L__BB2_22:
	bar.sync 	0;
	setp.ne.s32 	%p56, %r1, 0;
	@%p56 bra 	$L__BB2_50;
	ld.shared.u32 	%r456, [_ZZN3cub18CUB_300001_SM_10006detail6reduce28DeviceReduceSingleTileKernelINS2_10policy_hubIijN4cuda3std3__44plusIiEEE10Policy1000EN6thrust24THRUST_300001_SM_1000_NS10device_ptrIhEEPijS9_iiNS7_10__identityEEEvT0_T1_T2_T3_T4_T6_E12temp_storage+12];
	add.s32 	%r457, %r456, %r510;
	ld.shared.u32 	%r458, [_ZZN3cub18CUB_300001_SM_10006detail6reduce28DeviceReduceSingleTileKernelINS2_10policy_hubIijN4cuda3std3__44plusIiEEE10Policy1000EN6thrust24THRUST_300001_SM_1000_NS10device_ptrIhEEPijS9_iiNS7_10__identityEEEvT0_T1_T2_T3_T4_T6_E12temp_storage+16];
	add.s32 	%r459, %r457, %r458;
	ld.shared.u32 	%r460, [_ZZN3cub18CUB_300001_SM_10006detail6reduce28DeviceReduceSingleTileKernelINS2_10policy_hubIijN4cuda3std3__44plusIiEEE10Policy1000EN6thrust24THRUST_300001_SM_1000_NS10device_ptrIhEEPijS9_iiNS7_10__identityEEEvT0_T1_T2_T3_T4_T6_E12temp_storage+20];
	add.s32 	%r461, %r459, %r460;
	ld.shared.u32 	%r462, [_ZZN3cub18CUB_300001_SM_10006detail6reduce28DeviceReduceSingleTileKernelINS2_10policy_hubIijN4cuda3std3__44plusIiEEE10Policy1000EN6thrust24THRUST_300001_SM_1000_NS10device_ptrIhEEPijS9_iiNS7_10__identityEEEvT0_T1_T2_T3_T4_T6_E12temp_storage+24];
	add.s32 	%r463, %r461, %r462;
	ld.shared.u32 	%r464, [_ZZN3cub18CUB_300001_SM_10006detail6reduce28DeviceReduceSingleTileKernelINS2_10policy_hubIijN4cuda3std3__44plusIiEEE10Policy1000EN6thrust24THRUST_300001_SM_1000_NS10device_ptrIhEEPijS9_iiNS7_10__identityEEEvT0_T1_T2_T3_T4_T6_E12temp_storage+28];
	add.s32 	%r465, %r463, %r464;
	ld.shared.u32 	%r466, [_ZZN3cub18CUB_300001_SM_10006detail6reduce28DeviceReduceSingleTileKernelINS2_10policy_hubIijN4cuda3std3__44plusIiEEE10Policy1000EN6thrust24THRUST_300001_SM_1000_NS10device_ptrIhEEPijS9_iiNS7_10__identityEEEvT0_T1_T2_T3_T4_T6_E12temp_storage+32];
	add.s32 	%r467, %r465, %r466;
	ld.shared.u32 	%r468, [_ZZN3cub18CUB_300001_SM_10006detail6reduce28DeviceReduceSingleTileKernelINS2_10policy_hubIijN4cuda3std3__44plusIiEEE10Policy1000EN6thrust24THRUST_300001_SM_1000_NS10device_ptrIhEEPijS9_iiNS7_10__identityEEEvT0_T1_T2_T3_T4_T6_E12temp_storage+36];
	add.s32 	%r510, %r467, %r468;
	bra.uni 	$L__BB2_50;
$L__BB2_24:
	// begin inline asm
	mov.u32 %r358, %laneid;
	// end inline asm
	and.b32  	%r384, %r1, 992;
	add.s32 	%r385, %r384, 32;
	setp.gt.u32 	%p35, %r385, %r90;
	not.b32 	%r386, %r384;
	add.s32 	%r387, %r90, %r386;
	selp.b32 	%r382, %r387, 31, %p35;
	mov.b32 	%r361, 1;
	mov.b32 	%r383, -1;
	// begin inline asm
	shfl.sync.down.b32 %r359, %r488, %r361, %r382, %r383;
	// end inline asm
	setp.lt.s32 	%p36, %r358, %r382;
	selp.b32 	%r388, %r359, 0, %p36;
	add.s32 	%r365, %r388, %r488;
	mov.b32 	%r366, 2;
	// begin inline asm
	shfl.sync.down.b32 %r364, %r365, %r366, %r382, %r383;
	// end inline asm
	add.s32 	%r389, %r358, 2;
	setp.gt.s32 	%p37, %r389, %r382;
	selp.b32 	%r390, 0, %r364, %p37;
	add.s32 	%r370, %r365, %r390;
	mov.b32 	%r371, 4;
	// begin inline asm
	shfl.sync.down.b32 %r369, %r370, %r371, %r382, %r383;
	// end inline asm
	add.s32 	%r391, %r358, 4;
	setp.gt.s32 	%p38, %r391, %r382;
	selp.b32 	%r392, 0, %r369, %p38;
	add.s32 	%r375, %r370, %r392;
	mov.b32 	%r376, 8;
	// begin inline asm
	shfl.sync.down.b32 %r374, %r375, %r376, %r382, %r383;
	// end inline asm
	add.s32 	%r393, %r358, 8;
	setp.gt.s32 	%p39, %r393, %r382;
	selp.b32 	%r394, 0, %r374, %p39;
	add.s32 	%r380, %r375, %r394;
	mov.b32 	%r381, 16;
	// begin inline asm
	shfl.sync.down.b32 %r379, %r380, %r381, %r382, %r383;
	// end inline asm
	add.s32 	%r395, %r358, 16;
	setp.gt.s32 	%p40, %r395, %r382;
	selp.b32 	%r396, 0, %r379, %p40;
	add.s32 	%r510, %r380, %r396;
	setp.ne.s32 	%p41, %r358, 0;
	@%p41 bra 	$L__BB2_26;
	shr.u32 	%r397, %r1, 3;
	and.b32  	%r398, %r397, 124;
	mov.u32 	%r399, _ZZN3cub18CUB_300001_SM_10006detail6reduce28DeviceReduceSingleTileKernelINS2_10policy_hubIijN4cuda3std3__44plusIiEEE10Policy1000EN6thrust24THRUST_300001_SM_1000_NS10device_ptrIhEEPijS9_iiNS7_10__identityEEEvT0_T1_T2_T3_T4_T6_E12temp_storage;
	add.s32 	%r400, %r399, %r398;
	st.shared.u32 	[%r400+8], %r510;
$L__BB2_26:
	bar.sync 	0;
	setp.ne.s32 	%p42, %r1, 0;
	@%p42 bra 	$L__BB2_50;
	setp.gt.u32 	%p43, %r90, 32;
	ld.shared.u32 	%r401, [_ZZN3cub18CUB_300001_SM_10006detail6reduce28DeviceReduceSingleTileKernelINS2_10policy_hubIijN4cuda3std3__44plusIiEEE10Policy1000EN6thrust24THRUST_300001_SM_1000_NS10device_ptrIhEEPijS9_iiNS7_10__identityEEEvT0_T1_T2_T3_T4_T6_E12temp_storage+12];
	selp.b32 	%r402, %r401, 0, %p43;
	add.s32 	%r403, %r402, %r510;
	setp.gt.u32 	%p44, %r90, 64;
	ld.shared.u32 	%r404, [_ZZN3cub18CUB_300001_SM_10006detail6reduce28DeviceReduceSingleTileKernelINS2_10policy_hubIijN4cuda3std3__44plusIiEEE10Policy1000EN6thrust24THRUST_300001_SM_1000_NS10device_ptrIhEEPijS9_iiNS7_10__identityEEEvT0_T1_T2_T3_T4_T6_E12temp_storage+16];
	selp.b32 	%r405, %r404, 0, %p44;
	add.s32 	%r406, %r403, %r405;
	setp.gt.u32 	%p45, %r90, 96;
	ld.shared.u32 	%r407, [_ZZN3cub18CUB_300001_SM_10006detail6reduce28DeviceReduceSingleTileKernelINS2_10policy_hubIijN4cuda3std3__44plusIiEEE10Policy1000EN6thrust24THRUST_300001_SM_1000_NS10device_ptrIhEEPijS9_iiNS7_10__identityEEEvT0_T1_T2_T3_T4_T6_E12temp_storage+20];
	selp.b32 	%r408, %r407, 0, %p45;
	add.s32 	%r409, %r406, %r408;
	setp.gt.u32 	%p46, %r90, 128;
	ld.shared.u32 	%r410, [_ZZN3cub18CUB_300001_SM_10006detail6reduce28DeviceReduceSingleTileKernelINS2_10policy_hubIijN4cuda3std3__44plusIiEEE10Policy1000EN6thrust24THRUST_300001_SM_1000_NS10device_ptrIhEEPijS9_iiNS7_10__identityEEEvT0_T1_T2_T3_T4_T6_E12temp_storage+24];
	selp.b32 	%r411, %r410, 0, %p46;
	add.s32 	%r412, %r409, %r411;
	setp.gt.u32 	%p47, %r90, 160;
	ld.shared.u32 	%r413, [_ZZN3cub18CUB_300001_SM_10006detail6reduce28DeviceReduceSingleTileKernelINS2_10policy_hubIijN4cuda3std3__44plusIiEEE10Policy1000EN6thrust24THRUST_300001_SM_1000_NS10device_ptrIhEEPijS9_iiNS7_10__identityEEEvT0_T1_T2_T3_T4_T6_E12temp_storage+28];
	selp.b32 	%r414, %r413, 0, %p47;
	add.s32 	%r415, %r412, %r414;
	setp.gt.u32 	%p48, %r90, 192;
	ld.shared.u32 	%r416, [_ZZN3cub18CUB_300001_SM_10006detail6reduce28DeviceReduceSingleTileKernelINS2_10policy_hubIijN4cuda3std3__44plusIiEEE10Policy1000EN6thrust24THRUST_300001_SM_1000_NS10device_ptrIhEEPijS9_iiNS7_10__identityEEEvT0_T1_T2_T3_T4_T6_E12temp_storage+32];
	selp.b32 	%r417, %r416, 0, %p48;
	add.s32 	%r418, %r415, %r417;
	setp.gt.u32 	%p49, %r90, 224;
	ld.shared.u32 	%r419, [_ZZN3cub18CUB_300001_SM_10006detail6reduce28DeviceReduceSingleTileKernelINS2_10policy_hubIijN4cuda3std3__44plusIiEEE10Policy1000EN6thrust24THRUST_300001_SM_1000_NS10device_ptrIhEEPijS9_iiNS7_10__identityEEEvT0_T1_T2_T3_T4_T6_E12temp_storage+36];
	selp.b32 	%r420, %r419, 0, %p49;
	add.s32 	%r510, %r418, %r420;
	bra.uni 	$L__BB2_50;
$L__BB2_28:
	mov.u32 	%r40, %tid.x;
	cvt.u64.u32 	%rd11, %r40;
	add.s64 	%rd12, %rd2, %rd11;
	ld.global.u8 	%r93, [%rd12];
	ld.global.u8 	%r94, [%rd12+256];
	ld.global.u8 	%r95, [%rd12+512];
	ld.global.u8 	%r96, [%rd12+768];
	ld.global.u8 	%r97, [%rd12+1024];
	ld.global.u8 	%r98, [%rd12+1280];
	ld.global.u8 	%r99, [%rd12+1536];
	ld.global.u8 	%r100, [%rd12+1792];
	ld.global.u8 	%r101, [%rd12+2048];
	ld.global.u8 	%r102, [%rd12+2304];
	ld.global.u8 	%r103, [%rd12+2560];
	ld.global.u8 	%r104, [%rd12+2816];
	ld.global.u8 	%r105, [%rd12+3072];
	ld.global.u8 	%r106, [%rd12+3328];
	ld.global.u8 	%r107, [%rd12+3584];
	ld.global.u8 	%r108, [%rd12+3840];
	add.s32 	%r109, %r94, %r93;
	add.s32 	%r110, %r109, %r95;
	add.s32 	%r111, %r110, %r96;
	add.s32 	%r112, %r111, %r97;
	add.s32 	%r113, %r112, %r98;
	add.s32 	%r114, %r113, %r99;
	add.s32 	%r115, %r114, %r100;
	add.s32 	%r116, %r115, %r101;
	add.s32 	%r117, %r116, %r102;
	add.s32 	%r118, %r117, %r103;
	add.s32 	%r119, %r118, %r104;
	add.s32 	%r120, %r119, %r105;
	add.s32 	%r121, %r120, %r106;
	add.s32 	%r122, %r121, %r107;
	add.s32 	%r509, %r122, %r108;
	add.s32 	%r42, %r90, -4096;
	setp.lt.u32 	%p3, %r42, 4096;
	mov.b32 	%r492, 4096;
	@%p3 bra 	$L__BB2_32;
	mov.b32 	%r492, 4096;
$L__BB2_30:
	add.s32 	%r124, %r40, %r492;
	cvt.u64.u32 	%rd13, %r124;
	add.s64 	%rd14, %rd2, %rd13;
	ld.global.u8 	%r125, [%rd14];
	ld.global.u8 	%r126, [%rd14+256];
	ld.global.u8 	%r127, [%rd14+512];
	ld.global.u8 	%r128, [%rd14+768];
	ld.global.u8 	%r129, [%rd14+1024];
	ld.global.u8 	%r130, [%rd14+1280];
	ld.global.u8 	%r131, [%rd14+1536];
	ld.global.u8 	%r132, [%rd14+1792];
	ld.global.u8 	%r133, [%rd14+2048];
	ld.global.u8 	%r134, [%rd14+2304];
	ld.global.u8 	%r135, [%rd14+2560];
	ld.global.u8 	%r136, [%rd14+2816];
	ld.global.u8 	%r137, [%rd14+3072];
	ld.global.u8 	%r138, [%rd14+3328];
	ld.global.u8 	%r139, [%rd14+3584];
	ld.global.u8 	%r140, [%rd14+3840];
	add.s32 	%r141, %r509, %r125;
	add.s32 	%r142, %r141, %r126;
	add.s32 	%r143, %r142, %r127;
	add.s32 	%r144, %r143, %r128;
	add.s32 	%r145, %r144, %r129;
	add.s32 	%r146, %r145, %r130;
	add.s32 	%r147, %r146, %r131;
	add.s32 	%r148, %r147, %r132;
	add.s32 	%r149, %r148, %r133;
	add.s32 	%r150, %r149, %r134;
	add.s32 	%r151, %r150, %r135;
	add.s32 	%r152, %r151, %r136;
	add.s32 	%r153, %r152, %r137;
	add.s32 	%r154, %r153, %r138;
	add.s32 	%r155, %r154, %r139;
	add.s32 	%r509, %r155, %r140;
	sub.s32 	%r156, %r90, %r492;
	setp.lt.u32 	%p4, %r156, 4096;
	@%p4 bra 	$L__BB2_46;
	add.s32 	%r492, %r492, 4096;
	setp.le.u32 	%p5, %r492, %r42;
	@%p5 bra 	$L__BB2_30;
$L__BB2_32:
	setp.le.u32 	%p6, %r90, %r492;
	sub.s32 	%r157, %r90, %r492;
	setp.ge.s32 	%p7, %r40, %r157;
	or.pred  	%p8, %p6, %p7;
	@%p8 bra 	$L__BB2_46;
	not.b32 	%r160, %r40;
	add.s32 	%r161, %r90, %r160;
	sub.s32 	%r162, %r161, %r492;
	shr.u32 	%r163, %r162, 8;
	add.s32 	%r49, %r163, 1;
	and.b32  	%r50, %r49, 15;
	setp.lt.u32 	%p9, %r162, 3840;
	mov.u32 	%r501, %r40;
	@%p9 bra 	$L__BB2_37;
	or.b32  	%r495, %r40, 2048;
	add.s32 	%r494, %r40, %r492;
	and.b32  	%r164, %r49, 33554416;
	neg.s32 	%r493, %r164;
$L__BB2_35:
	.pragma "nounroll";
	cvt.u64.u32 	%rd15, %r494;
	add.s64 	%rd16, %rd2, %rd15;
	ld.global.u8 	%r165, [%rd16];
	add.s32 	%r166, %r509, %r165;
	add.s32 	%r167, %r494, 256;
	cvt.u64.u32 	%rd17, %r167;
	add.s64 	%rd18, %rd2, %rd17;
	ld.global.u8 	%r168, [%rd18];
	add.s32 	%r169, %r166, %r168;
	add.s32 	%r170, %r494, 512;
	cvt.u64.u32 	%rd19, %r170;
	add.s64 	%rd20, %rd2, %rd19;
	ld.global.u8 	%r171, [%rd20];
	add.s32 	%r172, %r169, %r171;
	add.s32 	%r173, %r494, 768;
	cvt.u64.u32 	%rd21, %r173;
	add.s64 	%rd22, %rd2, %rd21;
	ld.global.u8 	%r174, [%rd22];
	add.s32 	%r175, %r172, %r174;
	add.s32 	%r176, %r494, 1024;
	cvt.u64.u32 	%rd23, %r176;
	add.s64 	%rd24, %rd2, %rd23;
	ld.global.u8 	%r177, [%rd24];
	add.s32 	%r178, %r175, %r177;
	add.s32 	%r179, %r494, 1280;
	cvt.u64.u32 	%rd25, %r179;
	add.s64 	%rd26, %rd2, %rd25;
	ld.global.u8 	%r180, [%rd26];
	add.s32 	%r181, %r178, %r180;
	add.s32 	%r182, %r494, 1536;
	cvt.u64.u32 	%rd27, %r182;
	add.s64 	%rd28, %rd2, %rd27;
	ld.global.u8 	%r183, [%rd28];
	add.s32 	%r184, %r181, %r183;
	add.s32 	%r185, %r494, 1792;
	cvt.u64.u32 	%rd29, %r185;
	add.s64 	%rd30, %rd2, %rd29;
	ld.global.u8 	%r186, [%rd30];
	add.s32 	%r187, %r184, %r186;
	add.s32 	%r188, %r494, 2048;
	cvt.u64.u32 	%rd31, %r188;
	add.s64 	%rd32, %rd2, %rd31;
	ld.global.u8 	%r189, [%rd32];
	add.s32 	%r190, %r187, %r189;
	add.s32 	%r191, %r494, 2304;
	cvt.u64.u32 	%rd33, %r191;
	add.s64 	%rd34, %rd2, %rd33;
	ld.global.u8 	%r192, [%rd34];
	add.s32 	%r193, %r190, %r192;
	add.s32 	%r194, %r494, 2560;
	cvt.u64.u32 	%rd35, %r194;
	add.s64 	%rd36, %rd2, %rd35;
	ld.global.u8 	%r195, [%rd36];
	add.s32 	%r196, %r193, %r195;
	add.s32 	%r197, %r494, 2816;
	cvt.u64.u32 	%rd37, %r197;
	add.s64 	%rd38, %rd2, %rd37;
	ld.global.u8 	%r198, [%rd38];
	add.s32 	%r199, %r196, %r198;
	add.s32 	%r200, %r494, 3072;
	cvt.u64.u32 	%rd39, %r200;
	add.s64 	%rd40, %rd2, %rd39;
	ld.global.u8 	%r201, [%rd40];
	add.s32 	%r202, %r199, %r201;
	add.s32 	%r203, %r494, 3328;
	cvt.u64.u32 	%rd41, %r203;
	add.s64 	%rd42, %rd2, %rd41;
	ld.global.u8 	%r204, [%rd42];
	add.s32 	%r205, %r202, %r204;
	add.s32 	%r206, %r494, 3584;
	cvt.u64.u32 	%rd43, %r206;
	add.s64 	%rd44, %rd2, %rd43;
	ld.global.u8 	%r207, [%rd44];
	add.s32 	%r208, %r205, %r207;
	add.s32 	%r209, %r494, 3840;
	cvt.u64.u32 	%rd45, %r209;
	add.s64 	%rd46, %rd2, %rd45;
	ld.global.u8 	%r210, [%rd46];
	add.s32 	%r509, %r208, %r210;
	add.s32 	%r495, %r495, 4096;
	add.s32 	%r494, %r494, 4096;
	add.s32 	%r493, %r493, 16;
	setp.ne.s32 	%p10, %r493, 0;
	@%p10 bra 	$L__BB2_35;
	add.s32 	%r501, %r495, -2048;
$L__BB2_37:
	setp.eq.s32 	%p11, %r50, 0;
	@%p11 bra 	$L__BB2_46;
	and.b32  	%r66, %r49, 7;
	setp.lt.u32 	%p12, %r50, 8;
	@%p12 bra 	$L__BB2_40;
	add.s32 	%r212, %r501, %r492;
	cvt.u64.u32 	%rd47, %r212;
	add.s64 	%rd48, %rd2, %rd47;
	ld.global.u8 	%r213, [%rd48];
	add.s32 	%r214, %r509, %r213;
	add.s32 	%r215, %r212, 256;
	cvt.u64.u32 	%rd49, %r215;
	add.s64 	%rd50, %rd2, %rd49;
	ld.global.u8 	%r216, [%rd50];
	add.s32 	%r217, %r214, %r216;
	add.s32 	%r218, %r212, 512;
	cvt.u64.u32 	%rd51, %r218;
	add.s64 	%rd52, %rd2, %rd51;
	ld.global.u8 	%r219, [%rd52];
	add.s32 	%r220, %r217, %r219;
	add.s32 	%r221, %r212, 768;
	cvt.u64.u32 	%rd53, %r221;
	add.s64 	%rd54, %rd2, %rd53;
	ld.global.u8 	%r222, [%rd54];
	add.s32 	%r223, %r220, %r222;
	add.s32 	%r224, %r212, 1024;
	cvt.u64.u32 	%rd55, %r224;
	add.s64 	%rd56, %rd2, %rd55;
	ld.global.u8 	%r225, [%rd56];
	add.s32 	%r226, %r223, %r225;
	add.s32 	%r227, %r212, 1280;
	cvt.u64.u32 	%rd57, %r227;
	add.s64 	%rd58, %rd2, %rd57;
	ld.global.u8 	%r228, [%rd58];
	add.s32 	%r229, %r226, %r228;
	add.s32 	%r230, %r212, 1536;
	cvt.u64.u32 	%rd59, %r230;
	add.s64 	%rd60, %rd2, %rd59;
	ld.global.u8 	%r231, [%rd60];
	add.s32 	%r232, %r229, %r231;
	add.s32 	%r233, %r212, 1792;
	cvt.u64.u32 	%rd61, %r233;
	add.s64 	%rd62, %rd2, %rd61;
	ld.global.u8 	%r234, [%rd62];
	add.s32 	%r509, %r232, %r234;
	add.s32 	%r501, %r501, 2048;
$L__BB2_40:
	setp.eq.s32 	%p13, %r66, 0;
	@%p13 bra 	$L__BB2_46;
	and.b32  	%r72, %r49, 3;
	setp.lt.u32 	%p14, %r66, 4;
	@%p14 bra 	$L__BB2_43;
	add.s32 	%r236, %r501, %r492;
	cvt.u64.u32 	%rd63, %r236;
	add.s64 	%rd64, %rd2, %rd63;
	ld.global.u8 	%r237, [%rd64];
	add.s32 	%r238, %r509, %r237;
	add.s32 	%r239, %r236, 256;
	cvt.u64.u32 	%rd65, %r239;
	add.s64 	%rd66, %rd2, %rd65;
	ld.global.u8 	%r240, [%rd66];
	add.s32 	%r241, %r238, %r240;
	add.s32 	%r242, %r236, 512;
	cvt.u64.u32 	%rd67, %r242;
	add.s64 	%rd68, %rd2, %rd67;
	ld.global.u8 	%r243, [%rd68];
	add.s32 	%r244, %r241, %r243;
	add.s32 	%r245, %r236, 768;
	cvt.u64.u32 	%rd69, %r245;
	add.s64 	%rd70, %rd2, %rd69;
	ld.global.u8 	%r246, [%rd70];
	add.s32 	%r509, %r244, %r246;
	add.s32 	%r501, %r501, 1024;
$L__BB2_43:
	setp.eq.s32 	%p15, %r72, 0;
	@%p15 bra 	$L__BB2_46;
	add.s32 	%r507, %r501, %r492;
	neg.s32 	%r506, %r72;
$L__BB2_45:
	.pragma "nounroll";
	cvt.u64.u32 	%rd71, %r507;
	add.s64 	%rd72, %rd2, %rd71;
	ld.global.u8 	%r247, [%rd72];
	add.s32 	%r509, %r509, %r247;
	add.s32 	%r507, %r507, 256;
	add.s32 	%r506, %r506, 1;
	setp.ne.s32 	%p16, %r506, 0;
	@%p16 bra 	$L__BB2_45;
$L__BB2_46:
	// begin inline asm
	mov.u32 %r248, %laneid;
	// end inline asm
	mov.b32 	%r251, 1;
	mov.b32 	%r272, 31;
	mov.b32 	%r273, -1;
	// begin inline asm
	shfl.sync.down.b32 %r249, %r509, %r251, %r272, %r273;
	// end inline asm
	setp.gt.s32 	%p17, %r248, 30;
	selp.b32 	%r274, 0, %r249, %p17;
	add.s32 	%r255, %r274, %r509;
	mov.b32 	%r256, 2;
	// begin inline asm
	shfl.sync.down.b32 %r254, %r255, %r256, %r272, %r273;
	// end inline asm
	setp.gt.s32 	%p18, %r248, 29;
	selp.b32 	%r275, 0, %r254, %p18;
	add.s32 	%r260, %r255, %r275;
	mov.b32 	%r261, 4;
	// begin inline asm
	shfl.sync.down.b32 %r259, %r260, %r261, %r272, %r273;
	// end inline asm
	setp.gt.s32 	%p19, %r248, 27;
	selp.b32 	%r276, 0, %r259, %p19;
	add.s32 	%r265, %r260, %r276;
	mov.b32 	%r266, 8;
	// begin inline asm
	shfl.sync.down.b32 %r264, %r265, %r266, %r272, %r273;
	// end inline asm
	setp.gt.s32 	%p20, %r248, 23;
	selp.b32 	%r277, 0, %r264, %p20;
	add.s32 	%r270, %r265, %r277;
	mov.b32 	%r271, 16;
	// begin inline asm
	shfl.sync.down.b32 %r269, %r270, %r271, %r272, %r273;
	// end inline asm
	setp.gt.s32 	%p21, %r248, 15;
	selp.b32 	%r278, 0, %r269, %p21;
	add.s32 	%r510, %r270, %r278;
	setp.ne.s32 	%p22, %r248, 0;
	@%p22 bra 	$L__BB2_48;
	shr.u32 	%r279, %r40, 3;
	and.b32  	%r280, %r279, 124;
	mov.u32 	%r281, _ZZN3cub18CUB_300001_SM_10006detail6reduce28DeviceReduceSingleTileKernelINS2_10policy_hubIijN4cuda3std3__44plusIiEEE10Policy1000EN6thrust24THRUST_300001_SM_1000_NS10device_ptrIhEEPijS9_iiNS7_10__identityEEEvT0_T1_T2_T3_T4_T6_E12temp_storage;
	add.s32 	%r282, %r281, %r280;
	st.shared.u32 	[%r282+8], %r510;
$L__BB2_48:
	bar.sync 	0;
	setp.ne.s32 	%p23, %r40, 0;
	@%p23 bra 	$L__BB2_50;
	ld.shared.u32 	%r283, [_ZZN3cub18CUB_300001_SM_10006detail6reduce28DeviceReduceSingleTileKernelINS2_10policy_hubIijN4cuda3std3__44plusIiEEE10Policy1000EN6thrust24THRUST_300001_SM_1000_NS10device_ptrIhEEPijS9_iiNS7_10__identityEEEvT0_T1_T2_T3_T4_T6_E12temp_storage+12];
	add.s32 	%r284, %r283, %r510;
	ld.shared.u32 	%r285, [_ZZN3cub18CUB_300001_SM_10006detail6reduce28DeviceReduceSingleTileKernelINS2_10policy_hubIijN4cuda3std3__44plusIiEEE10Policy1000EN6thrust24THRUST_300001_SM_1000_NS10device_ptrIhEEPijS9_iiNS7_10__identityEEEvT0_T1_T2_T3_T4_T6_E12temp_storage+16];
	add.s32 	%r286, %r284, %r285;
	ld.shared.u32 	%r287, [_ZZN3cub18CUB_300001_SM_10006detail6reduce28DeviceReduceSingleTileKernelINS2_10policy_hubIijN4cuda3std3__44plusIiEEE10Policy1000EN6thrust24THRUST_300001_SM_1000_NS10device_ptrIhEEPijS9_iiNS7_10__identityEEEvT0_T1_T2_T3_T4_T6_E12temp_storage+20];
	add.s32 	%r288, %r286, %r287;
	ld.shared.u32 	%r289, [_ZZN3cub18CUB_300001_SM_10006detail6reduce28DeviceReduceSingleTileKernelINS2_10policy_hubIijN4cuda3std3__44plusIiEEE10Policy1000EN6thrust24THRUST_300001_SM_1000_NS10device_ptrIhEEPijS9_iiNS7_10__identityEEEvT0_T1_T2_T3_T4_T6_E12temp_storage+24];
	add.s32 	%r290, %r288, %r289;
	ld.shared.u32 	%r291, [_ZZN3cub18CUB_300001_SM_10006detail6reduce28DeviceReduceSingleTileKernelINS2_10policy_hubIijN4cuda3std3__44plusIiEEE10Policy1000EN6thrust24THRUST_300001_SM_1000_NS10device_ptrIhEEPijS9_iiNS7_10__identityEEEvT0_T1_T2_T3_T4_T6_E12temp_storage+28];
	add.s32 	%r292, %r290, %r291;
	ld.shared.u32 	%r293, [_ZZN3cub18CUB_300001_SM_10006detail6reduce28DeviceReduceSingleTileKernelINS2_10policy_hubIijN4cuda3std3__44plusIiEEE10Policy1000EN6thrust24THRUST_300001_SM_1000_NS10device_ptrIhEEPijS9_iiNS7_10__identityEEEvT0_T1_T2_T3_T4_T6_E12temp_storage+32];
	add.s32 	%r294, %r292, %r293;
	ld.shared.u32 	%r295, [_ZZN3cub18CUB_300001_SM_10006detail6reduce28DeviceReduceSingleTileKernelINS2_10policy_hubIijN4cuda3std3__44plusIiEEE10Policy1000EN6thrust24THRUST_300001_SM_1000_NS10device_ptrIhEEPijS9_iiNS7_10__identityEEEvT0_T1_T2_T3_T4_T6_E12temp_storage+36];
	add.s32 	%r510, %r294, %r295;
$L__BB2_50:
	mov.u32 	%r469, %tid.x;
	setp.ne.s32 	%p57, %r469, 0;
	@%p57 bra 	$L__BB2_52;
	add.s32 	%r470, %r510, %r91;
	st.global.u32 	[%rd1], %r470;
$L__BB2_52:
	ret;

}
	// .globl	_ZN3cub18CUB_300001_SM_10006detail6reduce18DeviceReduceKernelINS2_10policy_hubIijN4cuda3std3__44plusIiEEE10Policy1000EN6thrust24THRUST_300001_SM_1000_NS10device_ptrIhEEjS9_iNS7_10__identityEEEvT0_PT3_T1_NS0_13GridEvenShareISK_EET2_T4_
.visible .entry _ZN3cub18CUB_300001_SM_10006detail6reduce18DeviceReduceKernelINS2_10policy_hubIijN4cuda3std3__44plusIiEEE10Policy1000EN6thrust24THRUST_300001_SM_1000_NS10device_ptrIhEEjS9_iNS7_10__identityEEEvT0_PT3_T1_NS0_13GridEvenShareISK_EET2_T4_(
	.param .align 8 .b8 _ZN3cub18CUB_300001_SM_10006detail6reduce18DeviceReduceKernelINS2_10policy_hubIijN4cuda3std3__44plusIiEEE10Policy1000EN6thrust24THRUST_300001_SM_1000_NS10device_ptrIhEEjS9_iNS7_10__identityEEEvT0_PT3_T1_NS0_13GridEvenShareISK_EET2_T4__param_0[8],
	.param .u64 .ptr .align 1 _ZN3cub18CUB_300001_SM_10006detail6reduce18DeviceReduceKernelINS2_10policy_hubIijN4cuda3std3__44plusIiEEE10Policy1000EN6thrust24THRUST_300001_SM_1000_NS10device_ptrIhEEjS9_iNS7_10__identityEEEvT0_PT3_T1_NS0_13GridEvenShareISK_EET2_T4__param_1,
	.param .u32 _ZN3cub18CUB_300001_SM_10006detail6reduce18DeviceReduceKernelINS2_10policy_hubIijN4cuda3std3__44plusIiEEE10Policy1000EN6thrust24THRUST_300001_SM_1000_NS10device_ptrIhEEjS9_iNS7_10__identityEEEvT0_PT3_T1_NS0_13GridEvenShareISK_EET2_T4__param_2,
	.param .align 4 .b8 _ZN3cub18CUB_300001_SM_10006detail6reduce18DeviceReduceKernelINS2_10policy_hubIijN4cuda3std3__44plusIiEEE10Policy1000EN6thrust24THRUST_300001_SM_1000_NS10device_ptrIhEEjS9_iNS7_10__identityEEEvT0_PT3_T1_NS0_13GridEvenShareISK_EET2_T4__param_3[40],
	.param .align 1 .b8 _ZN3cub18CUB_300001_SM_10006detail6reduce18DeviceReduceKernelINS2_10policy_hubIijN4cuda3std3__44plusIiEEE10Policy1000EN6thrust24THRUST_300001_SM_1000_NS10device_ptrIhEEjS9_iNS7_10__identityEEEvT0_PT3_T1_NS0_13GridEvenShareISK_EET2_T4__param_4[1],
	.param .align 1 .b8 _ZN3cub18CUB_300001_SM_10006detail6reduce18DeviceReduceKernelINS2_10policy_hubIijN4cuda3std3__44plusIiEEE10Policy1000EN6thrust24THRUST_300001_SM_1000_NS10device_ptrIhEEjS9_iNS7_10__identityEEEvT0_PT3_T1_NS0_13GridEvenShareISK_EET2_T4__param_5[1]
)
.maxntid 256
{
	.reg .pred 	%p<57>;
	.reg .b16 	%rs<4>;
	.reg .b32 	%r<575>;
	.reg .b64 	%rd<130>;
	// demoted variable
	.shared .align 4 .b8 _ZZN3cub18CUB_300001_SM_10006detail6reduce18DeviceReduceKernelINS2_10policy_hubIijN4cuda3std3__44plusIiEEE10Policy1000EN6thrust24THRUST_300001_SM_1000_NS10device_ptrIhEEjS9_iNS7_10__identityEEEvT0_PT3_T1_NS0_13GridEvenShareISK_EET2_T4_E12temp_storage[44];
	ld.param.u32 	%r1, [_ZN3cub18CUB_300001_SM_10006detail6reduce18DeviceReduceKernelINS2_10policy_hubIijN4cuda3std3__44plusIiEEE10Policy1000EN6thrust24THRUST_300001_SM_1000_NS10device_ptrIhEEjS9_iNS7_10__identityEEEvT0_PT3_T1_NS0_13GridEvenShareISK_EET2_T4__param_3+20];
	ld.param.u32 	%r2, [_ZN3cub18CUB_300001_SM_10006detail6reduce18DeviceReduceKernelINS2_10policy_hubIijN4cuda3std3__44plusIiEEE10Policy1000EN6thrust24THRUST_300001_SM_1000_NS10device_ptrIhEEjS9_iNS7_10__identityEEEvT0_PT3_T1_NS0_13GridEvenShareISK_EET2_T4__param_3+24];
	ld.param.u64 	%rd3, [_ZN3cub18CUB_300001_SM_10006detail6reduce18DeviceReduceKernelINS2_10policy_hubIijN4cuda3std3__44plusIiEEE10Policy1000EN6thrust24THRUST_300001_SM_1000_NS10device_ptrIhEEjS9_iNS7_10__identityEEEvT0_PT3_T1_NS0_13GridEvenShareISK_EET2_T4__param_0];
	cvta.to.global.u64 	%rd1, %rd3;
	mov.u32 	%r3, %ctaid.x;
	shl.b32 	%r4, %r2, 12;
	shl.b32 	%r556, %r3, 12;
	sub.s32 	%r6, %r1, %r556;
	setp.gt.u32 	%p1, %r6, 4095;
	@%p1 bra 	$L__BB3_26;
	mov.u32 	%r7, %tid.x;
	setp.ge.u32 	%p23, %r7, %r6;
	mov.b32 	%r550, 0;
	mov.u32 	%r539, %r7;
	@%p23 bra 	$L__BB3_3;
	add.s32 	%r330, %r556, %r7;
	cvt.u64.u32 	%rd66, %r330;
	add.s64 	%rd67, %rd1, %rd66;
	ld.global.u8 	%r550, [%rd67];
	add.s32 	%r539, %r7, 256;
$L__BB3_3:
	setp.ge.u32 	%p24, %r539, %r6;
	@%p24 bra 	$L__BB3_17;
	not.b32 	%r332, %r539;
	add.s32 	%r333, %r1, %r332;
	sub.s32 	%r334, %r333, %r556;
	shr.u32 	%r335, %r334, 8;
	add.s32 	%r12, %r335, 1;
	and.b32  	%r13, %r12, 15;
	setp.lt.u32 	%p25, %r334, 3840;
	@%p25 bra 	$L__BB3_8;
	or.b32  	%r536, %r539, 2048;
	add.s32 	%r535, %r539, %r556;
	and.b32  	%r336, %r12, 33554416;
	neg.s32 	%r534, %r336;
$L__BB3_6:
	.pragma "nounroll";
	cvt.u64.u32 	%rd68, %r535;
	add.s64 	%rd69, %rd1, %rd68;
	ld.global.u8 	%r337, [%rd69];
	add.s32 	%r338, %r550, %r337;
	add.s32 	%r339, %r535, 256;
	cvt.u64.u32 	%rd70, %r339;
	add.s64 	%rd71, %rd1, %rd70;
	ld.global.u8 	%r340, [%rd71];
	add.s32 	%r341, %r338, %r340;
	add.s32 	%r342, %r535, 512;
	cvt.u64.u32 	%rd72, %r342;
	add.s64 	%rd73, %rd1, %rd72;
	ld.global.u8 	%r343, [%rd73];
	add.s32 	%r344, %r341, %r343;
	add.s32 	%r345, %r535, 768;
	cvt.u64.u32 	%rd74, %r345;
	add.s64 	%rd75, %rd1, %rd74;
	ld.global.u8 	%r346, [%rd75];
	add.s32 	%r347, %r344, %r346;
	add.s32 	%r348, %r535, 1024;
	cvt.u64.u32 	%rd76, %r348;
	add.s64 	%rd77, %rd1, %rd76;
	ld.global.u8 	%r349, [%rd77];
	add.s32 	%r350, %r347, %r349;
	add.s32 	%r351, %r535, 1280;
	cvt.u64.u32 	%rd78, %r351;
	add.s64 	%rd79, %rd1, %rd78;
	ld.global.u8 	%r352, [%rd79];
	add.s32 	%r353, %r350, %r352;
	add.s32 	%r354, %r535, 1536;
	cvt.u64.u32 	%rd80, %r354;
	add.s64 	%rd81, %rd1, %rd80;
	ld.global.u8 	%r355, [%rd81];
	add.s32 	%r356, %r353, %r355;
	add.s32 	%r357, %r535, 1792;
	cvt.u64.u32 	%rd82, %r357;
	add.s64 	%rd83, %rd1, %rd82;
	ld.global.u8 	%r358, [%rd83];
	add.s32 	%r359, %r356, %r358;
	add.s32 	%r360, %r535, 2048;
	cvt.u64.u32 	%rd84, %r360;
	add.s64 	%rd85, %rd1, %rd84;
	ld.global.u8 	%r361, [%rd85];
	add.s32 	%r362, %r359, %r361;
	add.s32 	%r363, %r535, 2304;
	cvt.u64.u32 	%rd86, %r363;
	add.s64 	%rd87, %rd1, %rd86;
	ld.global.u8 	%r364, [%rd87];
	add.s32 	%r365, %r362, %r364;
	add.s32 	%r366, %r535, 2560;
	cvt.u64.u32 	%rd88, %r366;
	add.s64 	%rd89, %rd1, %rd88;
	ld.global.u8 	%r367, [%rd89];
	add.s32 	%r368, %r365, %r367;
	add.s32 	%r369, %r535, 2816;
	cvt.u64.u32 	%rd90, %r369;
	add.s64 	%rd91, %rd1, %rd90;
	ld.global.u8 	%r370, [%rd91];
	add.s32 	%r371, %r368, %r370;
	add.s32 	%r372, %r535, 3072;
	cvt.u64.u32 	%rd92, %r372;
	add.s64 	%rd93, %rd1, %rd92;
	ld.global.u8 	%r373, [%rd93];
	add.s32 	%r374, %r371, %r373;
	add.s32 	%r375, %r535, 3328;
	cvt.u64.u32 	%rd94, %r375;
	add.s64 	%rd95, %rd1, %rd94;
	ld.global.u8 	%r376, [%rd95];
	add.s32 	%r377, %r374, %r376;
	add.s32 	%r378, %r535, 3584;
	cvt.u64.u32 	%rd96, %r378;
	add.s64 	%rd97, %rd1, %rd96;
	ld.global.u8 	%r379, [%rd97];
	add.s32 	%r380, %r377, %r379;
	add.s32 	%r381, %r535, 3840;
	cvt.u64.u32 	%rd98, %r381;
	add.s64 	%rd99, %rd1, %rd98;
	ld.global.u8 	%r382, [%rd99];
	add.s32 	%r550, %r380, %r382;
	add.s32 	%r536, %r536, 4096;
	add.s32 	%r535, %r535, 4096;
	add.s32 	%r534, %r534, 16;
	setp.ne.s32 	%p26, %r534, 0;
	@%p26 bra 	$L__BB3_6;
	add.s32 	%r539, %r536, -2048;
$L__BB3_8:
	setp.eq.s32 	%p27, %r13, 0;
	@%p27 bra 	$L__BB3_17;
	and.b32  	%r29, %r12, 7;
	setp.lt.u32 	%p28, %r13, 8;
	@%p28 bra 	$L__BB3_11;
	add.s32 	%r384, %r556, %r539;
	cvt.u64.u32 	%rd100, %r384;
	add.s64 	%rd101, %rd1, %rd100;
	ld.global.u8 	%r385, [%rd101];
	add.s32 	%r386, %r550, %r385;
	add.s32 	%r387, %r384, 256;
	cvt.u64.u32 	%rd102, %r387;
	add.s64 	%rd103, %rd1, %rd102;
	ld.global.u8 	%r388, [%rd103];
	add.s32 	%r389, %r386, %r388;
	add.s32 	%r390, %r384, 512;
	cvt.u64.u32 	%rd104, %r390;
	add.s64 	%rd105, %rd1, %rd104;
	ld.global.u8 	%r391, [%rd105];
	add.s32 	%r392, %r389, %r391;
	add.s32 	%r393, %r384, 768;
	cvt.u64.u32 	%rd106, %r393;
	add.s64 	%rd107, %rd1, %rd106;
	ld.global.u8 	%r394, [%rd107];
	add.s32 	%r395, %r392, %r394;
	add.s32 	%r396, %r384, 1024;
	cvt.u64.u32 	%rd108, %r396;
	add.s64 	%rd109, %rd1, %rd108;
	ld.global.u8 	%r397, [%rd109];
	add.s32 	%r398, %r395, %r397;
	add.s32 	%r399, %r384, 1280;
	cvt.u64.u32 	%rd110, %r399;
	add.s64 	%rd111, %rd1, %rd110;
	ld.global.u8 	%r400, [%rd111];
	add.s32 	%r401, %r398, %r400;
	add.s32 	%r402, %r384, 1536;
	cvt.u64.u32 	%rd112, %r402;
	add.s64 	%rd113, %rd1, %rd112;
	ld.global.u8 	%r403, [%rd113];
	add.s32 	%r404, %r401, %r403;
	add.s32 	%r405, %r384, 1792;
	cvt.u64.u32 	%rd114, %r405;
	add.s64 	%rd115, %rd1, %rd114;
	ld.global.u8 	%r406, [%rd115];
	add.s32 	%r550, %r404, %r406;
	add.s32 	%r539, %r539, 2048;
$L__BB3_11:
	setp.eq.s32 	%p29, %r29, 0;
	@%p29 bra 	$L__BB3_17;
	and.b32  	%r35, %r12, 3;
	setp.lt.u32 	%p30, %r29, 4;
	@%p30 bra 	$L__BB3_14;
	add.s32 	%r408, %r556, %r539;
	cvt.u64.u32 	%rd116, %r408;
	add.s64 	%rd117, %rd1, %rd116;
	ld.global.u8 	%r409, [%rd117];
	add.s32 	%r410, %r550, %r409;
	add.s32 	%r411, %r408, 256;
	cvt.u64.u32 	%rd118, %r411;
	add.s64 	%rd119, %rd1, %rd118;
	ld.global.u8 	%r412, [%rd119];
	add.s32 	%r413, %r410, %r412;
	add.s32 	%r414, %r408, 512;
	cvt.u64.u32 	%rd120, %r414;
	add.s64 	%rd121, %rd1, %rd120;
	ld.global.u8 	%r415, [%rd121];
	add.s32 	%r416, %r413, %r415;
	add.s32 	%r417, %r408, 768;
	cvt.u64.u32 	%rd122, %r417;
	add.s64 	%rd123, %rd1, %rd122;
	ld.global.u8 	%r418, [%rd123];
	add.s32 	%r550, %r416, %r418;
	add.s32 	%r539, %r539, 1024;
$L__BB3_14:
	setp.eq.s32 	%p31, %r35, 0;
	@%p31 bra 	$L__BB3_17;
	add.s32 	%r548, %r539, %r556;
	neg.s32 	%r547, %r35;
$L__BB3_16:
	.pragma "nounroll";
	cvt.u64.u32 	%rd124, %r548;
	add.s64 	%rd125, %rd1, %rd124;
	ld.global.u8 	%r419, [%rd125];
	add.s32 	%r550, %r550, %r419;
	add.s32 	%r548, %r548, 256;
	add.s32 	%r547, %r547, 1;
	setp.ne.s32 	%p32, %r547, 0;
	@%p32 bra 	$L__BB3_16;
$L__BB3_17:
	setp.lt.u32 	%p33, %r6, 256;
	@%p33 bra 	$L__BB3_22;
	// begin inline asm
	mov.u32 %r483, %laneid;
	// end inline asm
	mov.b32 	%r486, 1;
	mov.b32 	%r507, 31;
	mov.b32 	%r508, -1;
	// begin inline asm
	shfl.sync.down.b32 %r484, %r550, %r486, %r507, %r508;
	// end inline asm
	setp.gt.s32 	%p49, %r483, 30;
	selp.b32 	%r509, 0, %r484, %p49;
	add.s32 	%r490, %r509, %r550;
	mov.b32 	%r491, 2;
	// begin inline asm
	shfl.sync.down.b32 %r489, %r490, %r491, %r507, %r508;
	// end inline asm
	setp.gt.s32 	%p50, %r483, 29;
	selp.b32 	%r510, 0, %r489, %p50;
	add.s32 	%r495, %r490, %r510;
	mov.b32 	%r496, 4;
	// begin inline asm
	shfl.sync.down.b32 %r494, %r495, %r496, %r507, %r508;
	// end inline asm
	setp.gt.s32 	%p51, %r483, 27;
	selp.b32 	%r511, 0, %r494, %p51;
	add.s32 	%r500, %r495, %r511;
	mov.b32 	%r501, 8;
	// begin inline asm
	shfl.sync.down.b32 %r499, %r500, %r501, %r507, %r508;
	// end inline asm
	setp.gt.s32 	%p52, %r483, 23;
	selp.b32 	%r512, 0, %r499, %p52;
	add.s32 	%r505, %r500, %r512;
	mov.b32 	%r506, 16;
	// begin inline asm
	shfl.sync.down.b32 %r504, %r505, %r506, %r507, %r508;
	// end inline asm
	setp.gt.s32 	%p53, %r483, 15;
	selp.b32 	%r513, 0, %r504, %p53;
	add.s32 	%r574, %r505, %r513;
	setp.ne.s32 	%p54, %r483, 0;
	@%p54 bra 	$L__BB3_20;
	shr.u32 	%r514, %r7, 3;
	and.b32  	%r515, %r514, 124;
	mov.u32 	%r516, _ZZN3cub18CUB_300001_SM_10006detail6reduce18DeviceReduceKernelINS2_10policy_hubIijN4cuda3std3__44plusIiEEE10Policy1000EN6thrust24THRUST_300001_SM_1000_NS10device_ptrIhEEjS9_iNS7_10__identityEEEvT0_PT3_T1_NS0_13GridEvenShareISK_EET2_T4_E12temp_storage;
	add.s32 	%r517, %r516, %r515;
	st.shared.u32 	[%r517+8], %r574;
$L__BB3_20:
	bar.sync 	0;
	setp.ne.s32 	%p55, %r7, 0;
	@%p55 bra 	$L__BB3_48;
	ld.shared.u32 	%r518, [_ZZN3cub18CUB_300001_SM_10006detail6reduce18DeviceReduceKernelINS2_10policy_hubIijN4cuda3std3__44plusIiEEE10Policy1000EN6thrust24THRUST_300001_SM_1000_NS10device_ptrIhEEjS9_iNS7_10__identityEEEvT0_PT3_T1_NS0_13GridEvenShareISK_EET2_T4_E12temp_storage+12];
	add.s32 	%r519, %r518, %r574;
	ld.shared.u32 	%r520, [_ZZN3cub18CUB_300001_SM_10006detail6reduce18DeviceReduceKernelINS2_10policy_hubIijN4cuda3std3__44plusIiEEE10Policy1000EN6thrust24THRUST_300001_SM_1000_NS10device_ptrIhEEjS9_iNS7_10__identityEEEvT0_PT3_T1_NS0_13GridEvenShareISK_EET2_T4_E12temp_storage+16];
	add.s32 	%r521, %r519, %r520;
	ld.shared.u32 	%r522, [_ZZN3cub18CUB_300001_SM_10006detail6reduce18DeviceReduceKernelINS2_10policy_hubIijN4cuda3std3__44plusIiEEE10Policy1000EN6thrust24THRUST_300001_SM_1000_NS10device_ptrIhEEjS9_iNS7_10__identityEEEvT0_PT3_T1_NS0_13GridEvenShareISK_EET2_T4_E12temp_storage+20];
	add.s32 	%r523, %r521, %r522;
	ld.shared.u32 	%r524, [_ZZN3cub18CUB_300001_SM_10006detail6reduce18DeviceReduceKernelINS2_10policy_hubIijN4cuda3std3__44plusIiEEE10Policy1000EN6thrust24THRUST_300001_SM_1000_NS10device_ptrIhEEjS9_iNS7_10__identityEEEvT0_PT3_T1_NS0_13GridEvenShareISK_EET2_T4_E12temp_storage+24];
	add.s32 	%r525, %r523, %r524;
	ld.shared.u32 	%r526, [_ZZN3cub18CUB_300001_SM_10006detail6reduce18DeviceReduceKernelINS2_10policy_hubIijN4cuda3std3__44plusIiEEE10Policy1000EN6thrust24THRUST_300001_SM_1000_NS10device_ptrIhEEjS9_iNS7_10__identityEEEvT0_PT3_T1_NS0_13GridEvenShareISK_EET2_T4_E12temp_storage+28];
	add.s32 	%r527, %r525, %r526;
	ld.shared.u32 	%r528, [_ZZN3cub18CUB_300001_SM_10006detail6reduce18DeviceReduceKernelINS2_10policy_hubIijN4cuda3std3__44plusIiEEE10Policy1000EN6thrust24THRUST_300001_SM_1000_NS10device_ptrIhEEjS9_iNS7_10__identityEEEvT0_PT3_T1_NS0_13GridEvenShareISK_EET2_T4_E12temp_storage+32];
	add.s32 	%r529, %r527, %r528;
	ld.shared.u32 	%r530, [_ZZN3cub18CUB_300001_SM_10006detail6reduce18DeviceReduceKernelINS2_10policy_hubIijN4cuda3std3__44plusIiEEE10Policy1000EN6thrust24THRUST_300001_SM_1000_NS10device_ptrIhEEjS9_iNS7_10__identityEEEvT0_PT3_T1_NS0_13GridEvenShareISK_EET2_T4_E12temp_storage+36];
	add.s32 	%r574, %r529, %r530;
	bra.uni 	$L__BB3_48;
$L__BB3_22:
	// begin inline asm
	mov.u32 %r420, %laneid;
	// end inline asm
	and.b32  	%r446, %r7, 992;
	add.s32 	%r447, %r446, 32;
	setp.gt.u32 	%p34, %r447, %r6;
	not.b32 	%r448, %r446;
	add.s32 	%r449, %r6, %r448;
	selp.b32 	%r444, %r449, 31, %p34;
	mov.b32 	%r423, 1;
	mov.b32 	%r445, -1;
	// begin inline asm
	shfl.sync.down.b32 %r421, %r550, %r423, %r444, %r445;
	// end inline asm
	setp.lt.s32 	%p35, %r420, %r444;
	selp.b32 	%r450, %r421, 0, %p35;
	add.s32 	%r427, %r450, %r550;
	mov.b32 	%r428, 2;
	// begin inline asm
	shfl.sync.down.b32 %r426, %r427, %r428, %r444, %r445;
	// end inline asm
	add.s32 	%r451, %r420, 2;
	setp.gt.s32 	%p36, %r451, %r444;
	selp.b32 	%r452, 0, %r426, %p36;
	add.s32 	%r432, %r427, %r452;
	mov.b32 	%r433, 4;
	// begin inline asm
	shfl.sync.down.b32 %r431, %r432, %r433, %r444, %r445;
	// end inline asm
	add.s32 	%r453, %r420, 4;
	setp.gt.s32 	%p37, %r453, %r444;
	selp.b32 	%r454, 0, %r431, %p37;
	add.s32 	%r437, %r432, %r454;
	mov.b32 	%r438, 8;
	// begin inline asm
	shfl.sync.down.b32 %r436, %r437, %r438, %r444, %r445;
	// end inline asm
	add.s32 	%r455, %r420, 8;
	setp.gt.s32 	%p38, %r455, %r444;
	selp.b32 	%r456, 0, %r436, %p38;
	add.s32 	%r442, %r437, %r456;
	mov.b32 	%r443, 16;
	// begin inline asm
	shfl.sync.down.b32 %r441, %r442, %r443, %r444, %r445;
	// end inline asm
	add.s32 	%r457, %r420, 16;
	setp.gt.s32 	%p39, %r457, %r444;
	selp.b32 	%r458, 0, %r441, %p39;
	add.s32 	%r574, %r442, %r458;
	setp.ne.s32 	%p40, %r420, 0;
	@%p40 bra 	$L__BB3_24;
	shr.u32 	%r459, %r7, 3;
	and.b32  	%r460, %r459, 124;
	mov.u32 	%r461, _ZZN3cub18CUB_300001_SM_10006detail6reduce18DeviceReduceKernelINS2_10policy_hubIijN4cuda3std3__44plusIiEEE10Policy1000EN6thrust24THRUST_300001_SM_1000_NS10device_ptrIhEEjS9_iNS7_10__identityEEEvT0_PT3_T1_NS0_13GridEvenShareISK_EET2_T4_E12temp_storage;
	add.s32 	%r462, %r461, %r460;
	st.shared.u32 	[%r462+8], %r574;
$L__BB3_24:
	bar.sync 	0;
	setp.ne.s32 	%p41, %r7, 0;
	@%p41 bra 	$L__BB3_48;
	setp.gt.u32 	%p42, %r6, 32;
	ld.shared.u32 	%r463, [_ZZN3cub18CUB_300001_SM_10006detail6reduce18DeviceReduceKernelINS2_10policy_hubIijN4cuda3std3__44plusIiEEE10Policy1000EN6thrust24THRUST_300001_SM_1000_NS10device_ptrIhEEjS9_iNS7_10__identityEEEvT0_PT3_T1_NS0_13GridEvenShareISK_EET2_T4_E12temp_storage+12];
	selp.b32 	%r464, %r463, 0, %p42;
	add.s32 	%r465, %r464, %r574;
	setp.gt.u32 	%p43, %r6, 64;
	ld.shared.u32 	%r466, [_ZZN3cub18CUB_300001_SM_10006detail6reduce18DeviceReduceKernelINS2_10policy_hubIijN4cuda3std3__44plusIiEEE10Policy1000EN6thrust24THRUST_300001_SM_1000_NS10device_ptrIhEEjS9_iNS7_10__identityEEEvT0_PT3_T1_NS0_13GridEvenShareISK_EET2_T4_E12temp_storage+16];
	selp.b32 	%r467, %r466, 0, %p43;
	add.s32 	%r468, %r465, %r467;
	setp.gt.u32 	%p44, %r6, 96;
	ld.shared.u32 	%r469, [_ZZN3cub18CUB_300001_SM_10006detail6reduce18DeviceReduceKernelINS2_10policy_hubIijN4cuda3std3__44plusIiEEE10Policy1000EN6thrust24THRUST_300001_SM_1000_NS10device_ptrIhEEjS9_iNS7_10__identityEEEvT0_PT3_T1_NS0_13GridEvenShareISK_EET2_T4_E12temp_storage+20];
	selp.b32 	%r470, %r469, 0, %p44;
	add.s32 	%r471, %r468, %r470;
	setp.gt.u32 	%p45, %r6, 128;
	ld.shared.u32 	%r472, [_ZZN3cub18CUB_300001_SM_10006detail6reduce18DeviceReduceKernelINS2_10policy_hubIijN4cuda3std3__44plusIiEEE10Policy1000EN6thrust24THRUST_300001_SM_1000_NS10device_ptrIhEEjS9_iNS7_10__identityEEEvT0_PT3_T1_NS0_13GridEvenShareISK_EET2_T4_E12temp_storage+24];
	selp.b32 	%r473, %r472, 0, %p45;
	add.s32 	%r474, %r471, %r473;
	setp.gt.u32 	%p46, %r6, 160;
	ld.shared.u32 	%r475, [_ZZN3cub18CUB_300001_SM_10006detail6reduce18DeviceReduceKernelINS2_10policy_hubIijN4cuda3std3__44plusIiEEE10Policy1000EN6thrust24THRUST_300001_SM_1000_NS10device_ptrIhEEjS9_iNS7_10__identityEEEvT0_PT3_T1_NS0_13GridEvenShareISK_EET2_T4_E12temp_storage+28];
	selp.b32 	%r476, %r475, 0, %p46;
	add.s32 	%r477, %r474, %r476;
	setp.gt.u32 	%p47, %r6, 192;
	ld.shared.u32 	%r478, [_ZZN3cub18CUB_300001_SM_10006detail6reduce18DeviceReduceKernelINS2_10policy_hubIijN4cuda3std3__44plusIiEEE10Policy1000EN6thrust24THRUST_300001_SM_1000_NS10device_ptrIhEEjS9_iNS7_10__identityEEEvT0_PT3_T1_NS0_13GridEvenShareISK_EET2_T4_E12temp_storage+32];
	selp.b32 	%r479, %r478, 0, %p47;
	add.s32 	%r480, %r477, %r479;
	setp.gt.u32 	%p48, %r6, 224;
	ld.shared.u32 	%r481, [_ZZN3cub18CUB_300001_SM_10006detail6reduce18DeviceReduceKernelINS2_10policy_hubIijN4cuda3std3__44plusIiEEE10Policy1000EN6thrust24THRUST_300001_SM_1000_NS10device_ptrIhEEjS9_iNS7_10__identityEEEvT0_PT3_T1_NS0_13GridEvenShareISK_EET2_T4_E12temp_storage+36];
	selp.b32 	%r482, %r481, 0, %p48;
	add.s32 	%r574, %r480, %r482;
	bra.uni 	$L__BB3_48;
$L__BB3_26:
	mov.u32 	%r54, %tid.x;
	add.s32 	%r110, %r54, %r556;
	cvt.u64.u32 	%rd4, %r110;
	add.s64 	%rd5, %rd1, %rd4;
	ld.global.u8 	%r111, [%rd5];
	ld.global.u8 	%r112, [%rd5+256];
	ld.global.u8 	%r113, [%rd5+512];
	ld.global.u8 	%r114, [%rd5+768];
	ld.global.u8 	%r115, [%rd5+1024];
	ld.global.u8 	%r116, [%rd5+1280];
	ld.global.u8 	%r117, [%rd5+1536];
	ld.global.u8 	%r118, [%rd5+1792];
	ld.global.u8 	%r119, [%rd5+2048];
	ld.global.u8 	%r120, [%rd5+2304];
	ld.global.u8 	%r121, [%rd5+2560];
	ld.global.u8 	%r122, [%rd5+2816];
	ld.global.u8 	%r123, [%rd5+3072];
	ld.global.u8 	%r124, [%rd5+3328];
	ld.global.u8 	%r125, [%rd5+3584];
	ld.global.u8 	%r126, [%rd5+3840];
	add.s32 	%r127, %r112, %r111;
	add.s32 	%r128, %r127, %r113;
	add.s32 	%r129, %r128, %r114;
	add.s32 	%r130, %r129, %r115;
	add.s32 	%r131, %r130, %r116;
	add.s32 	%r132, %r131, %r117;
	add.s32 	%r133, %r132, %r118;
	add.s32 	%r134, %r133, %r119;
	add.s32 	%r135, %r134, %r120;
	add.s32 	%r136, %r135, %r121;
	add.s32 	%r137, %r136, %r122;
	add.s32 	%r138, %r137, %r123;
	add.s32 	%r139, %r138, %r124;
	add.s32 	%r140, %r139, %r125;
	add.s32 	%r573, %r140, %r126;
	setp.lt.u32 	%p2, %r6, %r4;
	@%p2 bra 	$L__BB3_44;
	add.s32 	%r56, %r4, %r556;
	not.b32 	%r142, %r54;
	add.s32 	%r143, %r142, %r1;
	sub.s32 	%r144, %r143, %r4;
	sub.s32 	%r552, %r144, %r556;
	add.s32 	%r145, %r56, %r54;
	add.s32 	%r551, %r145, 2048;
	mov.b32 	%r554, 0;
	mov.u32 	%r553, %r56;
$L__BB3_28:
	add.s32 	%r556, %r556, %r4;
	add.s32 	%r147, %r1, -4096;
	setp.gt.u32 	%p3, %r556, %r147;
	@%p3 bra 	$L__BB3_30;
	add.s32 	%r148, %r54, %r556;
	cvt.u64.u32 	%rd6, %r148;
	add.s64 	%rd7, %rd1, %rd6;
	ld.global.u8 	%r149, [%rd7];
	ld.global.u8 	%r150, [%rd7+256];
	ld.global.u8 	%r151, [%rd7+512];
	ld.global.u8 	%r152, [%rd7+768];
	ld.global.u8 	%r153, [%rd7+1024];
	ld.global.u8 	%r154, [%rd7+1280];
	ld.global.u8 	%r155, [%rd7+1536];
	ld.global.u8 	%r156, [%rd7+1792];
	ld.global.u8 	%r157, [%rd7+2048];
	ld.global.u8 	%r158, [%rd7+2304];
	ld.global.u8 	%r159, [%rd7+2560];
	ld.global.u8 	%r160, [%rd7+2816];
	ld.global.u8 	%r161, [%rd7+3072];
	ld.global.u8 	%r162, [%rd7+3328];
	ld.global.u8 	%r163, [%rd7+3584];
	ld.global.u8 	%r164, [%rd7+3840];
	add.s32 	%r165, %r573, %r149;
	add.s32 	%r166, %r165, %r150;
	add.s32 	%r167, %r166, %r151;
	add.s32 	%r168, %r167, %r152;
	add.s32 	%r169, %r168, %r153;
	add.s32 	%r170, %r169, %r154;
	add.s32 	%r171, %r170, %r155;
	add.s32 	%r172, %r171, %r156;
	add.s32 	%r173, %r172, %r157;
	add.s32 	%r174, %r173, %r158;
	add.s32 	%r175, %r174, %r159;
	add.s32 	%r176, %r175, %r160;
	add.s32 	%r177, %r176, %r161;
	add.s32 	%r178, %r177, %r162;
	add.s32 	%r179, %r178, %r163;
	add.s32 	%r573, %r179, %r164;
	sub.s32 	%r180, %r1, %r556;
	setp.lt.u32 	%p4, %r180, %r4;
	add.s32 	%r554, %r554, 1;
	add.s32 	%r553, %r553, %r4;
	sub.s32 	%r552, %r552, %r4;
	add.s32 	%r551, %r551, %r4;
	@%p4 bra 	$L__BB3_44;
	bra.uni 	$L__BB3_28;
$L__BB3_30:
	setp.le.u32 	%p5, %r1, %r556;
	sub.s32 	%r182, %r1, %r556;
	setp.ge.s32 	%p6, %r54, %r182;
	or.pred  	%p7, %p5, %p6;
	@%p7 bra 	$L__BB3_44;
	not.b32 	%r185, %r54;
	add.s32 	%r186, %r1, %r185;
	sub.s32 	%r187, %r186, %r56;
	mul.lo.s32 	%r188, %r2, %r554;
	shl.b32 	%r189, %r188, 12;
	sub.s32 	%r190, %r187, %r189;
	shr.u32 	%r191, %r190, 8;
	add.s32 	%r71, %r191, 1;
	and.b32  	%r72, %r71, 15;
	setp.lt.u32 	%p8, %r190, 3840;
	mov.u32 	%r565, %r54;
	@%p8 bra 	$L__BB3_35;
	or.b32  	%r559, %r54, 2048;
	shr.u32 	%r192, %r552, 8;
	add.s32 	%r193, %r192, 1;
	and.b32  	%r194, %r193, 33554416;
	neg.s32 	%r557, %r194;
$L__BB3_33:
	.pragma "nounroll";
	add.s32 	%r195, %r551, -2048;
	cvt.u64.u32 	%rd8, %r195;
	add.s64 	%rd9, %rd1, %rd8;
	ld.global.u8 	%r196, [%rd9];
	add.s32 	%r197, %r573, %r196;
	add.s32 	%r198, %r551, -1792;
	cvt.u64.u32 	%rd10, %r198;
	add.s64 	%rd11, %rd1, %rd10;
	ld.global.u8 	%r199, [%rd11];
	add.s32 	%r200, %r197, %r199;
	add.s32 	%r201, %r551, -1536;
	cvt.u64.u32 	%rd12, %r201;
	add.s64 	%rd13, %rd1, %rd12;
	ld.global.u8 	%r202, [%rd13];
	add.s32 	%r203, %r200, %r202;
	add.s32 	%r204, %r551, -1280;
	cvt.u64.u32 	%rd14, %r204;
	add.s64 	%rd15, %rd1, %rd14;
	ld.global.u8 	%r205, [%rd15];
	add.s32 	%r206, %r203, %r205;
	add.s32 	%r207, %r551, -1024;
	cvt.u64.u32 	%rd16, %r207;
	add.s64 	%rd17, %rd1, %rd16;
	ld.global.u8 	%r208, [%rd17];
	add.s32 	%r209, %r206, %r208;
	add.s32 	%r210, %r551, -768;
	cvt.u64.u32 	%rd18, %r210;
	add.s64 	%rd19, %rd1, %rd18;
	ld.global.u8 	%r211, [%rd19];
	add.s32 	%r212, %r209, %r211;
	add.s32 	%r213, %r551, -512;
	cvt.u64.u32 	%rd20, %r213;
	add.s64 	%rd21, %rd1, %rd20;
	ld.global.u8 	%r214, [%rd21];
	add.s32 	%r215, %r212, %r214;
	add.s32 	%r216, %r551, 1792;
	add.s32 	%r217, %r551, -256;
	cvt.u64.u32 	%rd22, %r217;
	add.s64 	%rd23, %rd1, %rd22;
	ld.global.u8 	%r218, [%rd23];
	add.s32 	%r219, %r215, %r218;
	cvt.u64.u32 	%rd24, %r551;
	add.s64 	%rd25, %rd1, %rd24;
	ld.global.u8 	%r220, [%rd25];
	add.s32 	%r221, %r219, %r220;
	add.s32 	%r222, %r551, 256;
	cvt.u64.u32 	%rd26, %r222;
	add.s64 	%rd27, %rd1, %rd26;
	ld.global.u8 	%r223, [%rd27];
	add.s32 	%r224, %r221, %r223;
	add.s32 	%r225, %r551, 512;
	cvt.u64.u32 	%rd28, %r225;
	add.s64 	%rd29, %rd1, %rd28;
	ld.global.u8 	%r226, [%rd29];
	add.s32 	%r227, %r224, %r226;
	add.s32 	%r228, %r551, 768;
	cvt.u64.u32 	%rd30, %r228;
	add.s64 	%rd31, %rd1, %rd30;
	ld.global.u8 	%r229, [%rd31];
	add.s32 	%r230, %r227, %r229;
	add.s32 	%r231, %r551, 1024;
	cvt.u64.u32 	%rd32, %r231;
	add.s64 	%rd33, %rd1, %rd32;
	ld.global.u8 	%r232, [%rd33];
	add.s32 	%r233, %r230, %r232;
	add.s32 	%r234, %r551, 1280;
	cvt.u64.u32 	%rd34, %r234;
	add.s64 	%rd35, %rd1, %rd34;
	ld.global.u8 	%r235, [%rd35];
	add.s32 	%r236, %r233, %r235;
	add.s32 	%r237, %r551, 1536;
	cvt.u64.u32 	%rd36, %r237;
	add.s64 	%rd37, %rd1, %rd36;
	ld.global.u8 	%r238, [%rd37];
	add.s32 	%r239, %r236, %r238;
	cvt.u64.u32 	%rd38, %r216;
	add.s64 	%rd39, %rd1, %rd38;
	ld.global.u8 	%r240, [%rd39];
	add.s32 	%r573, %r239, %r240;
	add.s32 	%r559, %r559, 4096;
	add.s32 	%r551, %r551, 4096;
	add.s32 	%r557, %r557, 16;
	setp.ne.s32 	%p9, %r557, 0;
	@%p9 bra 	$L__BB3_33;
	add.s32 	%r565, %r559, -2048;
$L__BB3_35:
	setp.eq.s32 	%p10, %r72, 0;
	@%p10 bra 	$L__BB3_44;
	and.b32  	%r87, %r71, 7;
	setp.lt.u32 	%p11, %r72, 8;
	@%p11 bra 	$L__BB3_38;
	add.s32 	%r242, %r565, %r556;
	cvt.u64.u32 	%rd40, %r242;
	add.s64 	%rd41, %rd1, %rd40;
	ld.global.u8 	%r243, [%rd41];
	add.s32 	%r244, %r573, %r243;
	add.s32 	%r245, %r242, 256;
	cvt.u64.u32 	%rd42, %r245;
	add.s64 	%rd43, %rd1, %rd42;
	ld.global.u8 	%r246, [%rd43];
	add.s32 	%r247, %r244, %r246;
	add.s32 	%r248, %r242, 512;
	cvt.u64.u32 	%rd44, %r248;
	add.s64 	%rd45, %rd1, %rd44;
	ld.global.u8 	%r249, [%rd45];
	add.s32 	%r250, %r247, %r249;
	add.s32 	%r251, %r242, 768;
	cvt.u64.u32 	%rd46, %r251;
	add.s64 	%rd47, %rd1, %rd46;
	ld.global.u8 	%r252, [%rd47];
	add.s32 	%r253, %r250, %r252;
	add.s32 	%r254, %r242, 1024;
	cvt.u64.u32 	%rd48, %r254;
	add.s64 	%rd49, %rd1, %rd48;
	ld.global.u8 	%r255, [%rd49];
	add.s32 	%r256, %r253, %r255;
	add.s32 	%r257, %r242, 1280;
	cvt.u64.u32 	%rd50, %r257;
	add.s64 	%rd51, %rd1, %rd50;
	ld.global.u8 	%r258, [%rd51];
	add.s32 	%r259, %r256, %r258;
	add.s32 	%r260, %r242, 1536;
	cvt.u64.u32 	%rd52, %r260;
	add.s64 	%rd53, %rd1, %rd52;
	ld.global.u8 	%r261, [%rd53];
	add.s32 	%r262, %r259, %r261;
	add.s32 	%r263, %r242, 1792;
	cvt.u64.u32 	%rd54, %r263;
	add.s64 	%rd55, %rd1, %rd54;
	ld.global.u8 	%r264, [%rd55];
	add.s32 	%r573, %r262, %r264;
	add.s32 	%r565, %r565, 2048;
$L__BB3_38:
	setp.eq.s32 	%p12, %r87, 0;
	@%p12 bra 	$L__BB3_44;
	setp.lt.u32 	%p13, %r87, 4;
	@%p13 bra 	$L__BB3_41;
	add.s32 	%r266, %r565, %r556;
	cvt.u64.u32 	%rd56, %r266;
	add.s64 	%rd57, %rd1, %rd56;
	ld.global.u8 	%r267, [%rd57];
	add.s32 	%r268, %r573, %r267;
	add.s32 	%r269, %r266, 256;
	cvt.u64.u32 	%rd58, %r269;
	add.s64 	%rd59, %rd1, %rd58;
	ld.global.u8 	%r270, [%rd59];
	add.s32 	%r271, %r268, %r270;
	add.s32 	%r272, %r266, 512;
	cvt.u64.u32 	%rd60, %r272;
	add.s64 	%rd61, %rd1, %rd60;
	ld.global.u8 	%r273, [%rd61];
	add.s32 	%r274, %r271, %r273;
	add.s32 	%r275, %r266, 768;
	cvt.u64.u32 	%rd62, %r275;
	add.s64 	%rd63, %rd1, %rd62;
	ld.global.u8 	%r276, [%rd63];
	add.s32 	%r573, %r274, %r276;
	add.s32 	%r565, %r565, 1024;
$L__BB3_41:
	and.b32  	%r277, %r71, 3;
	setp.eq.s32 	%p14, %r277, 0;
	@%p14 bra 	$L__BB3_44;
	add.s32 	%r571, %r565, %r553;
	cvt.u16.u32 	%rs1, %r552;
	shr.u16 	%rs2, %rs1, 8;
	add.s16 	%rs3, %rs2, 1;
	cvt.u32.u16 	%r278, %rs3;
	and.b32  	%r279, %r278, 3;
	neg.s32 	%r570, %r279;
$L__BB3_43:
	.pragma "nounroll";
	cvt.u64.u32 	%rd64, %r571;
	add.s64 	%rd65, %rd1, %rd64;
	ld.global.u8 	%r280, [%rd65];
	add.s32 	%r573, %r573, %r280;
	add.s32 	%r571, %r571, 256;
	add.s32 	%r570, %r570, 1;
	setp.ne.s32 	%p15, %r570, 0;
	@%p15 bra 	$L__BB3_43;
$L__BB3_44:
	// begin inline asm
	mov.u32 %r281, %laneid;
	// end inline asm
	mov.b32 	%r284, 1;
	mov.b32 	%r305, 31;
	mov.b32 	%r306, -1;
	// begin inline asm
	shfl.sync.down.b32 %r282, %r573, %r284, %r305, %r306;
	// end inline asm
	setp.gt.s32 	%p16, %r281, 30;
	selp.b32 	%r307, 0, %r282, %p16;
	add.s32 	%r288, %r307, %r573;
	mov.b32 	%r289, 2;
	// begin inline asm
	shfl.sync.down.b32 %r287, %r288, %r289, %r305, %r306;
	// end inline asm
	setp.gt.s32 	%p17, %r281, 29;
	selp.b32 	%r308, 0, %r287, %p17;
	add.s32 	%r293, %r288, %r308;
	mov.b32 	%r294, 4;
	// begin inline asm
	shfl.sync.down.b32 %r292, %r293, %r294, %r305, %r306;
	// end inline asm
	setp.gt.s32 	%p18, %r281, 27;
	selp.b32 	%r309, 0, %r292, %p18;
	add.s32 	%r298, %r293, %r309;
	mov.b32 	%r299, 8;
	// begin inline asm
	shfl.sync.down.b32 %r297, %r298, %r299, %r305, %r306;
	// end inline asm
	setp.gt.s32 	%p19, %r281, 23;
	selp.b32 	%r310, 0, %r297, %p19;
	add.s32 	%r303, %r298, %r310;
	mov.b32 	%r304, 16;
	// begin inline asm
	shfl.sync.down.b32 %r302, %r303, %r304, %r305, %r306;
	// end inline asm
	setp.gt.s32 	%p20, %r281, 15;
	selp.b32 	%r311, 0, %r302, %p20;
	add.s32 	%r574, %r303, %r311;
	setp.ne.s32 	%p21, %r281, 0;
	@%p21 bra 	$L__BB3_46;
	shr.u32 	%r312, %r54, 3;
	and.b32  	%r313, %r312, 124;
	mov.u32 	%r314, _ZZN3cub18CUB_300001_SM_10006detail6reduce18DeviceReduceKernelINS2_10policy_hubIijN4cuda3std3__44plusIiEEE10Policy1000EN6thrust24THRUST_300001_SM_1000_NS10device_ptrIhEEjS9_iNS7_10__identityEEEvT0_PT3_T1_NS0_13GridEvenShareISK_EET2_T4_E12temp_storage;
	add.s32 	%r315, %r314, %r313;
	st.shared.u32 	[%r315+8], %r574;
$L__BB3_46:
	bar.sync 	0;
	setp.ne.s32 	%p22, %r54, 0;
	@%p22 bra 	$L__BB3_48;
	ld.shared.u32 	%r316, [_ZZN3cub18CUB_300001_SM_10006detail6reduce18DeviceReduceKernelINS2_10policy_hubIijN4cuda3std3__44plusIiEEE10Policy1000EN6thrust24THRUST_300001_SM_1000_NS10device_ptrIhEEjS9_iNS7_10__identityEEEvT0_PT3_T1_NS0_13GridEvenShareISK_EET2_T4_E12temp_storage+12];
	add.s32 	%r317, %r316, %r574;
	ld.shared.u32 	%r318, [_ZZN3cub18CUB_300001_SM_10006detail6reduce18DeviceReduceKernelINS2_10policy_hubIijN4cuda3std3__44plusIiEEE10Policy1000EN6thrust24THRUST_300001_SM_1000_NS10device_ptrIhEEjS9_iNS7_10__identityEEEvT0_PT3_T1_NS0_13GridEvenShareISK_EET2_T4_E12temp_storage+16];
	add.s32 	%r319, %r317, %r318;
	ld.shared.u32 	%r320, [_ZZN3cub18CUB_300001_SM_10006detail6reduce18DeviceReduceKernelINS2_10policy_hubIijN4cuda3std3__44plusIiEEE10Policy1000EN6thrust24THRUST_300001_SM_1000_NS10device_ptrIhEEjS9_iNS7_10__identityEEEvT0_PT3_T1_NS0_13GridEvenShareISK_EET2_T4_E12temp_storage+20];
	add.s32 	%r321, %r319, %r320;
	ld.shared.u32 	%r322, [_ZZN3cub18CUB_300001_SM_10006detail6reduce18DeviceReduceKernelINS2_10policy_hubIijN4cuda3std3__44plusIiEEE10Policy1000EN6thrust24THRUST_300001_SM_1000_NS10device_ptrIhEEjS9_iNS7_10__identityEEEvT0_PT3_T1_NS0_13GridEvenShareISK_EET2_T4_E12temp_storage+24];
	add.s32 	%r323, %r321, %r322;
	ld.shared.u32 	%r324, [_ZZN3cub18CUB_300001_SM_10006detail6reduce18DeviceReduceKernelINS2_10policy_hubIijN4cuda3std3__44plusIiEEE10Policy1000EN6thrust24THRUST_300001_SM_1000_NS10device_ptrIhEEjS9_iNS7_10__identityEEEvT0_PT3_T1_NS0_13GridEvenShareISK_EET2_T4_E12temp_storage+28];
	add.s32 	%r325, %r323, %r324;
	ld.shared.u32 	%r326, [_ZZN3cub18CUB_300001_SM_10006detail6reduce18DeviceReduceKernelINS2_10policy_hubIijN4cuda3std3__44plusIiEEE10Policy1000EN6thrust24THRUST_300001_SM_1000_NS10device_ptrIhEEjS9_iNS7_10__identityEEEvT0_PT3_T1_NS0_13GridEvenShareISK_EET2_T4_E12temp_storage+32];
	add.s32 	%r327, %r325, %r326;
	ld.shared.u32 	%r328, [_ZZN3cub18CUB_300001_SM_10006detail6reduce18DeviceReduceKernelINS2_10policy_hubIijN4cuda3std3__44plusIiEEE10Policy1000EN6thrust24THRUST_300001_SM_1000_NS10device_ptrIhEEjS9_iNS7_10__identityEEEvT0_PT3_T1_NS0_13GridEvenShareISK_EET2_T4_E12temp_storage+36];
	add.s32 	%r574, %r327, %r328;
$L__BB3_48:
	mov.u32 	%r531, %tid.x;
	setp.ne.s32 	%p56, %r531, 0;
	@%p56 bra 	$L__BB3_50;
	ld.param.u64 	%rd129, [_ZN3cub18CUB_300001_SM_10006detail6reduce18DeviceReduceKernelINS2_10policy_hubIijN4cuda3std3__44plusIiEEE10Policy1000EN6thrust24THRUST_300001_SM_1000_NS10device_ptrIhEEjS9_iNS7_10__identityEEEvT0_PT3_T1_NS0_13GridEvenShareISK_EET2_T4__param_1];
	cvta.to.global.u64 	%rd126, %rd129;
	mul.wide.u32 	%rd127, %r3, 4;
	add.s64 	%rd128, %rd126, %rd127;
	st.global.u32 	[%rd128], %r574;
$L__BB3_50:
	ret;

}
	// .globl	_ZN3cub18CUB_300001_SM_10006detail6reduce28DeviceReduceSingleTileKernelINS2_10policy_hubIijN4cuda3std3__44plusIiEEE10Policy1000EPiSC_iS9_iiNS7_10__identityEEEvT0_T1_T2_T3_T4_T6_
.visible .entry _ZN3cub18CUB_300001_SM_10006detail6reduce28DeviceReduceSingleTileKernelINS2_10policy_hubIijN4cuda3std3__44plusIiEEE10Policy1000EPiSC_iS9_iiNS7_10__identityEEEvT0_T1_T2_T3_T4_T6_(
	.param .u64 .ptr .align 1 _ZN3cub18CUB_300001_SM_10006detail6reduce28DeviceReduceSingleTileKernelINS2_10policy_hubIijN4cuda3std3__44plusIiEEE10Policy1000EPiSC_iS9_iiNS7_10__identityEEEvT0_T1_T2_T3_T4_T6__param_0,
	.param .u64 .ptr .align 1 _ZN3cub18CUB_300001_SM_10006detail6reduce28DeviceReduceSingleTileKernelINS2_10policy_hubIijN4cuda3std3__44plusIiEEE10Policy1000EPiSC_iS9_iiNS7_10__identityEEEvT0_T1_T2_T3_T4_T6__param_1,
	.param .u32 _ZN3cub18CUB_300001_SM_10006detail6reduce28DeviceReduceSingleTileKernelINS2_10policy_hubIijN4cuda3std3__44plusIiEEE10Policy1000EPiSC_iS9_iiNS7_10__identityEEEvT0_T1_T2_T3_T4_T6__param_2,
	.param .align 1 .b8 _ZN3cub18CUB_300001_SM_10006detail6reduce28DeviceReduceSingleTileKernelINS2_10policy_hubIijN4cuda3std3__44plusIiEEE10Policy1000EPiSC_iS9_iiNS7_10__identityEEEvT0_T1_T2_T3_T4_T6__param_3[1],
	.param .u32 _ZN3cub18CUB_300001_SM_10006detail6reduce28DeviceReduceSingleTileKernelINS2_10policy_hubIijN4cuda3std3__44plusIiEEE10Policy1000EPiSC_iS9_iiNS7_10__identityEEEvT0_T1_T2_T3_T4_T6__param_4,
	.param .align 1 .b8 _ZN3cub18CUB_300001_SM_10006detail6reduce28DeviceReduceSingleTileKernelINS2_10policy_hubIijN4cuda3std3__44plusIiEEE10Policy1000EPiSC_iS9_iiNS7_10__identityEEEvT0_T1_T2_T3_T4_T6__param_5[1]
)
.maxntid 256
.minnctapersm 1
{
	.reg .pred 	%p<97>;
	.reg .b32 	%r<687>;
	.reg .b64 	%rd<125>;
	// demoted variable
	.shared .align 4 .b8 _ZZN3cub18CUB_300001_SM_10006detail6reduce28DeviceReduceSingleTileKernelINS2_10policy_hubIijN4cuda3std3__44plusIiEEE10Policy1000EPiSC_iS9_iiNS7_10__identityEEEvT0_T1_T2_T3_T4_T6_E12temp_storage[44];
	ld.param.u64 	%rd16, [_ZN3cub18CUB_300001_SM_10006detail6reduce28DeviceReduceSingleTileKernelINS2_10policy_hubIijN4cuda3std3__44plusIiEEE10Policy1000EPiSC_iS9_iiNS7_10__identityEEEvT0_T1_T2_T3_T4_T6__param_0];
	ld.param.u64 	%rd17, [_ZN3cub18CUB_300001_SM_10006detail6reduce28DeviceReduceSingleTileKernelINS2_10policy_hubIijN4cuda3std3__44plusIiEEE10Policy1000EPiSC_iS9_iiNS7_10__identityEEEvT0_T1_T2_T3_T4_T6__param_1];
	ld.param.u32 	%r120, [_ZN3cub18CUB_300001_SM_10006detail6reduce28DeviceReduceSingleTileKernelINS2_10policy_hubIijN4cuda3std3__44plusIiEEE10Policy1000EPiSC_iS9_iiNS7_10__identityEEEvT0_T1_T2_T3_T4_T6__param_2];
	ld.param.u32 	%r121, [_ZN3cub18CUB_300001_SM_10006detail6reduce28DeviceReduceSingleTileKernelINS2_10policy_hubIijN4cuda3std3__44plusIiEEE10Policy1000EPiSC_iS9_iiNS7_10__identityEEEvT0_T1_T2_T3_T4_T6__param_4];
	cvta.to.global.u64 	%rd1, %rd17;
	setp.ne.s32 	%p1, %r120, 0;
	@%p1 bra 	$L__BB4_3;
	mov.u32 	%r633, %tid.x;
	setp.ne.s32 	%p96, %r633, 0;
	@%p96 bra 	$L__BB4_74;
	st.global.u32 	[%rd1], %r121;
	bra.uni 	$L__BB4_74;
$L__BB4_3:
	and.b64  	%rd18, %rd16, 15;
	setp.ne.s64 	%p2, %rd18, 0;
	@%p2 bra 	$L__BB4_38;
	setp.gt.s32 	%p49, %r120, 4095;
	@%p49 bra 	$L__BB4_22;
	mov.u32 	%r1, %tid.x;
	setp.ge.s32 	%p66, %r1, %r120;
	mov.b32 	%r644, 0;
	mov.u32 	%r639, %r1;
	@%p66 bra 	$L__BB4_7;
	mul.wide.u32 	%rd113, %r1, 4;
	add.s64 	%rd112, %rd16, %rd113;
	// begin inline asm
	ld.global.nc.u32 %r644, [%rd112];
	// end inline asm
	add.s32 	%r639, %r1, 256;
$L__BB4_7:
	setp.ge.s32 	%p67, %r639, %r120;
	@%p67 bra 	$L__BB4_13;
	not.b32 	%r507, %r639;
	add.s32 	%r6, %r120, %r507;
	and.b32  	%r508, %r6, 768;
	setp.eq.s32 	%p68, %r508, 768;
	@%p68 bra 	$L__BB4_11;
	mul.wide.u32 	%rd114, %r639, 4;
	add.s64 	%rd121, %rd16, %rd114;
	shr.u32 	%r509, %r6, 8;
	add.s32 	%r510, %r509, 1;
	and.b32  	%r511, %r510, 3;
	neg.s32 	%r636, %r511;
$L__BB4_10:
	.pragma "nounroll";
	// begin inline asm
	ld.global.nc.u32 %r512, [%rd121];
	// end inline asm
	add.s32 	%r644, %r512, %r644;
	add.s32 	%r639, %r639, 256;
	add.s64 	%rd121, %rd121, 1024;
	add.s32 	%r636, %r636, 1;
	setp.ne.s32 	%p69, %r636, 0;
	@%p69 bra 	$L__BB4_10;
$L__BB4_11:
	setp.lt.u32 	%p70, %r6, 768;
	@%p70 bra 	$L__BB4_13;
$L__BB4_12:
	mul.wide.s32 	%rd120, %r639, 4;
	add.s64 	%rd116, %rd16, %rd120;
	// begin inline asm
	ld.global.nc.u32 %r513, [%rd116];
	// end inline asm
	add.s32 	%r517, %r513, %r644;
	add.s64 	%rd117, %rd116, 1024;
	// begin inline asm
	ld.global.nc.u32 %r514, [%rd117];
	// end inline asm
	add.s32 	%r518, %r514, %r517;
	add.s64 	%rd118, %rd116, 2048;
	// begin inline asm
	ld.global.nc.u32 %r515, [%rd118];
	// end inline asm
	add.s32 	%r519, %r515, %r518;
	add.s64 	%rd119, %rd116, 3072;
	// begin inline asm
	ld.global.nc.u32 %r516, [%rd119];
	// end inline asm
	add.s32 	%r644, %r516, %r519;
	add.s32 	%r639, %r639, 1024;
	setp.lt.s32 	%p71, %r639, %r120;
	@%p71 bra 	$L__BB4_12;
$L__BB4_13:
	setp.lt.s32 	%p72, %r120, 256;
	@%p72 bra 	$L__BB4_18;
	// begin inline asm
	mov.u32 %r583, %laneid;
	// end inline asm
	mov.b32 	%r586, 1;
	mov.b32 	%r607, 31;
	mov.b32 	%r608, -1;
	// begin inline asm
	shfl.sync.down.b32 %r584, %r644, %r586, %r607, %r608;
	// end inline asm
	setp.gt.s32 	%p88, %r583, 30;
	selp.b32 	%r609, 0, %r584, %p88;
	add.s32 	%r590, %r609, %r644;
	mov.b32 	%r591, 2;
	// begin inline asm
	shfl.sync.down.b32 %r589, %r590, %r591, %r607, %r608;
	// end inline asm
	setp.gt.s32 	%p89, %r583, 29;
	selp.b32 	%r610, 0, %r589, %p89;
	add.s32 	%r595, %r590, %r610;
	mov.b32 	%r596, 4;
	// begin inline asm
	shfl.sync.down.b32 %r594, %r595, %r596, %r607, %r608;
	// end inline asm
	setp.gt.s32 	%p90, %r583, 27;
	selp.b32 	%r611, 0, %r594, %p90;
	add.s32 	%r600, %r595, %r611;
	mov.b32 	%r601, 8;
	// begin inline asm
	shfl.sync.down.b32 %r599, %r600, %r601, %r607, %r608;
	// end inline asm
	setp.gt.s32 	%p91, %r583, 23;
	selp.b32 	%r612, 0, %r599, %p91;
	add.s32 	%r605, %r600, %r612;
	mov.b32 	%r606, 16;
	// begin inline asm
	shfl.sync.down.b32 %r604, %r605, %r606, %r607, %r608;
	// end inline asm
	setp.gt.s32 	%p92, %r583, 15;
	selp.b32 	%r613, 0, %r604, %p92;
	add.s32 	%r686, %r605, %r613;
	setp.ne.s32 	%p93, %r583, 0;
	@%p93 bra 	$L__BB4_16;
	shr.u32 	%r614, %r1, 3;
	and.b32  	%r615, %r614, 124;
	mov.u32 	%r616, _ZZN3cub18CUB_300001_SM_10006detail6reduce28DeviceReduceSingleTileKernelINS2_10policy_hubIijN4cuda3std3__44plusIiEEE10Policy1000EPiSC_iS9_iiNS7_10__identityEEEvT0_T1_T2_T3_T4_T6_E12temp_storage;
	add.s32 	%r617, %r616, %r615;
	st.shared.u32 	[%r617+8], %r686;
$L__BB4_16:
	bar.sync 	0;
	setp.ne.s32 	%p94, %r1, 0;
	@%p94 bra 	$L__BB4_72;
	ld.shared.u32 	%r618, [_ZZN3cub18CUB_300001_SM_10006detail6reduce28DeviceReduceSingleTileKernelINS2_10policy_hubIijN4cuda3std3__44plusIiEEE10Policy1000EPiSC_iS9_iiNS7_10__identityEEEvT0_T1_T2_T3_T4_T6_E12temp_storage+12];
	add.s32 	%r619, %r618, %r686;
	ld.shared.u32 	%r620, [_ZZN3cub18CUB_300001_SM_10006detail6reduce28DeviceReduceSingleTileKernelINS2_10policy_hubIijN4cuda3std3__44plusIiEEE10Policy1000EPiSC_iS9_iiNS7_10__identityEEEvT0_T1_T2_T3_T4_T6_E12temp_storage+16];
	add.s32 	%r621, %r619, %r620;
	ld.shared.u32 	%r622, [_ZZN3cub18CUB_300001_SM_10006detail6reduce28DeviceReduceSingleTileKernelINS2_10policy_hubIijN4cuda3std3__44plusIiEEE10Policy1000EPiSC_iS9_iiNS7_10__identityEEEvT0_T1_T2_T3_T4_T6_E12temp_storage+20];
	add.s32 	%r623, %r621, %r622;
	ld.shared.u32 	%r624, [_ZZN3cub18CUB_300001_SM_10006detail6reduce28DeviceReduceSingleTileKernelINS2_10policy_hubIijN4cuda3std3__44plusIiEEE10Policy1000EPiSC_iS9_iiNS7_10__identityEEEvT0_T1_T2_T3_T4_T6_E12temp_storage+24];
	add.s32 	%r625, %r623, %r624;
	ld.shared.u32 	%r626, [_ZZN3cub18CUB_300001_SM_10006detail6reduce28DeviceReduceSingleTileKernelINS2_10policy_hubIijN4cuda3std3__44plusIiEEE10Policy1000EPiSC_iS9_iiNS7_10__identityEEEvT0_T1_T2_T3_T4_T6_E12temp_storage+28];
	add.s32 	%r627, %r625, %r626;
	ld.shared.u32 	%r628, [_ZZN3cub18CUB_300001_SM_10006detail6reduce28DeviceReduceSingleTileKernelINS2_10policy_hubIijN4cuda3std3__44plusIiEEE10Policy1000EPiSC_iS9_iiNS7_10__identityEEEvT0_T1_T2_T3_T4_T6_E12temp_storage+32];
	add.s32 	%r629, %r627, %r628;
	ld.shared.u32 	%r630, [_ZZN3cub18CUB_300001_SM_10006detail6reduce28DeviceReduceSingleTileKernelINS2_10policy_hubIijN4cuda3std3__44plusIiEEE10Policy1000EPiSC_iS9_iiNS7_10__identityEEEvT0_T1_T2_T3_T4_T6_E12temp_storage+36];
	add.s32 	%r686, %r629, %r630;
	bra.uni 	$L__BB4_72;
$L__BB4_18:
	// begin inline asm
	mov.u32 %r520, %laneid;
	// end inline asm
	and.b32  	%r546, %r1, 992;
	add.s32 	%r547, %r546, 32;
	setp.gt.s32 	%p73, %r547, %r120;
	not.b32 	%r548, %r546;
	add.s32 	%r549, %r120, %r548;
	selp.b32 	%r544, %r549, 31, %p73;
	mov.b32 	%r523, 1;
	mov.b32 	%r545, -1;
	// begin inline asm
	shfl.sync.down.b32 %r521, %r644, %r523, %r544, %r545;
	// end inline asm
	setp.lt.s32 	%p74, %r520, %r544;
	selp.b32 	%r550, %r521, 0, %p74;
	add.s32 	%r527, %r550, %r644;
	mov.b32 	%r528, 2;
	// begin inline asm
	shfl.sync.down.b32 %r526, %r527, %r528, %r544, %r545;
	// end inline asm
	add.s32 	%r551, %r520, 2;
	setp.gt.s32 	%p75, %r551, %r544;
	selp.b32 	%r552, 0, %r526, %p75;
	add.s32 	%r532, %r527, %r552;
	mov.b32 	%r533, 4;
	// begin inline asm
	shfl.sync.down.b32 %r531, %r532, %r533, %r544, %r545;
	// end inline asm
	add.s32 	%r553, %r520, 4;
	setp.gt.s32 	%p76, %r553, %r544;
	selp.b32 	%r554, 0, %r531, %p76;
	add.s32 	%r537, %r532, %r554;
	mov.b32 	%r538, 8;
	// begin inline asm
	shfl.sync.down.b32 %r536, %r537, %r538, %r544, %r545;
	// end inline asm
	add.s32 	%r555, %r520, 8;
	setp.gt.s32 	%p77, %r555, %r544;
	selp.b32 	%r556, 0, %r536, %p77;
	add.s32 	%r542, %r537, %r556;
	mov.b32 	%r543, 16;
	// begin inline asm
	shfl.sync.down.b32 %r541, %r542, %r543, %r544, %r545;
	// end inline asm
	add.s32 	%r557, %r520, 16;
	setp.gt.s32 	%p78, %r557, %r544;
	selp.b32 	%r558, 0, %r541, %p78;
	add.s32 	%r686, %r542, %r558;
	setp.ne.s32 	%p79, %r520, 0;
	@%p79 bra 	$L__BB4_20;
	shr.u32 	%r559, %r1, 3;
	and.b32  	%r560, %r559, 124;
	mov.u32 	%r561, _ZZN3cub18CUB_300001_SM_10006detail6reduce28DeviceReduceSingleTileKernelINS2_10policy_hubIijN4cuda3std3__44plusIiEEE10Policy1000EPiSC_iS9_iiNS7_10__identityEEEvT0_T1_T2_T3_T4_T6_E12temp_storage;
	add.s32 	%r562, %r561, %r560;
	st.shared.u32 	[%r562+8], %r686;
$L__BB4_20:
	bar.sync 	0;
	setp.ne.s32 	%p80, %r1, 0;
	@%p80 bra 	$L__BB4_72;
	setp.gt.s32 	%p81, %r120, 32;
	ld.shared.u32 	%r563, [_ZZN3cub18CUB_300001_SM_10006detail6reduce28DeviceReduceSingleTileKernelINS2_10policy_hubIijN4cuda3std3__44plusIiEEE10Policy1000EPiSC_iS9_iiNS7_10__identityEEEvT0_T1_T2_T3_T4_T6_E12temp_storage+12];
	selp.b32 	%r564, %r563, 0, %p81;
	add.s32 	%r565, %r564, %r686;
	setp.gt.s32 	%p82, %r120, 64;
	ld.shared.u32 	%r566, [_ZZN3cub18CUB_300001_SM_10006detail6reduce28DeviceReduceSingleTileKernelINS2_10policy_hubIijN4cuda3std3__44plusIiEEE10Policy1000EPiSC_iS9_iiNS7_10__identityEEEvT0_T1_T2_T3_T4_T6_E12temp_storage+16];
	selp.b32 	%r567, %r566, 0, %p82;
	add.s32 	%r568, %r565, %r567;
	setp.gt.s32 	%p83, %r120, 96;
	ld.shared.u32 	%r569, [_ZZN3cub18CUB_300001_SM_10006detail6reduce28DeviceReduceSingleTileKernelINS2_10policy_hubIijN4cuda3std3__44plusIiEEE10Policy1000EPiSC_iS9_iiNS7_10__identityEEEvT0_T1_T2_T3_T4_T6_E12temp_storage+20];
	selp.b32 	%r570, %r569, 0, %p83;
	add.s32 	%r571, %r568, %r570;
	setp.gt.s32 	%p84, %r120, 128;
	ld.shared.u32 	%r572, [_ZZN3cub18CUB_300001_SM_10006detail6reduce28DeviceReduceSingleTileKernelINS2_10policy_hubIijN4cuda3std3__44plusIiEEE10Policy1000EPiSC_iS9_iiNS7_10__identityEEEvT0_T1_T2_T3_T4_T6_E12temp_storage+24];
	selp.b32 	%r573, %r572, 0, %p84;
	add.s32 	%r574, %r571, %r573;
	setp.gt.s32 	%p85, %r120, 160;
	ld.shared.u32 	%r575, [_ZZN3cub18CUB_300001_SM_10006detail6reduce28DeviceReduceSingleTileKernelINS2_10policy_hubIijN4cuda3std3__44plusIiEEE10Policy1000EPiSC_iS9_iiNS7_10__identityEEEvT0_T1_T2_T3_T4_T6_E12temp_storage+28];
	selp.b32 	%r576, %r575, 0, %p85;
	add.s32 	%r577, %r574, %r576;
	setp.gt.s32 	%p86, %r120, 192;
	ld.shared.u32 	%r578, [_ZZN3cub18CUB_300001_SM_10006detail6reduce28DeviceReduceSingleTileKernelINS2_10policy_hubIijN4cuda3std3__44plusIiEEE10Policy1000EPiSC_iS9_iiNS7_10__identityEEEvT0_T1_T2_T3_T4_T6_E12temp_storage+32];
	selp.b32 	%r579, %r578, 0, %p86;
	add.s32 	%r580, %r577, %r579;
	setp.gt.s32 	%p87, %r120, 224;
	ld.shared.u32 	%r581, [_ZZN3cub18CUB_300001_SM_10006detail6reduce28DeviceReduceSingleTileKernelINS2_10policy_hubIijN4cuda3std3__44plusIiEEE10Policy1000EPiSC_iS9_iiNS7_10__identityEEEvT0_T1_T2_T3_T4_T6_E12temp_storage+36];
	selp.b32 	%r582, %r581, 0, %p87;
	add.s32 	%r686, %r580, %r582;
	bra.uni 	$L__BB4_72;
$L__BB4_22:
	mov.u32 	%r26, %tid.x;
	shl.b32 	%r377, %r26, 2;
	mul.wide.u32 	%rd86, %r377, 4;
	add.s64 	%rd76, %rd16, %rd86;
	// begin inline asm
	ld.global.nc.v2.u64 {%rd74, %rd75}, [%rd76];
	// end inline asm
	mov.b64 	{%r378, %r379}, %rd75;
	mov.b64 	{%r380, %r381}, %rd74;
	add.s64 	%rd79, %rd76, 4096;
	// begin inline asm
	ld.global.nc.v2.u64 {%rd77, %rd78}, [%rd79];
	// end inline asm
	mov.b64 	{%r382, %r383}, %rd78;
	mov.b64 	{%r384, %r385}, %rd77;
	add.s64 	%rd82, %rd76, 8192;
	// begin inline asm
	ld.global.nc.v2.u64 {%rd80, %rd81}, [%rd82];
	// end inline asm
	mov.b64 	{%r386, %r387}, %rd81;
	mov.b64 	{%r388, %r389}, %rd80;
	add.s64 	%rd85, %rd76, 12288;
	// begin inline asm
	ld.global.nc.v2.u64 {%rd83, %rd84}, [%rd85];
	// end inline asm
	mov.b64 	{%r390, %r391}, %rd84;
	mov.b64 	{%r392, %r393}, %rd83;
	add.s32 	%r394, %r381, %r380;
	add.s32 	%r395, %r378, %r394;
	add.s32 	%r396, %r379, %r395;
	add.s32 	%r397, %r384, %r396;
	add.s32 	%r398, %r385, %r397;
	add.s32 	%r399, %r382, %r398;
	add.s32 	%r400, %r383, %r399;
	add.s32 	%r401, %r388, %r400;
	add.s32 	%r402, %r389, %r401;
	add.s32 	%r403, %r386, %r402;
	add.s32 	%r404, %r387, %r403;
	add.s32 	%r405, %r392, %r404;
	add.s32 	%r406, %r393, %r405;
	add.s32 	%r407, %r390, %r406;
	add.s32 	%r659, %r391, %r407;
	setp.lt.u32 	%p50, %r120, 8192;
	mov.b32 	%r648, 4096;
	@%p50 bra 	$L__BB4_26;
	add.s32 	%r28, %r120, -4096;
	mov.b32 	%r648, 4096;
$L__BB4_24:
	mul.wide.s32 	%rd99, %r648, 4;
	add.s64 	%rd89, %rd76, %rd99;
	// begin inline asm
	ld.global.nc.v2.u64 {%rd87, %rd88}, [%rd89];
	// end inline asm
	mov.b64 	{%r409, %r410}, %rd88;
	mov.b64 	{%r411, %r412}, %rd87;
	add.s64 	%rd92, %rd89, 4096;
	// begin inline asm
	ld.global.nc.v2.u64 {%rd90, %rd91}, [%rd92];
	// end inline asm
	mov.b64 	{%r413, %r414}, %rd91;
	mov.b64 	{%r415, %r416}, %rd90;
	add.s64 	%rd95, %rd89, 8192;
	// begin inline asm
	ld.global.nc.v2.u64 {%rd93, %rd94}, [%rd95];
	// end inline asm
	mov.b64 	{%r417, %r418}, %rd94;
	mov.b64 	{%r419, %r420}, %rd93;
	add.s64 	%rd98, %rd89, 12288;
	// begin inline asm
	ld.global.nc.v2.u64 {%rd96, %rd97}, [%rd98];
	// end inline asm
	mov.b64 	{%r421, %r422}, %rd97;
	mov.b64 	{%r423, %r424}, %rd96;
	add.s32 	%r425, %r411, %r659;
	add.s32 	%r426, %r412, %r425;
	add.s32 	%r427, %r409, %r426;
	add.s32 	%r428, %r410, %r427;
	add.s32 	%r429, %r415, %r428;
	add.s32 	%r430, %r416, %r429;
	add.s32 	%r431, %r413, %r430;
	add.s32 	%r432, %r414, %r431;
	add.s32 	%r433, %r419, %r432;
	add.s32 	%r434, %r420, %r433;
	add.s32 	%r435, %r417, %r434;
	add.s32 	%r436, %r418, %r435;
	add.s32 	%r437, %r423, %r436;
	add.s32 	%r438, %r424, %r437;
	add.s32 	%r439, %r421, %r438;
	add.s32 	%r659, %r422, %r439;
	sub.s32 	%r440, %r120, %r648;
	setp.lt.s32 	%p51, %r440, 4096;
	@%p51 bra 	$L__BB4_34;
	add.s32 	%r648, %r648, 4096;
	setp.le.s32 	%p52, %r648, %r28;
	@%p52 bra 	$L__BB4_24;
$L__BB4_26:
	setp.le.s32 	%p53, %r120, %r648;
	@%p53 bra 	$L__BB4_34;
	sub.s32 	%r35, %r120, %r648;
	setp.ge.s32 	%p54, %r26, %r35;
	@%p54 bra 	$L__BB4_34;
	not.b32 	%r442, %r26;
	add.s32 	%r443, %r120, %r442;
	sub.s32 	%r36, %r443, %r648;
	and.b32  	%r444, %r36, 768;
	setp.eq.s32 	%p55, %r444, 768;
	mov.u32 	%r653, %r26;
	@%p55 bra 	$L__BB4_31;
	add.s32 	%r650, %r26, %r648;
	shr.u32 	%r445, %r36, 8;
	add.s32 	%r446, %r445, 1;
	and.b32  	%r447, %r446, 3;
	neg.s32 	%r649, %r447;
	mov.u32 	%r653, %r26;
$L__BB4_30:
	.pragma "nounroll";
	mul.wide.u32 	%rd101, %r650, 4;
	add.s64 	%rd100, %rd16, %rd101;
	// begin inline asm
	ld.global.nc.u32 %r448, [%rd100];
	// end inline asm
	add.s32 	%r659, %r448, %r659;
	add.s32 	%r653, %r653, 256;
	add.s32 	%r650, %r650, 256;
	add.s32 	%r649, %r649, 1;
	setp.ne.s32 	%p56, %r649, 0;
	@%p56 bra 	$L__BB4_30;
$L__BB4_31:
	setp.lt.u32 	%p57, %r36, 768;
	@%p57 bra 	$L__BB4_34;
	cvt.u64.u32 	%rd102, %r653;
	cvt.u64.u32 	%rd103, %r648;
	add.s64 	%rd104, %rd102, %rd103;
	shl.b64 	%rd105, %rd104, 2;
	add.s64 	%rd106, %rd105, %rd16;
	add.s64 	%rd122, %rd106, 2048;
	add.s32 	%r656, %r653, %r648;
$L__BB4_33:
	mul.wide.u32 	%rd111, %r656, 4;
	add.s64 	%rd107, %rd16, %rd111;
	// begin inline asm
	ld.global.nc.u32 %r449, [%rd107];
	// end inline asm
	add.s32 	%r453, %r449, %r659;
	add.s64 	%rd108, %rd122, -1024;
	// begin inline asm
	ld.global.nc.u32 %r450, [%rd108];
	// end inline asm
	add.s32 	%r454, %r450, %r453;
	// begin inline asm
	ld.global.nc.u32 %r451, [%rd122];
	// end inline asm
	add.s32 	%r455, %r451, %r454;
	add.s64 	%rd110, %rd122, 1024;
	// begin inline asm
	ld.global.nc.u32 %r452, [%rd110];
	// end inline asm
	add.s32 	%r659, %r452, %r455;
	add.s32 	%r653, %r653, 1024;
	add.s64 	%rd122, %rd122, 4096;
	add.s32 	%r656, %r656, 1024;
	setp.lt.s32 	%p58, %r653, %r35;
	@%p58 bra 	$L__BB4_33;
$L__BB4_34:
	// begin inline asm
	mov.u32 %r456, %laneid;
	// end inline asm
	mov.b32 	%r459, 1;
	mov.b32 	%r480, 31;
	mov.b32 	%r481, -1;
	// begin inline asm
	shfl.sync.down.b32 %r457, %r659, %r459, %r480, %r481;
	// end inline asm
	setp.gt.s32 	%p59, %r456, 30;
	selp.b32 	%r482, 0, %r457, %p59;
	add.s32 	%r463, %r482, %r659;
	mov.b32 	%r464, 2;
	// begin inline asm
	shfl.sync.down.b32 %r462, %r463, %r464, %r480, %r481;
	// end inline asm
	setp.gt.s32 	%p60, %r456, 29;
	selp.b32 	%r483, 0, %r462, %p60;
	add.s32 	%r468, %r463, %r483;
	mov.b32 	%r469, 4;
	// begin inline asm
	shfl.sync.down.b32 %r467, %r468, %r469, %r480, %r481;
	// end inline asm
	setp.gt.s32 	%p61, %r456, 27;
	selp.b32 	%r484, 0, %r467, %p61;
	add.s32 	%r473, %r468, %r484;
	mov.b32 	%r474, 8;
	// begin inline asm
	shfl.sync.down.b32 %r472, %r473, %r474, %r480, %r481;
	// end inline asm
	setp.gt.s32 	%p62, %r456, 23;
	selp.b32 	%r485, 0, %r472, %p62;
	add.s32 	%r478, %r473, %r485;
	mov.b32 	%r479, 16;
	// begin inline asm
	shfl.sync.down.b32 %r477, %r478, %r479, %r480, %r481;
	// end inline asm
	setp.gt.s32 	%p63, %r456, 15;
	selp.b32 	%r486, 0, %r477, %p63;
	add.s32 	%r686, %r478, %r486;
	setp.ne.s32 	%p64, %r456, 0;
	@%p64 bra 	$L__BB4_36;
	shr.u32 	%r487, %r26, 3;
	and.b32  	%r488, %r487, 124;
	mov.u32 	%r489, _ZZN3cub18CUB_300001_SM_10006detail6reduce28DeviceReduceSingleTileKernelINS2_10policy_hubIijN4cuda3std3__44plusIiEEE10Policy1000EPiSC_iS9_iiNS7_10__identityEEEvT0_T1_T2_T3_T4_T6_E12temp_storage;
	add.s32 	%r490, %r489, %r488;
	st.shared.u32 	[%r490+8], %r686;
$L__BB4_36:
	bar.sync 	0;
	setp.ne.s32 	%p65, %r26, 0;
	@%p65 bra 	$L__BB4_72;
	ld.shared.u32 	%r491, [_ZZN3cub18CUB_300001_SM_10006detail6reduce28DeviceReduceSingleTileKernelINS2_10policy_hubIijN4cuda3std3__44plusIiEEE10Policy1000EPiSC_iS9_iiNS7_10__identityEEEvT0_T1_T2_T3_T4_T6_E12temp_storage+12];
	add.s32 	%r492, %r491, %r686;
	ld.shared.u32 	%r493, [_ZZN3cub18CUB_300001_SM_10006detail6reduce28DeviceReduceSingleTileKernelINS2_10policy_hubIijN4cuda3std3__44plusIiEEE10Policy1000EPiSC_iS9_iiNS7_10__identityEEEvT0_T1_T2_T3_T4_T6_E12temp_storage+16];
	add.s32 	%r494, %r492, %r493;
	ld.shared.u32 	%r495, [_ZZN3cub18CUB_300001_SM_10006detail6reduce28DeviceReduceSingleTileKernelINS2_10policy_hubIijN4cuda3std3__44plusIiEEE10Policy1000EPiSC_iS9_iiNS7_10__identityEEEvT0_T1_T2_T3_T4_T6_E12temp_storage+20];
	add.s32 	%r496, %r494, %r495;
	ld.shared.u32 	%r497, [_ZZN3cub18CUB_300001_SM_10006detail6reduce28DeviceReduceSingleTileKernelINS2_10policy_hubIijN4cuda3std3__44plusIiEEE10Policy1000EPiSC_iS9_iiNS7_10__identityEEEvT0_T1_T2_T3_T4_T6_E12temp_storage+24];
	add.s32 	%r498, %r496, %r497;
	ld.shared.u32 	%r499, [_ZZN3cub18CUB_300001_SM_10006detail6reduce28DeviceReduceSingleTileKernelINS2_10policy_hubIijN4cuda3std3__44plusIiEEE10Policy1000EPiSC_iS9_iiNS7_10__identityEEEvT0_T1_T2_T3_T4_T6_E12temp_storage+28];
	add.s32 	%r500, %r498, %r499;
	ld.shared.u32 	%r501, [_ZZN3cub18CUB_300001_SM_10006detail6reduce28DeviceReduceSingleTileKernelINS2_10policy_hubIijN4cuda3std3__44plusIiEEE10Policy1000EPiSC_iS9_iiNS7_10__identityEEEvT0_T1_T2_T3_T4_T6_E12temp_storage+32];
	add.s32 	%r502, %r500, %r501;
	ld.shared.u32 	%r503, [_ZZN3cub18CUB_300001_SM_10006detail6reduce28DeviceReduceSingleTileKernelINS2_10policy_hubIijN4cuda3std3__44plusIiEEE10Policy1000EPiSC_iS9_iiNS7_10__identityEEEvT0_T1_T2_T3_T4_T6_E12temp_storage+36];
	add.s32 	%r686, %r502, %r503;
	bra.uni 	$L__BB4_72;
$L__BB4_38:
	setp.gt.s32 	%p3, %r120, 4095;
	@%p3 bra 	$L__BB4_56;
	mov.u32 	%r60, %tid.x;
	setp.ge.s32 	%p20, %r60, %r120;
	mov.b32 	%r670, 0;
	mov.u32 	%r665, %r60;
	@%p20 bra 	$L__BB4_41;
	mul.wide.u32 	%rd66, %r60, 4;
	add.s64 	%rd65, %rd16, %rd66;
	// begin inline asm
	ld.global.nc.u32 %r670, [%rd65];
	// end inline asm
	add.s32 	%r665, %r60, 256;
$L__BB4_41:
	setp.ge.s32 	%p21, %r665, %r120;
	@%p21 bra 	$L__BB4_47;
	not.b32 	%r252, %r665;
	add.s32 	%r65, %r120, %r252;
	and.b32  	%r253, %r65, 768;
	setp.eq.s32 	%p22, %r253, 768;
	@%p22 bra 	$L__BB4_45;
	mul.wide.u32 	%rd67, %r665, 4;
	add.s64 	%rd123, %rd16, %rd67;
	shr.u32 	%r254, %r65, 8;
	add.s32 	%r255, %r254, 1;
	and.b32  	%r256, %r255, 3;
	neg.s32 	%r662, %r256;
$L__BB4_44:
	.pragma "nounroll";
	// begin inline asm
	ld.global.nc.u32 %r257, [%rd123];
	// end inline asm
	add.s32 	%r670, %r257, %r670;
	add.s32 	%r665, %r665, 256;
	add.s64 	%rd123, %rd123, 1024;
	add.s32 	%r662, %r662, 1;
	setp.ne.s32 	%p23, %r662, 0;
	@%p23 bra 	$L__BB4_44;
$L__BB4_45:
	setp.lt.u32 	%p24, %r65, 768;
	@%p24 bra 	$L__BB4_47;
$L__BB4_46:
	mul.wide.s32 	%rd73, %r665, 4;
	add.s64 	%rd69, %rd16, %rd73;
	// begin inline asm
	ld.global.nc.u32 %r258, [%rd69];
	// end inline asm
	add.s32 	%r262, %r258, %r670;
	add.s64 	%rd70, %rd69, 1024;
	// begin inline asm
	ld.global.nc.u32 %r259, [%rd70];
	// end inline asm
	add.s32 	%r263, %r259, %r262;
	add.s64 	%rd71, %rd69, 2048;
	// begin inline asm
	ld.global.nc.u32 %r260, [%rd71];
	// end inline asm
	add.s32 	%r264, %r260, %r263;
	add.s64 	%rd72, %rd69, 3072;
	// begin inline asm
	ld.global.nc.u32 %r261, [%rd72];
	// end inline asm
	add.s32 	%r670, %r261, %r264;
	add.s32 	%r665, %r665, 1024;
	setp.lt.s32 	%p25, %r665, %r120;
	@%p25 bra 	$L__BB4_46;
$L__BB4_47:
	setp.lt.s32 	%p26, %r120, 256;
	@%p26 bra 	$L__BB4_52;
	// begin inline asm
	mov.u32 %r328, %laneid;
	// end inline asm
	mov.b32 	%r331, 1;
	mov.b32 	%r352, 31;
	mov.b32 	%r353, -1;
	// begin inline asm
	shfl.sync.down.b32 %r329, %r670, %r331, %r352, %r353;
	// end inline asm
	setp.gt.s32 	%p42, %r328, 30;
	selp.b32 	%r354, 0, %r329, %p42;
	add.s32 	%r335, %r354, %r670;
	mov.b32 	%r336, 2;
	// begin inline asm
	shfl.sync.down.b32 %r334, %r335, %r336, %r352, %r353;
	// end inline asm
	setp.gt.s32 	%p43, %r328, 29;
	selp.b32 	%r355, 0, %r334, %p43;
	add.s32 	%r340, %r335, %r355;
	mov.b32 	%r341, 4;
	// begin inline asm
	shfl.sync.down.b32 %r339, %r340, %r341, %r352, %r353;
	// end inline asm
	setp.gt.s32 	%p44, %r328, 27;
	selp.b32 	%r356, 0, %r339, %p44;
	add.s32 	%r345, %r340, %r356;
	mov.b32 	%r346, 8;
	// begin inline asm
	shfl.sync.down.b32 %r344, %r345, %r346, %r352, %r353;
	// end inline asm
	setp.gt.s32 	%p45, %r328, 23;
	selp.b32 	%r357, 0, %r344, %p45;
	add.s32 	%r350, %r345, %r357;
	mov.b32 	%r351, 16;
	// begin inline asm
	shfl.sync.down.b32 %r349, %r350, %r351, %r352, %r353;
	// end inline asm
	setp.gt.s32 	%p46, %r328, 15;
	selp.b32 	%r358, 0, %r349, %p46;
	add.s32 	%r686, %r350, %r358;
	setp.ne.s32 	%p47, %r328, 0;
	@%p47 bra 	$L__BB4_50;
	shr.u32 	%r359, %r60, 3;
	and.b32  	%r360, %r359, 124;
	mov.u32 	%r361, _ZZN3cub18CUB_300001_SM_10006detail6reduce28DeviceReduceSingleTileKernelINS2_10policy_hubIijN4cuda3std3__44plusIiEEE10Policy1000EPiSC_iS9_iiNS7_10__identityEEEvT0_T1_T2_T3_T4_T6_E12temp_storage;
	add.s32 	%r362, %r361, %r360;
	st.shared.u32 	[%r362+8], %r686;
$L__BB4_50:
	bar.sync 	0;
	setp.ne.s32 	%p48, %r60, 0;
	@%p48 bra 	$L__BB4_72;
	ld.shared.u32 	%r363, [_ZZN3cub18CUB_300001_SM_10006detail6reduce28DeviceReduceSingleTileKernelINS2_10policy_hubIijN4cuda3std3__44plusIiEEE10Policy1000EPiSC_iS9_iiNS7_10__identityEEEvT0_T1_T2_T3_T4_T6_E12temp_storage+12];
	add.s32 	%r364, %r363, %r686;
	ld.shared.u32 	%r365, [_ZZN3cub18CUB_300001_SM_10006detail6reduce28DeviceReduceSingleTileKernelINS2_10policy_hubIijN4cuda3std3__44plusIiEEE10Policy1000EPiSC_iS9_iiNS7_10__identityEEEvT0_T1_T2_T3_T4_T6_E12temp_storage+16];
	add.s32 	%r366, %r364, %r365;
	ld.shared.u32 	%r367, [_ZZN3cub18CUB_300001_SM_10006detail6reduce28DeviceReduceSingleTileKernelINS2_10policy_hubIijN4cuda3std3__44plusIiEEE10Policy1000EPiSC_iS9_iiNS7_10__identityEEEvT0_T1_T2_T3_T4_T6_E12temp_storage+20];
	add.s32 	%r368, %r366, %r367;
	ld.shared.u32 	%r369, [_ZZN3cub18CUB_300001_SM_10006detail6reduce28DeviceReduceSingleTileKernelINS2_10policy_hubIijN4cuda3std3__44plusIiEEE10Policy1000EPiSC_iS9_iiNS7_10__identityEEEvT0_T1_T2_T3_T4_T6_E12temp_storage+24];
	add.s32 	%r370, %r368, %r369;
	ld.shared.u32 	%r371, [_ZZN3cub18CUB_300001_SM_10006detail6reduce28DeviceReduceSingleTileKernelINS2_10policy_hubIijN4cuda3std3__44plusIiEEE10Policy1000EPiSC_iS9_iiNS7_10__identityEEEvT0_T1_T2_T3_T4_T6_E12temp_storage+28];
	add.s32 	%r372, %r370, %r371;
	ld.shared.u32 	%r373, [_ZZN3cub18CUB_300001_SM_10006detail6reduce28DeviceReduceSingleTileKernelINS2_10policy_hubIijN4cuda3std3__44plusIiEEE10Policy1000EPiSC_iS9_iiNS7_10__identityEEEvT0_T1_T2_T3_T4_T6_E12temp_storage+32];
	add.s32 	%r374, %r372, %r373;
	ld.shared.u32 	%r375, [_ZZN3cub18CUB_300001_SM_10006detail6reduce28DeviceReduceSingleTileKernelINS2_10policy_hubIijN4cuda3std3__44plusIiEEE10Policy1000EPiSC_iS9_iiNS7_10__identityEEEvT0_T1_T2_T3_T4_T6_E12temp_storage+36];
	add.s32 	%r686, %r374, %r375;
	bra.uni 	$L__BB4_72;
$L__BB4_52:
	// begin inline asm
	mov.u32 %r265, %laneid;
	// end inline asm
	and.b32  	%r291, %r60, 992;
	add.s32 	%r292, %r291, 32;
	setp.gt.s32 	%p27, %r292, %r120;
	not.b32 	%r293, %r291;
	add.s32 	%r294, %r120, %r293;
	selp.b32 	%r289, %r294, 31, %p27;
	mov.b32 	%r268, 1;
	mov.b32 	%r290, -1;
	// begin inline asm
	shfl.sync.down.b32 %r266, %r670, %r268, %r289, %r290;
	// end inline asm
	setp.lt.s32 	%p28, %r265, %r289;
	selp.b32 	%r295, %r266, 0, %p28;
	add.s32 	%r272, %r295, %r670;
	mov.b32 	%r273, 2;
	// begin inline asm
	shfl.sync.down.b32 %r271, %r272, %r273, %r289, %r290;
	// end inline asm
	add.s32 	%r296, %r265, 2;
	setp.gt.s32 	%p29, %r296, %r289;
	selp.b32 	%r297, 0, %r271, %p29;
	add.s32 	%r277, %r272, %r297;
	mov.b32 	%r278, 4;
	// begin inline asm
	shfl.sync.down.b32 %r276, %r277, %r278, %r289, %r290;
	// end inline asm
	add.s32 	%r298, %r265, 4;
	setp.gt.s32 	%p30, %r298, %r289;
	selp.b32 	%r299, 0, %r276, %p30;
	add.s32 	%r282, %r277, %r299;
	mov.b32 	%r283, 8;
	// begin inline asm
	shfl.sync.down.b32 %r281, %r282, %r283, %r289, %r290;
	// end inline asm
	add.s32 	%r300, %r265, 8;
	setp.gt.s32 	%p31, %r300, %r289;
	selp.b32 	%r301, 0, %r281, %p31;
	add.s32 	%r287, %r282, %r301;
	mov.b32 	%r288, 16;
	// begin inline asm
	shfl.sync.down.b32 %r286, %r287, %r288, %r289, %r290;
	// end inline asm
	add.s32 	%r302, %r265, 16;
	setp.gt.s32 	%p32, %r302, %r289;
	selp.b32 	%r303, 0, %r286, %p32;
	add.s32 	%r686, %r287, %r303;
	setp.ne.s32 	%p33, %r265, 0;
	@%p33 bra 	$L__BB4_54;
	shr.u32 	%r304, %r60, 3;
	and.b32  	%r305, %r304, 124;
	mov.u32 	%r306, _ZZN3cub18CUB_300001_SM_10006detail6reduce28DeviceReduceSingleTileKernelINS2_10policy_hubIijN4cuda3std3__44plusIiEEE10Policy1000EPiSC_iS9_iiNS7_10__identityEEEvT0_T1_T2_T3_T4_T6_E12temp_storage;
	add.s32 	%r307, %r306, %r305;
	st.shared.u32 	[%r307+8], %r686;
$L__BB4_54:
	bar.sync 	0;
	setp.ne.s32 	%p34, %r60, 0;
	@%p34 bra 	$L__BB4_72;
	setp.gt.s32 	%p35, %r120, 32;
	ld.shared.u32 	%r308, [_ZZN3cub18CUB_300001_SM_10006detail6reduce28DeviceReduceSingleTileKernelINS2_10policy_hubIijN4cuda3std3__44plusIiEEE10Policy1000EPiSC_iS9_iiNS7_10__identityEEEvT0_T1_T2_T3_T4_T6_E12temp_storage+12];
	selp.b32 	%r309, %r308, 0, %p35;
	add.s32 	%r310, %r309, %r686;
	setp.gt.s32 	%p36, %r120, 64;
	ld.shared.u32 	%r311, [_ZZN3cub18CUB_300001_SM_10006detail6reduce28DeviceReduceSingleTileKernelINS2_10policy_hubIijN4cuda3std3__44plusIiEEE10Policy1000EPiSC_iS9_iiNS7_10__identityEEEvT0_T1_T2_T3_T4_T6_E12temp_storage+16];
	selp.b32 	%r312, %r311, 0, %p36;
	add.s32 	%r313, %r310, %r312;
	setp.gt.s32 	%p37, %r120, 96;
	ld.shared.u32 	%r314, [_ZZN3cub18CUB_300001_SM_10006detail6reduce28DeviceReduceSingleTileKernelINS2_10policy_hubIijN4cuda3std3__44plusIiEEE10Policy1000EPiSC_iS9_iiNS7_10__identityEEEvT0_T1_T2_T3_T4_T6_E12temp_storage+20];
	selp.b32 	%r315, %r314, 0, %p37;
	add.s32 	%r316, %r313, %r315;
	setp.gt.s32 	%p38, %r120, 128;
	ld.shared.u32 	%r317, [_ZZN3cub18CUB_300001_SM_10006detail6reduce28DeviceReduceSingleTileKernelINS2_10policy_hubIijN4cuda3std3__44plusIiEEE10Policy1000EPiSC_iS9_iiNS7_10__identityEEEvT0_T1_T2_T3_T4_T6_E12temp_storage+24];
	selp.b32 	%r318, %r317, 0, %p38;
	add.s32 	%r319, %r316, %r318;
	setp.gt.s32 	%p39, %r120, 160;
	ld.shared.u32 	%r320, [_ZZN3cub18CUB_300001_SM_10006detail6reduce28DeviceReduceSingleTileKernelINS2_10policy_hubIijN4cuda3std3__44plusIiEEE10Policy1000EPiSC_iS9_iiNS7_10__identityEEEvT0_T1_T2_T3_T4_T6_E12temp_storage+28];
	selp.b32 	%r321, %r320, 0, %p39;
	add.s32 	%r322, %r319, %r321;
	setp.gt.s32 	%p40, %r120, 192;
	ld.shared.u32 	%r323, [_ZZN3cub18CUB_300001_SM_10006detail6reduce28DeviceReduceSingleTileKernelINS2_10policy_hubIijN4cuda3std3__44plusIiEEE10Policy1000EPiSC_iS9_iiNS7_10__identityEEEvT0_T1_T2_T3_T4_T6_E12temp_storage+32];
	selp.b32 	%r324, %r323, 0, %p40;
	add.s32 	%r325, %r322, %r324;
	setp.gt.s32 	%p41, %r120, 224;
	ld.shared.u32 	%r326, [_ZZN3cub18CUB_300001_SM_10006detail6reduce28DeviceReduceSingleTileKernelINS2_10policy_hubIijN4cuda3std3__44plusIiEEE10Policy1000EPiSC_iS9_iiNS7_10__identityEEEvT0_T1_T2_T3_T4_T6_E12temp_storage+36];
	selp.b32 	%r327, %r326, 0, %p41;
	add.s32 	%r686, %r325, %r327;
	bra.uni 	$L__BB4_72;
$L__BB4_56:
	mov.u32 	%r85, %tid.x;
	mul.wide.u32 	%rd35, %r85, 4;
	add.s64 	%rd19, %rd16, %rd35;
	// begin inline asm
	ld.global.nc.u32 %r122, [%rd19];
	// end inline asm
	add.s64 	%rd20, %rd19, 1024;
	// begin inline asm
	ld.global.nc.u32 %r123, [%rd20];
	// end inline asm
	add.s64 	%rd21, %rd19, 2048;
	// begin inline asm
	ld.global.nc.u32 %r124, [%rd21];
	// end inline asm
	add.s64 	%rd22, %rd19, 3072;
	// begin inline asm
	ld.global.nc.u32 %r125, [%rd22];
	// end inline asm
	add.s64 	%rd23, %rd19, 4096;
	// begin inline asm
	ld.global.nc.u32 %r126, [%rd23];
	// end inline asm
	add.s64 	%rd24, %rd19, 5120;
	// begin inline asm
	ld.global.nc.u32 %r127, [%rd24];
	// end inline asm
	add.s64 	%rd25, %rd19, 6144;
	// begin inline asm
	ld.global.nc.u32 %r128, [%rd25];
	// end inline asm
	add.s64 	%rd26, %rd19, 7168;
	// begin inline asm
	ld.global.nc.u32 %r129, [%rd26];
	// end inline asm
	add.s64 	%rd27, %rd19, 8192;
	// begin inline asm
	ld.global.nc.u32 %r130, [%rd27];
	// end inline asm
	add.s64 	%rd28, %rd19, 9216;
	// begin inline asm
	ld.global.nc.u32 %r131, [%rd28];
	// end inline asm
	add.s64 	%rd29, %rd19, 10240;
	// begin inline asm
	ld.global.nc.u32 %r132, [%rd29];
	// end inline asm
	add.s64 	%rd30, %rd19, 11264;
	// begin inline asm
	ld.global.nc.u32 %r133, [%rd30];
	// end inline asm
	add.s64 	%rd31, %rd19, 12288;
	// begin inline asm
	ld.global.nc.u32 %r134, [%rd31];
	// end inline asm
	add.s64 	%rd32, %rd19, 13312;
	// begin inline asm
	ld.global.nc.u32 %r135, [%rd32];
	// end inline asm
	add.s64 	%rd33, %rd19, 14336;
	// begin inline asm
	ld.global.nc.u32 %r136, [%rd33];
	// end inline asm
	add.s64 	%rd34, %rd19, 15360;
	// begin inline asm
	ld.global.nc.u32 %r137, [%rd34];
	// end inline asm
	add.s32 	%r139, %r123, %r122;
	add.s32 	%r140, %r124, %r139;
	add.s32 	%r141, %r125, %r140;
	add.s32 	%r142, %r126, %r141;
	add.s32 	%r143, %r127, %r142;
	add.s32 	%r144, %r128, %r143;
	add.s32 	%r145, %r129, %r144;
	add.s32 	%r146, %r130, %r145;
	add.s32 	%r147, %r131, %r146;
	add.s32 	%r148, %r132, %r147;
	add.s32 	%r149, %r133, %r148;
	add.s32 	%r150, %r134, %r149;
	add.s32 	%r151, %r135, %r150;
	add.s32 	%r152, %r136, %r151;
	add.s32 	%r685, %r137, %r152;
	setp.lt.u32 	%p4, %r120, 8192;
	mov.b32 	%r674, 4096;
	@%p4 bra 	$L__BB4_60;
	add.s32 	%r87, %r120, -4096;
	mov.b32 	%r674, 4096;
$L__BB4_58:
	mul.wide.s32 	%rd52, %r674, 4;
	add.s64 	%rd36, %rd19, %rd52;
	// begin inline asm
	ld.global.nc.u32 %r154, [%rd36];
	// end inline asm
	add.s64 	%rd37, %rd36, 1024;
	// begin inline asm
	ld.global.nc.u32 %r155, [%rd37];
	// end inline asm
	add.s64 	%rd38, %rd36, 2048;
	// begin inline asm
	ld.global.nc.u32 %r156, [%rd38];
	// end inline asm
	add.s64 	%rd39, %rd36, 3072;
	// begin inline asm
	ld.global.nc.u32 %r157, [%rd39];
	// end inline asm
	add.s64 	%rd40, %rd36, 4096;
	// begin inline asm
	ld.global.nc.u32 %r158, [%rd40];
	// end inline asm
	add.s64 	%rd41, %rd36, 5120;
	// begin inline asm
	ld.global.nc.u32 %r159, [%rd41];
	// end inline asm
	add.s64 	%rd42, %rd36, 6144;
	// begin inline asm
	ld.global.nc.u32 %r160, [%rd42];
	// end inline asm
	add.s64 	%rd43, %rd36, 7168;
	// begin inline asm
	ld.global.nc.u32 %r161, [%rd43];
	// end inline asm
	add.s64 	%rd44, %rd36, 8192;
	// begin inline asm
	ld.global.nc.u32 %r162, [%rd44];
	// end inline asm
	add.s64 	%rd45, %rd36, 9216;
	// begin inline asm
	ld.global.nc.u32 %r163, [%rd45];
	// end inline asm
	add.s64 	%rd46, %rd36, 10240;
	// begin inline asm
	ld.global.nc.u32 %r164, [%rd46];
	// end inline asm
	add.s64 	%rd47, %rd36, 11264;
	// begin inline asm
	ld.global.nc.u32 %r165, [%rd47];
	// end inline asm
	add.s64 	%rd48, %rd36, 12288;
	// begin inline asm
	ld.global.nc.u32 %r166, [%rd48];
	// end inline asm
	add.s64 	%rd49, %rd36, 13312;
	// begin inline asm
	ld.global.nc.u32 %r167, [%rd49];
	// end inline asm
	add.s64 	%rd50, %rd36, 14336;
	// begin inline asm
	ld.global.nc.u32 %r168, [%rd50];
	// end inline asm
	add.s64 	%rd51, %rd36, 15360;
	// begin inline asm
	ld.global.nc.u32 %r169, [%rd51];
	// end inline asm
	add.s32 	%r170, %r154, %r685;
	add.s32 	%r171, %r155, %r170;
	add.s32 	%r172, %r156, %r171;
	add.s32 	%r173, %r157, %r172;
	add.s32 	%r174, %r158, %r173;
	add.s32 	%r175, %r159, %r174;
	add.s32 	%r176, %r160, %r175;
	add.s32 	%r177, %r161, %r176;
	add.s32 	%r178, %r162, %r177;
	add.s32 	%r179, %r163, %r178;
	add.s32 	%r180, %r164, %r179;
	add.s32 	%r181, %r165, %r180;
	add.s32 	%r182, %r166, %r181;
	add.s32 	%r183, %r167, %r182;
	add.s32 	%r184, %r168, %r183;
	add.s32 	%r685, %r169, %r184;
	sub.s32 	%r185, %r120, %r674;
	setp.lt.s32 	%p5, %r185, 4096;
	@%p5 bra 	$L__BB4_68;
	add.s32 	%r674, %r674, 4096;
	setp.le.s32 	%p6, %r674, %r87;
	@%p6 bra 	$L__BB4_58;
$L__BB4_60:
	setp.le.s32 	%p7, %r120, %r674;
	@%p7 bra 	$L__BB4_68;
	sub.s32 	%r94, %r120, %r674;
	setp.ge.s32 	%p8, %r85, %r94;
	@%p8 bra 	$L__BB4_68;
	not.b32 	%r187, %r85;
	add.s32 	%r188, %r120, %r187;
	sub.s32 	%r95, %r188, %r674;
	and.b32  	%r189, %r95, 768;
	setp.eq.s32 	%p9, %r189, 768;
	mov.u32 	%r679, %r85;
	@%p9 bra 	$L__BB4_65;
	add.s32 	%r676, %r85, %r674;
	shr.u32 	%r190, %r95, 8;
	add.s32 	%r191, %r190, 1;
	and.b32  	%r192, %r191, 3;
	neg.s32 	%r675, %r192;
	mov.u32 	%r679, %r85;
$L__BB4_64:
	.pragma "nounroll";
	mul.wide.u32 	%rd54, %r676, 4;
	add.s64 	%rd53, %rd16, %rd54;
	// begin inline asm
	ld.global.nc.u32 %r193, [%rd53];
	// end inline asm
	add.s32 	%r685, %r193, %r685;
	add.s32 	%r679, %r679, 256;
	add.s32 	%r676, %r676, 256;
	add.s32 	%r675, %r675, 1;
	setp.ne.s32 	%p10, %r675, 0;
	@%p10 bra 	$L__BB4_64;
$L__BB4_65:
	setp.lt.u32 	%p11, %r95, 768;
	@%p11 bra 	$L__BB4_68;
	cvt.u64.u32 	%rd55, %r679;
	cvt.u64.u32 	%rd56, %r674;
	add.s64 	%rd57, %rd55, %rd56;
	shl.b64 	%rd58, %rd57, 2;
	add.s64 	%rd59, %rd58, %rd16;
	add.s64 	%rd124, %rd59, 2048;
	add.s32 	%r682, %r679, %r674;
$L__BB4_67:
	mul.wide.u32 	%rd64, %r682, 4;
	add.s64 	%rd60, %rd16, %rd64;
	// begin inline asm
	ld.global.nc.u32 %r194, [%rd60];
	// end inline asm
	add.s32 	%r198, %r194, %r685;
	add.s64 	%rd61, %rd124, -1024;
	// begin inline asm
	ld.global.nc.u32 %r195, [%rd61];
	// end inline asm
	add.s32 	%r199, %r195, %r198;
	// begin inline asm
	ld.global.nc.u32 %r196, [%rd124];
	// end inline asm
	add.s32 	%r200, %r196, %r199;
	add.s64 	%rd63, %rd124, 1024;
	// begin inline asm
	ld.global.nc.u32 %r197, [%rd63];
	// end inline asm
	add.s32 	%r685, %r197, %r200;
	add.s32 	%r679, %r679, 1024;
	add.s64 	%rd124, %rd124, 4096;
	add.s32 	%r682, %r682, 1024;
	setp.lt.s32 	%p12, %r679, %r94;
	@%p12 bra 	$L__BB4_67;
$L__BB4_68:
	// begin inline asm
	mov.u32 %r201, %laneid;
	// end inline asm
	mov.b32 	%r204, 1;
	mov.b32 	%r225, 31;
	mov.b32 	%r226, -1;
	// begin inline asm
	shfl.sync.down.b32 %r202, %r685, %r204, %r225, %r226;
	// end inline asm
	setp.gt.s32 	%p13, %r201, 30;
	selp.b32 	%r227, 0, %r202, %p13;
	add.s32 	%r208, %r227, %r685;
	mov.b32 	%r209, 2;
	// begin inline asm
	shfl.sync.down.b32 %r207, %r208, %r209, %r225, %r226;
	// end inline asm
	setp.gt.s32 	%p14, %r201, 29;
	selp.b32 	%r228, 0, %r207, %p14;
	add.s32 	%r213, %r208, %r228;
	mov.b32 	%r214, 4;
	// begin inline asm
	shfl.sync.down.b32 %r212, %r213, %r214, %r225, %r226;
	// end inline asm
	setp.gt.s32 	%p15, %r201, 27;
	selp.b32 	%r229, 0, %r212, %p15;
	add.s32 	%r218, %r213, %r229;
	mov.b32 	%r219, 8;
	// begin inline asm
	shfl.sync.down.b32 %r217, %r218, %r219, %r225, %r226;
	// end inline asm
	setp.gt.s32 	%p16, %r201, 23;
	selp.b32 	%r230, 0, %r217, %p16;
	add.s32 	%r223, %r218, %r230;
	mov.b32 	%r224, 16;
	// begin inline asm
	shfl.sync.down.b32 %r222, %r223, %r224, %r225, %r226;
	// end inline asm
	setp.gt.s32 	%p17, %r201, 15;
	selp.b32 	%r231, 0, %r222, %p17;
	add.s32 	%r686, %r223, %r231;
	setp.ne.s32 	%p18, %r201, 0;
	@%p18 bra 	$L__BB4_70;
	shr.u32 	%r232, %r85, 3;
	and.b32  	%r233, %r232, 124;
	mov.u32 	%r234, _ZZN3cub18CUB_300001_SM_10006detail6reduce28DeviceReduceSingleTileKernelINS2_10policy_hubIijN4cuda3std3__44plusIiEEE10Policy1000EPiSC_iS9_iiNS7_10__identityEEEvT0_T1_T2_T3_T4_T6_E12temp_storage;
	add.s32 	%r235, %r234, %r233;
	st.shared.u32 	[%r235+8], %r686;
$L__BB4_70:
	bar.sync 	0;
	setp.ne.s32 	%p19, %r85, 0;
	@%p19 bra 	$L__BB4_72;
	ld.shared.u32 	%r236, [_ZZN3cub18CUB_300001_SM_10006detail6reduce28DeviceReduceSingleTileKernelINS2_10policy_hubIijN4cuda3std3__44plusIiEEE10Policy1000EPiSC_iS9_iiNS7_10__identityEEEvT0_T1_T2_T3_T4_T6_E12temp_storage+12];
	add.s32 	%r237, %r236, %r686;
	ld.shared.u32 	%r238, [_ZZN3cub18CUB_300001_SM_10006detail6reduce28DeviceReduceSingleTileKernelINS2_10policy_hubIijN4cuda3std3__44plusIiEEE10Policy1000EPiSC_iS9_iiNS7_10__identityEEEvT0_T1_T2_T3_T4_T6_E12temp_storage+16];
	add.s32 	%r239, %r237, %r238;
	ld.shared.u32 	%r240, [_ZZN3cub18CUB_300001_SM_10006detail6reduce28DeviceReduceSingleTileKernelINS2_10policy_hubIijN4cuda3std3__44plusIiEEE10Policy1000EPiSC_iS9_iiNS7_10__identityEEEvT0_T1_T2_T3_T4_T6_E12temp_storage+20];
	add.s32 	%r241, %r239, %r240;
	ld.shared.u32 	%r242, [_ZZN3cub18CUB_300001_SM_10006detail6reduce28DeviceReduceSingleTileKernelINS2_10policy_hubIijN4cuda3std3__44plusIiEEE10Policy1000EPiSC_iS9_iiNS7_10__identityEEEvT0_T1_T2_T3_T4_T6_E12temp_storage+24];
	add.s32 	%r243, %r241, %r242;
	ld.shared.u32 	%r244, [_ZZN3cub18CUB_300001_SM_10006detail6reduce28DeviceReduceSingleTileKernelINS2_10policy_hubIijN4cuda3std3__44plusIiEEE10Policy1000EPiSC_iS9_iiNS7_10__identityEEEvT0_T1_T2_T3_T4_T6_E12temp_storage+28];
	add.s32 	%r245, %r243, %r244;
	ld.shared.u32 	%r246, [_ZZN3cub18CUB_300001_SM_10006detail6reduce28DeviceReduceSingleTileKernelINS2_10policy_hubIijN4cuda3std3__44plusIiEEE10Policy1000EPiSC_iS9_iiNS7_10__identityEEEvT0_T1_T2_T3_T4_T6_E12temp_storage+32];
	add.s32 	%r247, %r245, %r246;
	ld.shared.u32 	%r248, [_ZZN3cub18CUB_300001_SM_10006detail6reduce28DeviceReduceSingleTileKernelINS2_10policy_hubIijN4cuda3std3__44plusIiEEE10Policy1000EPiSC_iS9_iiNS7_10__identityEEEvT0_T1_T2_T3_T4_T6_E12temp_storage+36];
	add.s32 	%r686, %r247, %r248;
$L__BB4_72:
	mov.u32 	%r631, %tid.x;
	setp.ne.s32 	%p95, %r631, 0;
	@%p95 bra 	$L__BB4_74;
	add.s32 	%r632, %r686, %r121;
	st.global.u32 	[%rd1], %r632;
$L__BB4_74:
	ret;

}
	// .globl	_ZN3cub18CUB_300001_SM_10006detail6reduce28DeviceReduceSingleTileKernelINS2_10policy_hubIiyN4cuda3std3__44plusIiEEE10Policy1000EN6thrust24THRUST_300001_SM_1000_NS10device_ptrIhEEPiyS9_iiNS7_10__identityEEEvT0_T1_T2_T3_T4_T6_
.visible .entry _ZN3cub18CUB_300001_SM_10006detail6reduce28DeviceReduceSingleTileKernelINS2_10policy_hubIiyN4cuda3std3__44plusIiEEE10Policy1000EN6thrust24THRUST_300001_SM_1000_NS10device_ptrIhEEPiyS9_iiNS7_10__identityEEEvT0_T1_T2_T3_T4_T6_(
	.param .align 8 .b8 _ZN3cub18CUB_300001_SM_10006detail6reduce28DeviceReduceSingleTileKernelINS2_10policy_hubIiyN4cuda3std3__44plusIiEEE10Policy1000EN6thrust24THRUST_300001_SM_1000_NS10device_ptrIhEEPiyS9_iiNS7_10__identityEEEvT0_T1_T2_T3_T4_T6__param_0[8],
	.param .u64 .ptr .align 1 _ZN3cub18CUB_300001_SM_10006detail6reduce28DeviceReduceSingleTileKernelINS2_10policy_hubIiyN4cuda3std3__44plusIiEEE10Policy1000EN6thrust24THRUST_300001_SM_1000_NS10device_ptrIhEEPiyS9_iiNS7_10__identityEEEvT0_T1_T2_T3_T4_T6__param_1,
	.param .u64 _ZN3cub18CUB_300001_SM_10006detail6reduce28DeviceReduceSingleTileKernelINS2_10policy_hubIiyN4cuda3std3__44plusIiEEE10Policy1000EN6thrust24THRUST_300001_SM_1000_NS10device_ptrIhEEPiyS9_iiNS7_10__identityEEEvT0_T1_T2_T3_T4_T6__param_2,
	.param .align 1 .b8 _ZN3cub18CUB_300001_SM_10006detail6reduce28DeviceReduceSingleTileKernelINS2_10policy_hubIiyN4cuda3std3__44plusIiEEE10Policy1000EN6thrust24THRUST_300001_SM_1000_NS10device_ptrIhEEPiyS9_iiNS7_10__identityEEEvT0_T1_T2_T3_T4_T6__param_3[1],
	.param .u32 _ZN3cub18CUB_300001_SM_10006detail6reduce28DeviceReduceSingleTileKernelINS2_10policy_hubIiyN4cuda3std3__44plusIiEEE10Policy1000EN6thrust24THRUST_300001_SM_1000_NS10device_ptrIhEEPiyS9_iiNS7_10__identityEEEvT0_T1_T2_T3_T4_T6__param_4,
	.param .align 1 .b8 _ZN3cub18CUB_300001_SM_10006detail6reduce28DeviceReduceSingleTileKernelINS2_10policy_hubIiyN4cuda3std3__44plusIiEEE10Policy1000EN6thrust24THRUST_300001_SM_1000_NS10device_ptrIhEEPiyS9_iiNS7_10__identityEEEvT0_T1_T2_T3_T4_T6__param_5[1]
)
.maxntid 256
.minnctapersm 1
{
	.reg .pred 	%p<59>;
	.reg .b32 	%r<471>;
	.reg .b64 	%rd<50>;
	// demoted variable
	.shared .align 4 .b8 _ZZN3cub18CUB_300001_SM_10006detail6reduce28DeviceReduceSingleTileKernelINS2_10policy_hubIiyN4cuda3std3__44plusIiEEE10Policy1000EN6thrust24THRUST_300001_SM_1000_NS10device_ptrIhEEPiyS9_iiNS7_10__identityEEEvT0_T1_T2_T3_T4_T6_E12temp_storage[44];
	ld.param.u64 	%rd18, [_ZN3cub18CUB_300001_SM_10006detail6reduce28DeviceReduceSingleTileKernelINS2_10policy_hubIiyN4cuda3std3__44plusIiEEE10Policy1000EN6thrust24THRUST_300001_SM_1000_NS10device_ptrIhEEPiyS9_iiNS7_10__identityEEEvT0_T1_T2_T3_T4_T6__param_0];
	ld.param.u64 	%rd20, [_ZN3cub18CUB_300001_SM_10006detail6reduce28DeviceReduceSingleTileKernelINS2_10policy_hubIiyN4cuda3std3__44plusIiEEE10Policy1000EN6thrust24THRUST_300001_SM_1000_NS10device_ptrIhEEPiyS9_iiNS7_10__identityEEEvT0_T1_T2_T3_T4_T6__param_1];
	ld.param.u64 	%rd19, [_ZN3cub18CUB_300001_SM_10006detail6reduce28DeviceReduceSingleTileKernelINS2_10policy_hubIiyN4cuda3std3__44plusIiEEE10Policy1000EN6thrust24THRUST_300001_SM_1000_NS10device_ptrIhEEPiyS9_iiNS7_10__identityEEEvT0_T1_T2_T3_T4_T6__param_2];
	ld.param.u32 	%r81, [_ZN3cub18CUB_300001_SM_10006detail6reduce28DeviceReduceSingleTileKernelINS2_10policy_hubIiyN4cuda3std3__44plusIiEEE10Policy1000EN6thrust24THRUST_300001_SM_1000_NS10device_ptrIhEEPiyS9_iiNS7_10__identityEEEvT0_T1_T2_T3_T4_T6__param_4];
	cvta.to.global.u64 	%rd1, %rd20;
	setp.ne.s64 	%p1, %rd19, 0;
	@%p1 bra 	$L__BB5_3;
	mov.u32 	%r434, %tid.x;
	setp.ne.s32 	%p58, %r434, 0;
	@%p58 bra 	$L__BB5_51;
	st.global.u32 	[%rd1], %r81;
	bra.uni 	$L__BB5_51;
$L__BB5_3:
	cvta.to.global.u64 	%rd2, %rd18;
	setp.gt.u64 	%p2, %rd19, 4095;
	@%p2 bra 	$L__BB5_28;
	cvt.u32.u64 	%r1, %rd19;
	mov.u32 	%r2, %tid.x;
	setp.ge.u32 	%p24, %r2, %r1;
	mov.b32 	%r452, 0;
	mov.u32 	%r441, %r2;
	@%p24 bra 	$L__BB5_6;
	cvt.u64.u32 	%rd35, %r2;
	add.s64 	%rd36, %rd2, %rd35;
	ld.global.u8 	%r452, [%rd36];
	add.s32 	%r441, %r2, 256;
$L__BB5_6:
	setp.ge.u32 	%p25, %r441, %r1;
	@%p25 bra 	$L__BB5_19;
	not.b32 	%r261, %r441;
	add.s32 	%r262, %r261, %r1;
	shr.u32 	%r263, %r262, 8;
	add.s32 	%r7, %r263, 1;
	and.b32  	%r8, %r7, 15;
	setp.lt.u32 	%p26, %r262, 3840;
	@%p26 bra 	$L__BB5_10;
	and.b32  	%r264, %r7, 33554416;
	neg.s32 	%r437, %r264;
	cvt.u64.u32 	%rd37, %r441;
	add.s64 	%rd38, %rd37, %rd2;
	add.s64 	%rd45, %rd38, 2048;
$L__BB5_9:
	.pragma "nounroll";
	ld.global.u8 	%r265, [%rd45+-2048];
	add.s32 	%r266, %r452, %r265;
	ld.global.u8 	%r267, [%rd45+-1792];
	add.s32 	%r268, %r266, %r267;
	ld.global.u8 	%r269, [%rd45+-1536];
	add.s32 	%r270, %r268, %r269;
	ld.global.u8 	%r271, [%rd45+-1280];
	add.s32 	%r272, %r270, %r271;
	ld.global.u8 	%r273, [%rd45+-1024];
	add.s32 	%r274, %r272, %r273;
	ld.global.u8 	%r275, [%rd45+-768];
	add.s32 	%r276, %r274, %r275;
	ld.global.u8 	%r277, [%rd45+-512];
	add.s32 	%r278, %r276, %r277;
	ld.global.u8 	%r279, [%rd45+-256];
	add.s32 	%r280, %r278, %r279;
	ld.global.u8 	%r281, [%rd45];
	add.s32 	%r282, %r280, %r281;
	ld.global.u8 	%r283, [%rd45+256];
	add.s32 	%r284, %r282, %r283;
	ld.global.u8 	%r285, [%rd45+512];
	add.s32 	%r286, %r284, %r285;
	ld.global.u8 	%r287, [%rd45+768];
	add.s32 	%r288, %r286, %r287;
	ld.global.u8 	%r289, [%rd45+1024];
	add.s32 	%r290, %r288, %r289;
	ld.global.u8 	%r291, [%rd45+1280];
	add.s32 	%r292, %r290, %r291;
	ld.global.u8 	%r293, [%rd45+1536];
	add.s32 	%r294, %r292, %r293;
	ld.global.u8 	%r295, [%rd45+1792];
	add.s32 	%r452, %r294, %r295;
	add.s32 	%r441, %r441, 4096;
	add.s32 	%r437, %r437, 16;
	add.s64 	%rd45, %rd45, 4096;
	setp.ne.s32 	%p27, %r437, 0;
	@%p27 bra 	$L__BB5_9;
$L__BB5_10:
	setp.eq.s32 	%p28, %r8, 0;
	@%p28 bra 	$L__BB5_19;
	and.b32  	%r19, %r7, 7;
	setp.lt.u32 	%p29, %r8, 8;
	@%p29 bra 	$L__BB5_13;
	cvt.s64.s32 	%rd39, %r441;
	add.s64 	%rd40, %rd2, %rd39;
	ld.global.u8 	%r297, [%rd40];
	add.s32 	%r298, %r452, %r297;
	ld.global.u8 	%r299, [%rd40+256];
	add.s32 	%r300, %r298, %r299;
	ld.global.u8 	%r301, [%rd40+512];
	add.s32 	%r302, %r300, %r301;
	ld.global.u8 	%r303, [%rd40+768];
	add.s32 	%r304, %r302, %r303;
	ld.global.u8 	%r305, [%rd40+1024];
	add.s32 	%r306, %r304, %r305;
	ld.global.u8 	%r307, [%rd40+1280];
	add.s32 	%r308, %r306, %r307;
	ld.global.u8 	%r309, [%rd40+1536];
	add.s32 	%r310, %r308, %r309;
	ld.global.u8 	%r311, [%rd40+1792];
	add.s32 	%r452, %r310, %r311;
	add.s32 	%r441, %r441, 2048;
$L__BB5_13:
	setp.eq.s32 	%p30, %r19, 0;
	@%p30 bra 	$L__BB5_19;
	and.b32  	%r25, %r7, 3;
	setp.lt.u32 	%p31, %r19, 4;
	@%p31 bra 	$L__BB5_16;
	cvt.s64.s32 	%rd41, %r441;
	add.s64 	%rd42, %rd2, %rd41;
	ld.global.u8 	%r313, [%rd42];
	add.s32 	%r314, %r452, %r313;
	ld.global.u8 	%r315, [%rd42+256];
	add.s32 	%r316, %r314, %r315;
	ld.global.u8 	%r317, [%rd42+512];
	add.s32 	%r318, %r316, %r317;
	ld.global.u8 	%r319, [%rd42+768];
	add.s32 	%r452, %r318, %r319;
	add.s32 	%r441, %r441, 1024;
$L__BB5_16:
	setp.eq.s32 	%p32, %r25, 0;
	@%p32 bra 	$L__BB5_19;
	neg.s32 	%r449, %r25;
$L__BB5_18:
	.pragma "nounroll";
	cvt.s64.s32 	%rd43, %r441;
	add.s64 	%rd44, %rd2, %rd43;
	ld.global.u8 	%r320, [%rd44];
	add.s32 	%r452, %r452, %r320;
	add.s32 	%r441, %r441, 256;
	add.s32 	%r449, %r449, 1;
	setp.ne.s32 	%p33, %r449, 0;
	@%p33 bra 	$L__BB5_18;
$L__BB5_19:
	setp.lt.u64 	%p34, %rd19, 256;
	@%p34 bra 	$L__BB5_24;
	// begin inline asm
	mov.u32 %r384, %laneid;
	// end inline asm
	mov.b32 	%r387, 1;
	mov.b32 	%r408, 31;
	mov.b32 	%r409, -1;
	// begin inline asm
	shfl.sync.down.b32 %r385, %r452, %r387, %r408, %r409;
	// end inline asm
	setp.gt.s32 	%p50, %r384, 30;
	selp.b32 	%r410, 0, %r385, %p50;
	add.s32 	%r391, %r410, %r452;
	mov.b32 	%r392, 2;
	// begin inline asm
	shfl.sync.down.b32 %r390, %r391, %r392, %r408, %r409;
	// end inline asm
	setp.gt.s32 	%p51, %r384, 29;
	selp.b32 	%r411, 0, %r390, %p51;
	add.s32 	%r396, %r391, %r411;
	mov.b32 	%r397, 4;
	// begin inline asm
	shfl.sync.down.b32 %r395, %r396, %r397, %r408, %r409;
	// end inline asm
	setp.gt.s32 	%p52, %r384, 27;
	selp.b32 	%r412, 0, %r395, %p52;
	add.s32 	%r401, %r396, %r412;
	mov.b32 	%r402, 8;
	// begin inline asm
	shfl.sync.down.b32 %r400, %r401, %r402, %r408, %r409;
	// end inline asm
	setp.gt.s32 	%p53, %r384, 23;
	selp.b32 	%r413, 0, %r400, %p53;
	add.s32 	%r406, %r401, %r413;
	mov.b32 	%r407, 16;
	// begin inline asm
	shfl.sync.down.b32 %r405, %r406, %r407, %r408, %r409;
	// end inline asm
	setp.gt.s32 	%p54, %r384, 15;
	selp.b32 	%r414, 0, %r405, %p54;
	add.s32 	%r470, %r406, %r414;
	setp.ne.s32 	%p55, %r384, 0;
	@%p55 bra 	$L__BB5_22;
	shr.u32 	%r415, %r2, 3;
	and.b32  	%r416, %r415, 124;
	mov.u32 	%r417, _ZZN3cub18CUB_300001_SM_10006detail6reduce28DeviceReduceSingleTileKernelINS2_10policy_hubIiyN4cuda3std3__44plusIiEEE10Policy1000EN6thrust24THRUST_300001_SM_1000_NS10device_ptrIhEEPiyS9_iiNS7_10__identityEEEvT0_T1_T2_T3_T4_T6_E12temp_storage;
	add.s32 	%r418, %r417, %r416;
	st.shared.u32 	[%r418+8], %r470;
$L__BB5_22:
	bar.sync 	0;
	setp.ne.s32 	%p56, %r2, 0;
	@%p56 bra 	$L__BB5_49;
	ld.shared.u32 	%r419, [_ZZN3cub18CUB_300001_SM_10006detail6reduce28DeviceReduceSingleTileKernelINS2_10policy_hubIiyN4cuda3std3__44plusIiEEE10Policy1000EN6thrust24THRUST_300001_SM_1000_NS10device_ptrIhEEPiyS9_iiNS7_10__identityEEEvT0_T1_T2_T3_T4_T6_E12temp_storage+12];
	add.s32 	%r420, %r419, %r470;
	ld.shared.u32 	%r421, [_ZZN3cub18CUB_300001_SM_10006detail6reduce28DeviceReduceSingleTileKernelINS2_10policy_hubIiyN4cuda3std3__44plusIiEEE10Policy1000EN6thrust24THRUST_300001_SM_1000_NS10device_ptrIhEEPiyS9_iiNS7_10__identityEEEvT0_T1_T2_T3_T4_T6_E12temp_storage+16];
	add.s32 	%r422, %r420, %r421;
	ld.shared.u32 	%r423, [_ZZN3cub18CUB_300001_SM_10006detail6reduce28DeviceReduceSingleTileKernelINS2_10policy_hubIiyN4cuda3std3__44plusIiEEE10Policy1000EN6thrust24THRUST_300001_SM_1000_NS10device_ptrIhEEPiyS9_iiNS7_10__identityEEEvT0_T1_T2_T3_T4_T6_E12temp_storage+20];
	add.s32 	%r424, %r422, %r423;
	ld.shared.u32 	%r425, [_ZZN3cub18CUB_300001_SM_10006detail6reduce28DeviceReduceSingleTileKernelINS2_10policy_hubIiyN4cuda3std3__44plusIiEEE10Policy1000EN6thrust24THRUST_300001_SM_1000_NS10device_ptrIhEEPiyS9_iiNS7_10__identityEEEvT0_T1_T2_T3_T4_T6_E12temp_storage+24];
	add.s32 	%r426, %r424, %r425;
	ld.shared.u32 	%r427, [_ZZN3cub18CUB_300001_SM_10006detail6reduce28DeviceReduceSingleTileKernelINS2_10policy_hubIiyN4cuda3std3__44plusIiEEE10Policy1000EN6thrust24THRUST_300001_SM_1000_NS10device_ptrIhEEPiyS9_iiNS7_10__identityEEEvT0_T1_T2_T3_T4_T6_E12temp_storage+28];
	add.s32 	%r428, %r426, %r427;
	ld.shared.u32 	%r429, [_ZZN3cub18CUB_300001_SM_10006detail6reduce28DeviceReduceSingleTileKernelINS2_10policy_hubIiyN4cuda3std3__44plusIiEEE10Policy1000EN6thrust24THRUST_300001_SM_1000_NS10device_ptrIhEEPiyS9_iiNS7_10__identityEEEvT0_T1_T2_T3_T4_T6_E12temp_storage+32];
	add.s32 	%r430, %r428, %r429;
	ld.shared.u32 	%r431, [_ZZN3cub18CUB_300001_SM_10006detail6reduce28DeviceReduceSingleTileKernelINS2_10policy_hubIiyN4cuda3std3__44plusIiEEE10Policy1000EN6thrust24THRUST_300001_SM_1000_NS10device_ptrIhEEPiyS9_iiNS7_10__identityEEEvT0_T1_T2_T3_T4_T6_E12temp_storage+36];
	add.s32 	%r470, %r430, %r431;
	bra.uni 	$L__BB5_49;
$L__BB5_24:
	// begin inline asm
	mov.u32 %r321, %laneid;
	// end inline asm
	and.b32  	%r347, %r2, 992;
	add.s32 	%r348, %r347, 32;
	setp.gt.u32 	%p35, %r348, %r1;
	not.b32 	%r349, %r347;
	add.s32 	%r350, %r1, %r349;
	selp.b32 	%r345, %r350, 31, %p35;
	mov.b32 	%r324, 1;
	mov.b32 	%r346, -1;
	// begin inline asm
	shfl.sync.down.b32 %r322, %r452, %r324, %r345, %r346;
	// end inline asm
	setp.lt.s32 	%p36, %r321, %r345;
	selp.b32 	%r351, %r322, 0, %p36;
	add.s32 	%r328, %r351, %r452;
	mov.b32 	%r329, 2;
	// begin inline asm
	shfl.sync.down.b32 %r327, %r328, %r329, %r345, %r346;
	// end inline asm
	add.s32 	%r352, %r321, 2;
	setp.gt.s32 	%p37, %r352, %r345;
	selp.b32 	%r353, 0, %r327, %p37;
	add.s32 	%r333, %r328, %r353;
	mov.b32 	%r334, 4;
	// begin inline asm
	shfl.sync.down.b32 %r332, %r333, %r334, %r345, %r346;
	// end inline asm
	add.s32 	%r354, %r321, 4;
	setp.gt.s32 	%p38, %r354, %r345;
	selp.b32 	%r355, 0, %r332, %p38;
	add.s32 	%r338, %r333, %r355;
	mov.b32 	%r339, 8;
	// begin inline asm
	shfl.sync.down.b32 %r337, %r338, %r339, %r345, %r346;
	// end inline asm
	add.s32 	%r356, %r321, 8;
	setp.gt.s32 	%p39, %r356, %r345;
	selp.b32 	%r357, 0, %r337, %p39;
	add.s32 	%r343, %r338, %r357;
	mov.b32 	%r344, 16;
	// begin inline asm
	shfl.sync.down.b32 %r342, %r343, %r344, %r345, %r346;
	// end inline asm
	add.s32 	%r358, %r321, 16;
	setp.gt.s32 	%p40, %r358, %r345;
	selp.b32 	%r359, 0, %r342, %p40;
	add.s32 	%r470, %r343, %r359;
	setp.ne.s32 	%p41, %r321, 0;
	@%p41 bra 	$L__BB5_26;
	shr.u32 	%r360, %r2, 3;
	and.b32  	%r361, %r360, 124;
	mov.u32 	%r362, _ZZN3cub18CUB_300001_SM_10006detail6reduce28DeviceReduceSingleTileKernelINS2_10policy_hubIiyN4cuda3std3__44plusIiEEE10Policy1000EN6thrust24THRUST_300001_SM_1000_NS10device_ptrIhEEPiyS9_iiNS7_10__identityEEEvT0_T1_T2_T3_T4_T6_E12temp_storage;
	add.s32 	%r363, %r362, %r361;
	st.shared.u32 	[%r363+8], %r470;
$L__BB5_26:
	bar.sync 	0;
	setp.ne.s32 	%p42, %r2, 0;
	@%p42 bra 	$L__BB5_49;
	setp.gt.u64 	%p43, %rd19, 32;
	ld.shared.u32 	%r364, [_ZZN3cub18CUB_300001_SM_10006detail6reduce28DeviceReduceSingleTileKernelINS2_10policy_hubIiyN4cuda3std3__44plusIiEEE10Policy1000EN6thrust24THRUST_300001_SM_1000_NS10device_ptrIhEEPiyS9_iiNS7_10__identityEEEvT0_T1_T2_T3_T4_T6_E12temp_storage+12];
	selp.b32 	%r365, %r364, 0, %p43;
	add.s32 	%r366, %r365, %r470;
	setp.gt.u64 	%p44, %rd19, 64;
	ld.shared.u32 	%r367, [_ZZN3cub18CUB_300001_SM_10006detail6reduce28DeviceReduceSingleTileKernelINS2_10policy_hubIiyN4cuda3std3__44plusIiEEE10Policy1000EN6thrust24THRUST_300001_SM_1000_NS10device_ptrIhEEPiyS9_iiNS7_10__identityEEEvT0_T1_T2_T3_T4_T6_E12temp_storage+16];
	selp.b32 	%r368, %r367, 0, %p44;
	add.s32 	%r369, %r366, %r368;
	setp.gt.u64 	%p45, %rd19, 96;
	ld.shared.u32 	%r370, [_ZZN3cub18CUB_300001_SM_10006detail6reduce28DeviceReduceSingleTileKernelINS2_10policy_hubIiyN4cuda3std3__44plusIiEEE10Policy1000EN6thrust24THRUST_300001_SM_1000_NS10device_ptrIhEEPiyS9_iiNS7_10__identityEEEvT0_T1_T2_T3_T4_T6_E12temp_storage+20];
	selp.b32 	%r371, %r370, 0, %p45;
	add.s32 	%r372, %r369, %r371;
	setp.gt.u64 	%p46, %rd19, 128;
	ld.shared.u32 	%r373, [_ZZN3cub18CUB_300001_SM_10006detail6reduce28DeviceReduceSingleTileKernelINS2_10policy_hubIiyN4cuda3std3__44plusIiEEE10Policy1000EN6thrust24THRUST_300001_SM_1000_NS10device_ptrIhEEPiyS9_iiNS7_10__identityEEEvT0_T1_T2_T3_T4_T6_E12temp_storage+24];
	selp.b32 	%r374, %r373, 0, %p46;
	add.s32 	%r375, %r372, %r374;
	setp.gt.u64 	%p47, %rd19, 160;
	ld.shared.u32 	%r376, [_ZZN3cub18CUB_300001_SM_10006detail6reduce28DeviceReduceSingleTileKernelINS2_10policy_hubIiyN4cuda3std3__44plusIiEEE10Policy1000EN6thrust24THRUST_300001_SM_1000_NS10device_ptrIhEEPiyS9_iiNS7_10__identityEEEvT0_T1_T2_T3_T4_T6_E12temp_storage+28];
	selp.b32 	%r377, %r376, 0, %p47;
	add.s32 	%r378, %r375, %r377;
	setp.gt.u64 	%p48, %rd19, 192;
	ld.shared.u32 	%r379, [_ZZN3cub18CUB_300001_SM_10006detail6reduce28DeviceReduceSingleTileKernelINS2_10policy_hubIiyN4cuda3std3__44plusIiEEE10Policy1000EN6thrust24THRUST_300001_SM_1000_NS10device_ptrIhEEPiyS9_iiNS7_10__identityEEEvT0_T1_T2_T3_T4_T6_E12temp_storage+32];
	selp.b32 	%r380, %r379, 0, %p48;
	add.s32 	%r381, %r378, %r380;
	setp.gt.u64 	%p49, %rd19, 224;
	ld.shared.u32 	%r382, [_ZZN3cub18CUB_300001_SM_10006detail6reduce28DeviceReduceSingleTileKernelINS2_10policy_hubIiyN4cuda3std3__44plusIiEEE10Policy1000EN6thrust24THRUST_300001_SM_1000_NS10device_ptrIhEEPiyS9_iiNS7_10__identityEEEvT0_T1_T2_T3_T4_T6_E12temp_storage+36];
	selp.b32 	%r383, %r382, 0, %p49;
	add.s32 	%r470, %r381, %r383;
	bra.uni 	$L__BB5_49;
$L__BB5_28:
	mov.u32 	%r43, %tid.x;
	cvt.u64.u32 	%rd6, %r43;
	add.s64 	%rd7, %rd2, %rd6;
	ld.global.u8 	%r82, [%rd7];
	ld.global.u8 	%r83, [%rd7+256];
	ld.global.u8 	%r84, [%rd7+512];
	ld.global.u8 	%r85, [%rd7+768];
	ld.global.u8 	%r86, [%rd7+1024];
	ld.global.u8 	%r87, [%rd7+1280];
	ld.global.u8 	%r88, [%rd7+1536];
	ld.global.u8 	%r89, [%rd7+1792];
	ld.global.u8 	%r90, [%rd7+2048];
	ld.global.u8 	%r91, [%rd7+2304];
	ld.global.u8 	%r92, [%rd7+2560];
	ld.global.u8 	%r93, [%rd7+2816];
	ld.global.u8 	%r94, [%rd7+3072];
	ld.global.u8 	%r95, [%rd7+3328];
	ld.global.u8 	%r96, [%rd7+3584];
	ld.global.u8 	%r97, [%rd7+3840];
	add.s32 	%r98, %r83, %r82;
	add.s32 	%r99, %r98, %r84;
	add.s32 	%r100, %r99, %r85;
	add.s32 	%r101, %r100, %r86;
	add.s32 	%r102, %r101, %r87;
	add.s32 	%r103, %r102, %r88;
	add.s32 	%r104, %r103, %r89;
	add.s32 	%r105, %r104, %r90;
	add.s32 	%r106, %r105, %r91;
	add.s32 	%r107, %r106, %r92;
	add.s32 	%r108, %r107, %r93;
	add.s32 	%r109, %r108, %r94;
	add.s32 	%r110, %r109, %r95;
	add.s32 	%r111, %r110, %r96;
	add.s32 	%r469, %r111, %r97;
	add.s64 	%rd8, %rd19, -4096;
	setp.lt.u64 	%p3, %rd8, 4096;
	mov.b64 	%rd47, 4096;
	@%p3 bra 	$L__BB5_32;
	mov.b64 	%rd47, 4096;
$L__BB5_30:
	add.s64 	%rd23, %rd7, %rd47;
	ld.global.u8 	%r112, [%rd23];
	ld.global.u8 	%r113, [%rd23+256];
	ld.global.u8 	%r114, [%rd23+512];
	ld.global.u8 	%r115, [%rd23+768];
	ld.global.u8 	%r116, [%rd23+1024];
	ld.global.u8 	%r117, [%rd23+1280];
	ld.global.u8 	%r118, [%rd23+1536];
	ld.global.u8 	%r119, [%rd23+1792];
	ld.global.u8 	%r120, [%rd23+2048];
	ld.global.u8 	%r121, [%rd23+2304];
	ld.global.u8 	%r122, [%rd23+2560];
	ld.global.u8 	%r123, [%rd23+2816];
	ld.global.u8 	%r124, [%rd23+3072];
	ld.global.u8 	%r125, [%rd23+3328];
	ld.global.u8 	%r126, [%rd23+3584];
	ld.global.u8 	%r127, [%rd23+3840];
	add.s32 	%r128, %r469, %r112;
	add.s32 	%r129, %r128, %r113;
	add.s32 	%r130, %r129, %r114;
	add.s32 	%r131, %r130, %r115;
	add.s32 	%r132, %r131, %r116;
	add.s32 	%r133, %r132, %r117;
	add.s32 	%r134, %r133, %r118;
	add.s32 	%r135, %r134, %r119;
	add.s32 	%r136, %r135, %r120;
	add.s32 	%r137, %r136, %r121;
	add.s32 	%r138, %r137, %r122;
	add.s32 	%r139, %r138, %r123;
	add.s32 	%r140, %r139, %r124;
	add.s32 	%r141, %r140, %r125;
	add.s32 	%r142, %r141, %r126;
	add.s32 	%r469, %r142, %r127;
	sub.s64 	%rd24, %rd19, %rd47;
	setp.lt.u64 	%p4, %rd24, 4096;
	@%p4 bra 	$L__BB5_45;
	add.s64 	%rd47, %rd47, 4096;
	setp.le.u64 	%p5, %rd47, %rd8;
	@%p5 bra 	$L__BB5_30;
$L__BB5_32:
	setp.le.u64 	%p6, %rd19, %rd47;
	cvt.u32.u64 	%r143, %rd47;
	cvt.u32.u64 	%r144, %rd19;
	sub.s32 	%r145, %r144, %r143;
	setp.ge.s32 	%p7, %r43, %r145;
	or.pred  	%p8, %p6, %p7;
	@%p8 bra 	$L__BB5_45;
	not.b32 	%r149, %r43;
	add.s32 	%r150, %r149, %r144;
	sub.s32 	%r152, %r150, %r143;
	shr.u32 	%r153, %r152, 8;
	add.s32 	%r48, %r153, 1;
	and.b32  	%r49, %r48, 15;
	setp.lt.u32 	%p9, %r152, 3840;
	mov.u32 	%r459, %r43;
	@%p9 bra 	$L__BB5_36;
	and.b32  	%r154, %r48, 33554416;
	neg.s32 	%r455, %r154;
	add.s64 	%rd25, %rd47, %rd6;
	add.s64 	%rd26, %rd25, %rd2;
	add.s64 	%rd48, %rd26, 2048;
	mov.u32 	%r459, %r43;
$L__BB5_35:
	.pragma "nounroll";
	ld.global.u8 	%r155, [%rd48+-2048];
	add.s32 	%r156, %r469, %r155;
	ld.global.u8 	%r157, [%rd48+-1792];
	add.s32 	%r158, %r156, %r157;
	ld.global.u8 	%r159, [%rd48+-1536];
	add.s32 	%r160, %r158, %r159;
	ld.global.u8 	%r161, [%rd48+-1280];
	add.s32 	%r162, %r160, %r161;
	ld.global.u8 	%r163, [%rd48+-1024];
	add.s32 	%r164, %r162, %r163;
	ld.global.u8 	%r165, [%rd48+-768];
	add.s32 	%r166, %r164, %r165;
	ld.global.u8 	%r167, [%rd48+-512];
	add.s32 	%r168, %r166, %r167;
	ld.global.u8 	%r169, [%rd48+-256];
	add.s32 	%r170, %r168, %r169;
	ld.global.u8 	%r171, [%rd48];
	add.s32 	%r172, %r170, %r171;
	ld.global.u8 	%r173, [%rd48+256];
	add.s32 	%r174, %r172, %r173;
	ld.global.u8 	%r175, [%rd48+512];
	add.s32 	%r176, %r174, %r175;
	ld.global.u8 	%r177, [%rd48+768];
	add.s32 	%r178, %r176, %r177;
	ld.global.u8 	%r179, [%rd48+1024];
	add.s32 	%r180, %r178, %r179;
	ld.global.u8 	%r181, [%rd48+1280];
	add.s32 	%r182, %r180, %r181;
	ld.global.u8 	%r183, [%rd48+1536];
	add.s32 	%r184, %r182, %r183;
	ld.global.u8 	%r185, [%rd48+1792];
	add.s32 	%r469, %r184, %r185;
	add.s32 	%r459, %r459, 4096;
	add.s32 	%r455, %r455, 16;
	add.s64 	%rd48, %rd48, 4096;
	setp.ne.s32 	%p10, %r455, 0;
	@%p10 bra 	$L__BB5_35;
$L__BB5_36:
	setp.eq.s32 	%p11, %r49, 0;
	@%p11 bra 	$L__BB5_45;
	and.b32  	%r60, %r48, 7;
	setp.lt.u32 	%p12, %r49, 8;
	@%p12 bra 	$L__BB5_39;
	cvt.u64.u32 	%rd27, %r459;
	add.s64 	%rd28, %rd47, %rd27;
	add.s64 	%rd29, %rd2, %rd28;
	ld.global.u8 	%r187, [%rd29];
	add.s32 	%r188, %r469, %r187;
	ld.global.u8 	%r189, [%rd29+256];
	add.s32 	%r190, %r188, %r189;
	ld.global.u8 	%r191, [%rd29+512];
	add.s32 	%r192, %r190, %r191;
	ld.global.u8 	%r193, [%rd29+768];
	add.s32 	%r194, %r192, %r193;
	ld.global.u8 	%r195, [%rd29+1024];
	add.s32 	%r196, %r194, %r195;
	ld.global.u8 	%r197, [%rd29+1280];
	add.s32 	%r198, %r196, %r197;
	ld.global.u8 	%r199, [%rd29+1536];
	add.s32 	%r200, %r198, %r199;
	ld.global.u8 	%r201, [%rd29+1792];
	add.s32 	%r469, %r200, %r201;
	add.s32 	%r459, %r459, 2048;
$L__BB5_39:
	setp.eq.s32 	%p13, %r60, 0;
	@%p13 bra 	$L__BB5_45;
	and.b32  	%r66, %r48, 3;
	setp.lt.u32 	%p14, %r60, 4;
	@%p14 bra 	$L__BB5_42;
	cvt.u64.u32 	%rd30, %r459;
	add.s64 	%rd31, %rd47, %rd30;
	add.s64 	%rd32, %rd2, %rd31;
	ld.global.u8 	%r203, [%rd32];
	add.s32 	%r204, %r469, %r203;
	ld.global.u8 	%r205, [%rd32+256];
	add.s32 	%r206, %r204, %r205;
	ld.global.u8 	%r207, [%rd32+512];
	add.s32 	%r208, %r206, %r207;
	ld.global.u8 	%r209, [%rd32+768];
	add.s32 	%r469, %r208, %r209;
	add.s32 	%r459, %r459, 1024;
$L__BB5_42:
	setp.eq.s32 	%p15, %r66, 0;
	@%p15 bra 	$L__BB5_45;
	cvt.u64.u32 	%rd33, %r459;
	add.s64 	%rd34, %rd47, %rd33;
	add.s64 	%rd49, %rd2, %rd34;
	neg.s32 	%r467, %r66;
$L__BB5_44:
	.pragma "nounroll";
	ld.global.u8 	%r210, [%rd49];
	add.s32 	%r469, %r469, %r210;
	add.s64 	%rd49, %rd49, 256;
	add.s32 	%r467, %r467, 1;
	setp.ne.s32 	%p16, %r467, 0;
	@%p16 bra 	$L__BB5_44;
$L__BB5_45:
	// begin inline asm
	mov.u32 %r211, %laneid;
	// end inline asm
	mov.b32 	%r214, 1;
	mov.b32 	%r235, 31;
	mov.b32 	%r236, -1;
	// begin inline asm
	shfl.sync.down.b32 %r212, %r469, %r214, %r235, %r236;
	// end inline asm
	setp.gt.s32 	%p17, %r211, 30;
	selp.b32 	%r237, 0, %r212, %p17;
	add.s32 	%r218, %r237, %r469;
	mov.b32 	%r219, 2;
	// begin inline asm
	shfl.sync.down.b32 %r217, %r218, %r219, %r235, %r236;
	// end inline asm
	setp.gt.s32 	%p18, %r211, 29;
	selp.b32 	%r238, 0, %r217, %p18;
	add.s32 	%r223, %r218, %r238;
	mov.b32 	%r224, 4;
	// begin inline asm
	shfl.sync.down.b32 %r222, %r223, %r224, %r235, %r236;
	// end inline asm
	setp.gt.s32 	%p19, %r211, 27;
	selp.b32 	%r239, 0, %r222, %p19;
	add.s32 	%r228, %r223, %r239;
	mov.b32 	%r229, 8;
	// begin inline asm
	shfl.sync.down.b32 %r227, %r228, %r229, %r235, %r236;
	// end inline asm
	setp.gt.s32 	%p20, %r211, 23;
	selp.b32 	%r240, 0, %r227, %p20;
	add.s32 	%r233, %r228, %r240;
	mov.b32 	%r234, 16;
	// begin inline asm
	shfl.sync.down.b32 %r232, %r233, %r234, %r235, %r236;
	// end inline asm
	setp.gt.s32 	%p21, %r211, 15;
	selp.b32 	%r241, 0, %r232, %p21;
	add.s32 	%r470, %r233, %r241;
	setp.ne.s32 	%p22, %r211, 0;
	@%p22 bra 	$L__BB5_47;
	shr.u32 	%r242, %r43, 3;
	and.b32  	%r243, %r242, 124;
	mov.u32 	%r244, _ZZN3cub18CUB_300001_SM_10006detail6reduce28DeviceReduceSingleTileKernelINS2_10policy_hubIiyN4cuda3std3__44plusIiEEE10Policy1000EN6thrust24THRUST_300001_SM_1000_NS10device_ptrIhEEPiyS9_iiNS7_10__identityEEEvT0_T1_T2_T3_T4_T6_E12temp_storage;
	add.s32 	%r245, %r244, %r243;
	st.shared.u32 	[%r245+8], %r470;
$L__BB5_47:
	bar.sync 	0;
	setp.ne.s32 	%p23, %r43, 0;
	@%p23 bra 	$L__BB5_49;
	ld.shared.u32 	%r246, [_ZZN3cub18CUB_300001_SM_10006detail6reduce28DeviceReduceSingleTileKernelINS2_10policy_hubIiyN4cuda3std3__44plusIiEEE10Policy1000EN6thrust24THRUST_300001_SM_1000_NS10device_ptrIhEEPiyS9_iiNS7_10__identityEEEvT0_T1_T2_T3_T4_T6_E12temp_storage+12];
	add.s32 	%r247, %r246, %r470;
	ld.shared.u32 	%r248, [_ZZN3cub18CUB_300001_SM_10006detail6reduce28DeviceReduceSingleTileKernelINS2_10policy_hubIiyN4cuda3std3__44plusIiEEE10Policy1000EN6thrust24THRUST_300001_SM_1000_NS10device_ptrIhEEPiyS9_iiNS7_10__identityEEEvT0_T1_T2_T3_T4_T6_E12temp_storage+16];
	add.s32 	%r249, %r247, %r248;
	ld.shared.u32 	%r250, [_ZZN3cub18CUB_300001_SM_10006detail6reduce28DeviceReduceSingleTileKernelINS2_10policy_hubIiyN4cuda3std3__44plusIiEEE10Policy1000EN6thrust24THRUST_300001_SM_1000_NS10device_ptrIhEEPiyS9_iiNS7_10__identityEEEvT0_T1_T2_T3_T4_T6_E12temp_storage+20];
	add.s32 	%r251, %r249, %r250;
	ld.shared.u32 	%r252, [_ZZN3cub18CUB_300001_SM_10006detail6reduce28DeviceReduceSingleTileKernelINS2_10policy_hubIiyN4cuda3std3__44plusIiEEE10Policy1000EN6thrust24THRUST_300001_SM_1000_NS10device_ptrIhEEPiyS9_iiNS7_10__identityEEEvT0_T1_T2_T3_T4_T6_E12temp_storage+24];
	add.s32 	%r253, %r251, %r252;
	ld.shared.u32 	%r254, [_ZZN3cub18CUB_300001_SM_10006detail6reduce28DeviceReduceSingleTileKernelINS2_10policy_hubIiyN4cuda3std3__44plusIiEEE10Policy1000EN6thrust24THRUST_300001_SM_1000_NS10device_ptrIhEEPiyS9_iiNS7_10__identityEEEvT0_T1_T2_T3_T4_T6_E12temp_storage+28];
	add.s32 	%r255, %r253, %r254;
	ld.shared.u32 	%r256, [_ZZN3cub18CUB_300001_SM_10006detail6reduce28DeviceReduceSingleTileKernelINS2_10policy_hubIiyN4cuda3std3__44plusIiEEE10Policy1000EN6thrust24THRUST_300001_SM_1000_NS10device_ptrIhEEPiyS9_iiNS7_10__identityEEEvT0_T1_T2_T3_T4_T6_E12temp_storage+32];
	add.s32 	%r257, %r255, %r256;
	ld.shared.u32 	%r258, [_ZZN3cub18CUB_300001_SM_10006detail6reduce28DeviceReduceSingleTileKernelINS2_10policy_hubIiyN4cuda3std3__44plusIiEEE10Policy1000EN6thrust24THRUST_300001_SM_1000_NS10device_ptrIhEEPiyS9_iiNS7_10__identityEEEvT0_T1_T2_T3_T4_T6_E12temp_storage+36];
	add.s32 	%r470, %r257, %r258;
$L__BB5_49:
	mov.u32 	%r432, %tid.x;
	setp.ne.s32 	%p57, %r432, 0;
	@%p57 bra 	$L__BB5_51;
	add.s32 	%r433, %r470, %r81;
	st.global.u32 	[%rd1], %r433;
$L__BB5_51:
	ret;

}
	// .globl	_ZN3cub18CUB_300001_SM_10006detail6reduce18DeviceReduceKernelINS2_10policy_hubIiyN4cuda3std3__44plusIiEEE10Policy1000EN6thrust24THRUST_300001_SM_1000_NS10device_ptrIhEEyS9_iNS7_10__identityEEEvT0_PT3_T1_NS0_13GridEvenShareISK_EET2_T4_
.visible .entry _ZN3cub18CUB_300001_SM_10006detail6reduce18DeviceReduceKernelINS2_10policy_hubIiyN4cuda3std3__44plusIiEEE10Policy1000EN6thrust24THRUST_300001_SM_1000_NS10device_ptrIhEEyS9_iNS7_10__identityEEEvT0_PT3_T1_NS0_13GridEvenShareISK_EET2_T4_(
	.param .align 8 .b8 _ZN3cub18CUB_300001_SM_10006detail6reduce18DeviceReduceKernelINS2_10policy_hubIiyN4cuda3std3__44plusIiEEE10Policy1000EN6thrust24THRUST_300001_SM_1000_NS10device_ptrIhEEyS9_iNS7_10__identityEEEvT0_PT3_T1_NS0_13GridEvenShareISK_EET2_T4__param_0[8],
	.param .u64 .ptr .align 1 _ZN3cub18CUB_300001_SM_10006detail6reduce18DeviceReduceKernelINS2_10policy_hubIiyN4cuda3std3__44plusIiEEE10Policy1000EN6thrust24THRUST_300001_SM_1000_NS10device_ptrIhEEyS9_iNS7_10__identityEEEvT0_PT3_T1_NS0_13GridEvenShareISK_EET2_T4__param_1,
	.param .u64 _ZN3cub18CUB_300001_SM_10006detail6reduce18DeviceReduceKernelINS2_10policy_hubIiyN4cuda3std3__44plusIiEEE10Policy1000EN6thrust24THRUST_300001_SM_1000_NS10device_ptrIhEEyS9_iNS7_10__identityEEEvT0_PT3_T1_NS0_13GridEvenShareISK_EET2_T4__param_2,
	.param .align 8 .b8 _ZN3cub18CUB_300001_SM_10006detail6reduce18DeviceReduceKernelINS2_10policy_hubIiyN4cuda3std3__44plusIiEEE10Policy1000EN6thrust24THRUST_300001_SM_1000_NS10device_ptrIhEEyS9_iNS7_10__identityEEEvT0_PT3_T1_NS0_13GridEvenShareISK_EET2_T4__param_3[72],
	.param .align 1 .b8 _ZN3cub18CUB_300001_SM_10006detail6reduce18DeviceReduceKernelINS2_10policy_hubIiyN4cuda3std3__44plusIiEEE10Policy1000EN6thrust24THRUST_300001_SM_1000_NS10device_ptrIhEEyS9_iNS7_10__identityEEEvT0_PT3_T1_NS0_13GridEvenShareISK_EET2_T4__param_4[1],
	.param .align 1 .b8 _ZN3cub18CUB_300001_SM_10006detail6reduce18DeviceReduceKernelINS2_10policy_hubIiyN4cuda3std3__44plusIiEEE10Policy1000EN6thrust24THRUST_300001_SM_1000_NS10device_ptrIhEEyS9_iNS7_10__identityEEEvT0_PT3_T1_NS0_13GridEvenShareISK_EET2_T4__param_5[1]
)
.maxntid 256
{
	.reg .pred 	%p<57>;
	.reg .b16 	%rs<4>;
	.reg .b32 	%r<502>;
	.reg .b64 	%rd<68>;
	// demoted variable
	.shared .align 4 .b8 _ZZN3cub18CUB_300001_SM_10006detail6reduce18DeviceReduceKernelINS2_10policy_hubIiyN4cuda3std3__44plusIiEEE10Policy1000EN6thrust24THRUST_300001_SM_1000_NS10device_ptrIhEEyS9_iNS7_10__identityEEEvT0_PT3_T1_NS0_13GridEvenShareISK_EET2_T4_E12temp_storage[44];
	ld.param.u64 	%rd1, [_ZN3cub18CUB_300001_SM_10006detail6reduce18DeviceReduceKernelINS2_10policy_hubIiyN4cuda3std3__44plusIiEEE10Policy1000EN6thrust24THRUST_300001_SM_1000_NS10device_ptrIhEEyS9_iNS7_10__identityEEEvT0_PT3_T1_NS0_13GridEvenShareISK_EET2_T4__param_3+32];
	ld.param.u32 	%r1, [_ZN3cub18CUB_300001_SM_10006detail6reduce18DeviceReduceKernelINS2_10policy_hubIiyN4cuda3std3__44plusIiEEE10Policy1000EN6thrust24THRUST_300001_SM_1000_NS10device_ptrIhEEyS9_iNS7_10__identityEEEvT0_PT3_T1_NS0_13GridEvenShareISK_EET2_T4__param_3+40];
	ld.param.u64 	%rd25, [_ZN3cub18CUB_300001_SM_10006detail6reduce18DeviceReduceKernelINS2_10policy_hubIiyN4cuda3std3__44plusIiEEE10Policy1000EN6thrust24THRUST_300001_SM_1000_NS10device_ptrIhEEyS9_iNS7_10__identityEEEvT0_PT3_T1_NS0_13GridEvenShareISK_EET2_T4__param_0];
	cvta.to.global.u64 	%rd2, %rd25;
	mov.u32 	%r2, %ctaid.x;
	shl.b32 	%r88, %r1, 12;
	cvt.s64.s32 	%rd3, %r88;
	shl.b32 	%r89, %r2, 12;
	cvt.u64.u32 	%rd4, %r89;
	sub.s64 	%rd5, %rd1, %rd4;
	setp.gt.u64 	%p1, %rd5, 4095;
	@%p1 bra 	$L__BB6_25;
	cvt.u32.u64 	%r287, %rd4;
	cvt.u32.u64 	%r3, %rd1;
	sub.s32 	%r4, %r3, %r287;
	mov.u32 	%r5, %tid.x;
	setp.ge.s32 	%p23, %r5, %r4;
	mov.b32 	%r482, 0;
	mov.u32 	%r471, %r5;
	@%p23 bra 	$L__BB6_3;
	add.s32 	%r289, %r287, %r5;
	cvt.u64.u32 	%rd45, %r289;
	add.s64 	%rd46, %rd2, %rd45;
	ld.global.u8 	%r482, [%rd46];
	add.s32 	%r471, %r5, 256;
$L__BB6_3:
	setp.ge.s32 	%p24, %r471, %r4;
	@%p24 bra 	$L__BB6_16;
	not.b32 	%r292, %r471;
	add.s32 	%r293, %r292, %r3;
	sub.s32 	%r294, %r293, %r287;
	shr.u32 	%r295, %r294, 8;
	add.s32 	%r10, %r295, 1;
	and.b32  	%r11, %r10, 15;
	setp.lt.u32 	%p25, %r294, 3840;
	@%p25 bra 	$L__BB6_7;
	and.b32  	%r296, %r10, 33554416;
	neg.s32 	%r467, %r296;
	cvt.u64.u32 	%rd47, %r471;
	add.s64 	%rd48, %rd4, %rd47;
	add.s64 	%rd49, %rd48, %rd2;
	add.s64 	%rd62, %rd49, 2048;
$L__BB6_6:
	.pragma "nounroll";
	ld.global.u8 	%r297, [%rd62+-2048];
	add.s32 	%r298, %r482, %r297;
	ld.global.u8 	%r299, [%rd62+-1792];
	add.s32 	%r300, %r298, %r299;
	ld.global.u8 	%r301, [%rd62+-1536];
	add.s32 	%r302, %r300, %r301;
	ld.global.u8 	%r303, [%rd62+-1280];
	add.s32 	%r304, %r302, %r303;
	ld.global.u8 	%r305, [%rd62+-1024];
	add.s32 	%r306, %r304, %r305;
	ld.global.u8 	%r307, [%rd62+-768];
	add.s32 	%r308, %r306, %r307;
	ld.global.u8 	%r309, [%rd62+-512];
	add.s32 	%r310, %r308, %r309;
	ld.global.u8 	%r311, [%rd62+-256];
	add.s32 	%r312, %r310, %r311;
	ld.global.u8 	%r313, [%rd62];
	add.s32 	%r314, %r312, %r313;
	ld.global.u8 	%r315, [%rd62+256];
	add.s32 	%r316, %r314, %r315;
	ld.global.u8 	%r317, [%rd62+512];
	add.s32 	%r318, %r316, %r317;
	ld.global.u8 	%r319, [%rd62+768];
	add.s32 	%r320, %r318, %r319;
	ld.global.u8 	%r321, [%rd62+1024];
	add.s32 	%r322, %r320, %r321;
	ld.global.u8 	%r323, [%rd62+1280];
	add.s32 	%r324, %r322, %r323;
	ld.global.u8 	%r325, [%rd62+1536];
	add.s32 	%r326, %r324, %r325;
	ld.global.u8 	%r327, [%rd62+1792];
	add.s32 	%r482, %r326, %r327;
	add.s32 	%r471, %r471, 4096;
	add.s32 	%r467, %r467, 16;
	add.s64 	%rd62, %rd62, 4096;
	setp.ne.s32 	%p26, %r467, 0;
	@%p26 bra 	$L__BB6_6;
$L__BB6_7:
	setp.eq.s32 	%p27, %r11, 0;
	@%p27 bra 	$L__BB6_16;
	and.b32  	%r22, %r10, 7;
	setp.lt.u32 	%p28, %r11, 8;
	@%p28 bra 	$L__BB6_10;
	cvt.s64.s32 	%rd50, %r471;
	add.s64 	%rd51, %rd50, %rd4;
	add.s64 	%rd52, %rd2, %rd51;
	ld.global.u8 	%r329, [%rd52];
	add.s32 	%r330, %r482, %r329;
	ld.global.u8 	%r331, [%rd52+256];
	add.s32 	%r332, %r330, %r331;
	ld.global.u8 	%r333, [%rd52+512];
	add.s32 	%r334, %r332, %r333;
	ld.global.u8 	%r335, [%rd52+768];
	add.s32 	%r336, %r334, %r335;
	ld.global.u8 	%r337, [%rd52+1024];
	add.s32 	%r338, %r336, %r337;
	ld.global.u8 	%r339, [%rd52+1280];
	add.s32 	%r340, %r338, %r339;
	ld.global.u8 	%r341, [%rd52+1536];
	add.s32 	%r342, %r340, %r341;
	ld.global.u8 	%r343, [%rd52+1792];
	add.s32 	%r482, %r342, %r343;
	add.s32 	%r471, %r471, 2048;
$L__BB6_10:
	setp.eq.s32 	%p29, %r22, 0;
	@%p29 bra 	$L__BB6_16;
	and.b32  	%r28, %r10, 3;
	setp.lt.u32 	%p30, %r22, 4;
	@%p30 bra 	$L__BB6_13;
	cvt.s64.s32 	%rd53, %r471;
	add.s64 	%rd54, %rd53, %rd4;
	add.s64 	%rd55, %rd2, %rd54;
	ld.global.u8 	%r345, [%rd55];
	add.s32 	%r346, %r482, %r345;
	ld.global.u8 	%r347, [%rd55+256];
	add.s32 	%r348, %r346, %r347;
	ld.global.u8 	%r349, [%rd55+512];
	add.s32 	%r350, %r348, %r349;
	ld.global.u8 	%r351, [%rd55+768];
	add.s32 	%r482, %r350, %r351;
	add.s32 	%r471, %r471, 1024;
$L__BB6_13:
	setp.eq.s32 	%p31, %r28, 0;
	@%p31 bra 	$L__BB6_16;
	add.s64 	%rd9, %rd2, %rd4;
	neg.s32 	%r479, %r28;
$L__BB6_15:
	.pragma "nounroll";
	cvt.s64.s32 	%rd56, %r471;
	add.s64 	%rd57, %rd9, %rd56;
	ld.global.u8 	%r352, [%rd57];
	add.s32 	%r482, %r482, %r352;
	add.s32 	%r471, %r471, 256;
	add.s32 	%r479, %r479, 1;
	setp.ne.s32 	%p32, %r479, 0;
	@%p32 bra 	$L__BB6_15;
$L__BB6_16:
	setp.lt.s32 	%p33, %r4, 256;
	@%p33 bra 	$L__BB6_21;
	// begin inline asm
	mov.u32 %r416, %laneid;
	// end inline asm
	mov.b32 	%r419, 1;
	mov.b32 	%r440, 31;
	mov.b32 	%r441, -1;
	// begin inline asm
	shfl.sync.down.b32 %r417, %r482, %r419, %r440, %r441;
	// end inline asm
	setp.gt.s32 	%p49, %r416, 30;
	selp.b32 	%r442, 0, %r417, %p49;
	add.s32 	%r423, %r442, %r482;
	mov.b32 	%r424, 2;
	// begin inline asm
	shfl.sync.down.b32 %r422, %r423, %r424, %r440, %r441;
	// end inline asm
	setp.gt.s32 	%p50, %r416, 29;
	selp.b32 	%r443, 0, %r422, %p50;
	add.s32 	%r428, %r423, %r443;
	mov.b32 	%r429, 4;
	// begin inline asm
	shfl.sync.down.b32 %r427, %r428, %r429, %r440, %r441;
	// end inline asm
	setp.gt.s32 	%p51, %r416, 27;
	selp.b32 	%r444, 0, %r427, %p51;
	add.s32 	%r433, %r428, %r444;
	mov.b32 	%r434, 8;
	// begin inline asm
	shfl.sync.down.b32 %r432, %r433, %r434, %r440, %r441;
	// end inline asm
	setp.gt.s32 	%p52, %r416, 23;
	selp.b32 	%r445, 0, %r432, %p52;
	add.s32 	%r438, %r433, %r445;
	mov.b32 	%r439, 16;
	// begin inline asm
	shfl.sync.down.b32 %r437, %r438, %r439, %r440, %r441;
	// end inline asm
	setp.gt.s32 	%p53, %r416, 15;
	selp.b32 	%r446, 0, %r437, %p53;
	add.s32 	%r501, %r438, %r446;
	setp.ne.s32 	%p54, %r416, 0;
	@%p54 bra 	$L__BB6_19;
	shr.u32 	%r447, %r5, 3;
	and.b32  	%r448, %r447, 124;
	mov.u32 	%r449, _ZZN3cub18CUB_300001_SM_10006detail6reduce18DeviceReduceKernelINS2_10policy_hubIiyN4cuda3std3__44plusIiEEE10Policy1000EN6thrust24THRUST_300001_SM_1000_NS10device_ptrIhEEyS9_iNS7_10__identityEEEvT0_PT3_T1_NS0_13GridEvenShareISK_EET2_T4_E12temp_storage;
	add.s32 	%r450, %r449, %r448;
	st.shared.u32 	[%r450+8], %r501;
$L__BB6_19:
	bar.sync 	0;
	setp.ne.s32 	%p55, %r5, 0;
	@%p55 bra 	$L__BB6_46;
	ld.shared.u32 	%r451, [_ZZN3cub18CUB_300001_SM_10006detail6reduce18DeviceReduceKernelINS2_10policy_hubIiyN4cuda3std3__44plusIiEEE10Policy1000EN6thrust24THRUST_300001_SM_1000_NS10device_ptrIhEEyS9_iNS7_10__identityEEEvT0_PT3_T1_NS0_13GridEvenShareISK_EET2_T4_E12temp_storage+12];
	add.s32 	%r452, %r451, %r501;
	ld.shared.u32 	%r453, [_ZZN3cub18CUB_300001_SM_10006detail6reduce18DeviceReduceKernelINS2_10policy_hubIiyN4cuda3std3__44plusIiEEE10Policy1000EN6thrust24THRUST_300001_SM_1000_NS10device_ptrIhEEyS9_iNS7_10__identityEEEvT0_PT3_T1_NS0_13GridEvenShareISK_EET2_T4_E12temp_storage+16];
	add.s32 	%r454, %r452, %r453;
	ld.shared.u32 	%r455, [_ZZN3cub18CUB_300001_SM_10006detail6reduce18DeviceReduceKernelINS2_10policy_hubIiyN4cuda3std3__44plusIiEEE10Policy1000EN6thrust24THRUST_300001_SM_1000_NS10device_ptrIhEEyS9_iNS7_10__identityEEEvT0_PT3_T1_NS0_13GridEvenShareISK_EET2_T4_E12temp_storage+20];
	add.s32 	%r456, %r454, %r455;
	ld.shared.u32 	%r457, [_ZZN3cub18CUB_300001_SM_10006detail6reduce18DeviceReduceKernelINS2_10policy_hubIiyN4cuda3std3__44plusIiEEE10Policy1000EN6thrust24THRUST_300001_SM_1000_NS10device_ptrIhEEyS9_iNS7_10__identityEEEvT0_PT3_T1_NS0_13GridEvenShareISK_EET2_T4_E12temp_storage+24];
	add.s32 	%r458, %r456, %r457;
	ld.shared.u32 	%r459, [_ZZN3cub18CUB_300001_SM_10006detail6reduce18DeviceReduceKernelINS2_10policy_hubIiyN4cuda3std3__44plusIiEEE10Policy1000EN6thrust24THRUST_300001_SM_1000_NS10device_ptrIhEEyS9_iNS7_10__identityEEEvT0_PT3_T1_NS0_13GridEvenShareISK_EET2_T4_E12temp_storage+28];
	add.s32 	%r460, %r458, %r459;
	ld.shared.u32 	%r461, [_ZZN3cub18CUB_300001_SM_10006detail6reduce18DeviceReduceKernelINS2_10policy_hubIiyN4cuda3std3__44plusIiEEE10Policy1000EN6thrust24THRUST_300001_SM_1000_NS10device_ptrIhEEyS9_iNS7_10__identityEEEvT0_PT3_T1_NS0_13GridEvenShareISK_EET2_T4_E12temp_storage+32];
	add.s32 	%r462, %r460, %r461;
	ld.shared.u32 	%r463, [_ZZN3cub18CUB_300001_SM_10006detail6reduce18DeviceReduceKernelINS2_10policy_hubIiyN4cuda3std3__44plusIiEEE10Policy1000EN6thrust24THRUST_300001_SM_1000_NS10device_ptrIhEEyS9_iNS7_10__identityEEEvT0_PT3_T1_NS0_13GridEvenShareISK_EET2_T4_E12temp_storage+36];
	add.s32 	%r501, %r462, %r463;
	bra.uni 	$L__BB6_46;
$L__BB6_21:
	// begin inline asm
	mov.u32 %r353, %laneid;
	// end inline asm
	and.b32  	%r379, %r5, 992;
	add.s32 	%r380, %r379, 32;
	setp.gt.s32 	%p34, %r380, %r4;
	not.b32 	%r381, %r379;
	add.s32 	%r382, %r4, %r381;
	selp.b32 	%r377, %r382, 31, %p34;
	mov.b32 	%r356, 1;
	mov.b32 	%r378, -1;
	// begin inline asm
	shfl.sync.down.b32 %r354, %r482, %r356, %r377, %r378;
	// end inline asm
	setp.lt.s32 	%p35, %r353, %r377;
	selp.b32 	%r383, %r354, 0, %p35;
	add.s32 	%r360, %r383, %r482;
	mov.b32 	%r361, 2;
	// begin inline asm
	shfl.sync.down.b32 %r359, %r360, %r361, %r377, %r378;
	// end inline asm
	add.s32 	%r384, %r353, 2;
	setp.gt.s32 	%p36, %r384, %r377;
	selp.b32 	%r385, 0, %r359, %p36;
	add.s32 	%r365, %r360, %r385;
	mov.b32 	%r366, 4;
	// begin inline asm
	shfl.sync.down.b32 %r364, %r365, %r366, %r377, %r378;
	// end inline asm
	add.s32 	%r386, %r353, 4;
	setp.gt.s32 	%p37, %r386, %r377;
	selp.b32 	%r387, 0, %r364, %p37;
	add.s32 	%r370, %r365, %r387;
	mov.b32 	%r371, 8;
	// begin inline asm
	shfl.sync.down.b32 %r369, %r370, %r371, %r377, %r378;
	// end inline asm
	add.s32 	%r388, %r353, 8;
	setp.gt.s32 	%p38, %r388, %r377;
	selp.b32 	%r389, 0, %r369, %p38;
	add.s32 	%r375, %r370, %r389;
	mov.b32 	%r376, 16;
	// begin inline asm
	shfl.sync.down.b32 %r374, %r375, %r376, %r377, %r378;
	// end inline asm
	add.s32 	%r390, %r353, 16;
	setp.gt.s32 	%p39, %r390, %r377;
	selp.b32 	%r391, 0, %r374, %p39;
	add.s32 	%r501, %r375, %r391;
	setp.ne.s32 	%p40, %r353, 0;
	@%p40 bra 	$L__BB6_23;
	shr.u32 	%r392, %r5, 3;
	and.b32  	%r393, %r392, 124;
	mov.u32 	%r394, _ZZN3cub18CUB_300001_SM_10006detail6reduce18DeviceReduceKernelINS2_10policy_hubIiyN4cuda3std3__44plusIiEEE10Policy1000EN6thrust24THRUST_300001_SM_1000_NS10device_ptrIhEEyS9_iNS7_10__identityEEEvT0_PT3_T1_NS0_13GridEvenShareISK_EET2_T4_E12temp_storage;
	add.s32 	%r395, %r394, %r393;
	st.shared.u32 	[%r395+8], %r501;
$L__BB6_23:
	bar.sync 	0;
	setp.ne.s32 	%p41, %r5, 0;
	@%p41 bra 	$L__BB6_46;
	setp.gt.s32 	%p42, %r4, 32;
	ld.shared.u32 	%r396, [_ZZN3cub18CUB_300001_SM_10006detail6reduce18DeviceReduceKernelINS2_10policy_hubIiyN4cuda3std3__44plusIiEEE10Policy1000EN6thrust24THRUST_300001_SM_1000_NS10device_ptrIhEEyS9_iNS7_10__identityEEEvT0_PT3_T1_NS0_13GridEvenShareISK_EET2_T4_E12temp_storage+12];
	selp.b32 	%r397, %r396, 0, %p42;
	add.s32 	%r398, %r397, %r501;
	setp.gt.s32 	%p43, %r4, 64;
	ld.shared.u32 	%r399, [_ZZN3cub18CUB_300001_SM_10006detail6reduce18DeviceReduceKernelINS2_10policy_hubIiyN4cuda3std3__44plusIiEEE10Policy1000EN6thrust24THRUST_300001_SM_1000_NS10device_ptrIhEEyS9_iNS7_10__identityEEEvT0_PT3_T1_NS0_13GridEvenShareISK_EET2_T4_E12temp_storage+16];
	selp.b32 	%r400, %r399, 0, %p43;
	add.s32 	%r401, %r398, %r400;
	setp.gt.s32 	%p44, %r4, 96;
	ld.shared.u32 	%r402, [_ZZN3cub18CUB_300001_SM_10006detail6reduce18DeviceReduceKernelINS2_10policy_hubIiyN4cuda3std3__44plusIiEEE10Policy1000EN6thrust24THRUST_300001_SM_1000_NS10device_ptrIhEEyS9_iNS7_10__identityEEEvT0_PT3_T1_NS0_13GridEvenShareISK_EET2_T4_E12temp_storage+20];
	selp.b32 	%r403, %r402, 0, %p44;
	add.s32 	%r404, %r401, %r403;
	setp.gt.s32 	%p45, %r4, 128;
	ld.shared.u32 	%r405, [_ZZN3cub18CUB_300001_SM_10006detail6reduce18DeviceReduceKernelINS2_10policy_hubIiyN4cuda3std3__44plusIiEEE10Policy1000EN6thrust24THRUST_300001_SM_1000_NS10device_ptrIhEEyS9_iNS7_10__identityEEEvT0_PT3_T1_NS0_13GridEvenShareISK_EET2_T4_E12temp_storage+24];
	selp.b32 	%r406, %r405, 0, %p45;
	add.s32 	%r407, %r404, %r406;
	setp.gt.s32 	%p46, %r4, 160;
	ld.shared.u32 	%r408, [_ZZN3cub18CUB_300001_SM_10006detail6reduce18DeviceReduceKernelINS2_10policy_hubIiyN4cuda3std3__44plusIiEEE10Policy1000EN6thrust24THRUST_300001_SM_1000_NS10device_ptrIhEEyS9_iNS7_10__identityEEEvT0_PT3_T1_NS0_13GridEvenShareISK_EET2_T4_E12temp_storage+28];
	selp.b32 	%r409, %r408, 0, %p46;
	add.s32 	%r410, %r407, %r409;
	setp.gt.s32 	%p47, %r4, 192;
	ld.shared.u32 	%r411, [_ZZN3cub18CUB_300001_SM_10006detail6reduce18DeviceReduceKernelINS2_10policy_hubIiyN4cuda3std3__44plusIiEEE10Policy1000EN6thrust24THRUST_300001_SM_1000_NS10device_ptrIhEEyS9_iNS7_10__identityEEEvT0_PT3_T1_NS0_13GridEvenShareISK_EET2_T4_E12temp_storage+32];
	selp.b32 	%r412, %r411, 0, %p47;
	add.s32 	%r413, %r410, %r412;
	setp.gt.s32 	%p48, %r4, 224;
	ld.shared.u32 	%r414, [_ZZN3cub18CUB_300001_SM_10006detail6reduce18DeviceReduceKernelINS2_10policy_hubIiyN4cuda3std3__44plusIiEEE10Policy1000EN6thrust24THRUST_300001_SM_1000_NS10device_ptrIhEEyS9_iNS7_10__identityEEEvT0_PT3_T1_NS0_13GridEvenShareISK_EET2_T4_E12temp_storage+36];
	selp.b32 	%r415, %r414, 0, %p48;
	add.s32 	%r501, %r413, %r415;
	bra.uni 	$L__BB6_46;
$L__BB6_25:
	cvt.u32.u64 	%r90, %rd4;
	mov.u32 	%r46, %tid.x;
	add.s32 	%r91, %r46, %r90;
	cvt.u64.u32 	%rd26, %r91;
	add.s64 	%rd27, %rd2, %rd26;
	ld.global.u8 	%r92, [%rd27];
	ld.global.u8 	%r93, [%rd27+256];
	ld.global.u8 	%r94, [%rd27+512];
	ld.global.u8 	%r95, [%rd27+768];
	ld.global.u8 	%r96, [%rd27+1024];
	ld.global.u8 	%r97, [%rd27+1280];
	ld.global.u8 	%r98, [%rd27+1536];
	ld.global.u8 	%r99, [%rd27+1792];
	ld.global.u8 	%r100, [%rd27+2048];
	ld.global.u8 	%r101, [%rd27+2304];
	ld.global.u8 	%r102, [%rd27+2560];
	ld.global.u8 	%r103, [%rd27+2816];
	ld.global.u8 	%r104, [%rd27+3072];
	ld.global.u8 	%r105, [%rd27+3328];
	ld.global.u8 	%r106, [%rd27+3584];
	ld.global.u8 	%r107, [%rd27+3840];
	add.s32 	%r108, %r93, %r92;
	add.s32 	%r109, %r108, %r94;
	add.s32 	%r110, %r109, %r95;
	add.s32 	%r111, %r110, %r96;
	add.s32 	%r112, %r111, %r97;
	add.s32 	%r113, %r112, %r98;
	add.s32 	%r114, %r113, %r99;
	add.s32 	%r115, %r114, %r100;
	add.s32 	%r116, %r115, %r101;
	add.s32 	%r117, %r116, %r102;
	add.s32 	%r118, %r117, %r103;
	add.s32 	%r119, %r118, %r104;
	add.s32 	%r120, %r119, %r105;
	add.s32 	%r121, %r120, %r106;
	add.s32 	%r500, %r121, %r107;
	setp.lt.u64 	%p2, %rd5, %rd3;
	@%p2 bra 	$L__BB6_42;
	cvt.u32.u64 	%r123, %rd3;
	cvt.u64.u32 	%rd28, %r46;
	add.s64 	%rd29, %rd4, %rd3;
	add.s64 	%rd64, %rd2, %rd29;
	cvt.u32.u64 	%r48, %rd1;
	not.b32 	%r125, %r46;
	add.s32 	%r126, %r125, %r48;
	sub.s32 	%r127, %r126, %r123;
	sub.s32 	%r483, %r127, %r90;
	add.s64 	%rd30, %rd29, %rd28;
	add.s64 	%rd31, %rd30, %rd2;
	add.s64 	%rd63, %rd31, 2048;
	mov.b32 	%r484, 0;
	shl.b32 	%r128, %r1, 12;
	mov.u64 	%rd65, %rd4;
$L__BB6_27:
	cvt.s64.s32 	%rd15, %r128;
	add.s64 	%rd65, %rd65, %rd15;
	add.s64 	%rd32, %rd1, -4096;
	setp.gt.u64 	%p3, %rd65, %rd32;
	@%p3 bra 	$L__BB6_29;
	shl.b32 	%r129, %r1, 12;
	cvt.s64.s32 	%rd33, %r129;
	cvt.u64.u32 	%rd34, %r46;
	add.s64 	%rd35, %rd65, %rd34;
	add.s64 	%rd36, %rd2, %rd35;
	ld.global.u8 	%r130, [%rd36];
	ld.global.u8 	%r131, [%rd36+256];
	ld.global.u8 	%r132, [%rd36+512];
	ld.global.u8 	%r133, [%rd36+768];
	ld.global.u8 	%r134, [%rd36+1024];
	ld.global.u8 	%r135, [%rd36+1280];
	ld.global.u8 	%r136, [%rd36+1536];
	ld.global.u8 	%r137, [%rd36+1792];
	ld.global.u8 	%r138, [%rd36+2048];
	ld.global.u8 	%r139, [%rd36+2304];
	ld.global.u8 	%r140, [%rd36+2560];
	ld.global.u8 	%r141, [%rd36+2816];
	ld.global.u8 	%r142, [%rd36+3072];
	ld.global.u8 	%r143, [%rd36+3328];
	ld.global.u8 	%r144, [%rd36+3584];
	ld.global.u8 	%r145, [%rd36+3840];
	add.s32 	%r146, %r500, %r130;
	add.s32 	%r147, %r146, %r131;
	add.s32 	%r148, %r147, %r132;
	add.s32 	%r149, %r148, %r133;
	add.s32 	%r150, %r149, %r134;
	add.s32 	%r151, %r150, %r135;
	add.s32 	%r152, %r151, %r136;
	add.s32 	%r153, %r152, %r137;
	add.s32 	%r154, %r153, %r138;
	add.s32 	%r155, %r154, %r139;
	add.s32 	%r156, %r155, %r140;
	add.s32 	%r157, %r156, %r141;
	add.s32 	%r158, %r157, %r142;
	add.s32 	%r159, %r158, %r143;
	add.s32 	%r160, %r159, %r144;
	add.s32 	%r500, %r160, %r145;
	sub.s64 	%rd37, %rd1, %rd65;
	setp.lt.u64 	%p4, %rd37, %rd33;
	add.s32 	%r484, %r484, 1;
	add.s64 	%rd64, %rd64, %rd33;
	sub.s32 	%r483, %r483, %r129;
	add.s64 	%rd63, %rd63, %rd33;
	@%p4 bra 	$L__BB6_42;
	bra.uni 	$L__BB6_27;
$L__BB6_29:
	setp.le.u64 	%p5, %rd1, %rd65;
	cvt.u32.u64 	%r161, %rd65;
	cvt.u32.u64 	%r162, %rd1;
	sub.s32 	%r163, %r162, %r161;
	setp.ge.s32 	%p6, %r46, %r163;
	or.pred  	%p7, %p5, %p6;
	@%p7 bra 	$L__BB6_42;
	cvt.u32.u64 	%r166, %rd4;
	cvt.u32.u64 	%r167, %rd15;
	not.b32 	%r168, %r46;
	add.s32 	%r169, %r168, %r48;
	add.s32 	%r170, %r167, %r166;
	sub.s32 	%r171, %r169, %r170;
	mul.lo.s32 	%r172, %r1, %r484;
	shl.b32 	%r173, %r172, 12;
	sub.s32 	%r174, %r171, %r173;
	shr.u32 	%r175, %r174, 8;
	add.s32 	%r56, %r175, 1;
	and.b32  	%r57, %r56, 15;
	setp.lt.u32 	%p8, %r174, 3840;
	mov.u32 	%r490, %r46;
	@%p8 bra 	$L__BB6_33;
	shr.u32 	%r176, %r483, 8;
	add.s32 	%r177, %r176, 1;
	and.b32  	%r178, %r177, 33554416;
	neg.s32 	%r486, %r178;
	mov.u32 	%r490, %r46;
$L__BB6_32:
	.pragma "nounroll";
	ld.global.u8 	%r179, [%rd63+-2048];
	add.s32 	%r180, %r500, %r179;
	ld.global.u8 	%r181, [%rd63+-1792];
	add.s32 	%r182, %r180, %r181;
	ld.global.u8 	%r183, [%rd63+-1536];
	add.s32 	%r184, %r182, %r183;
	ld.global.u8 	%r185, [%rd63+-1280];
	add.s32 	%r186, %r184, %r185;
	ld.global.u8 	%r187, [%rd63+-1024];
	add.s32 	%r188, %r186, %r187;
	ld.global.u8 	%r189, [%rd63+-768];
	add.s32 	%r190, %r188, %r189;
	ld.global.u8 	%r191, [%rd63+-512];
	add.s32 	%r192, %r190, %r191;
	ld.global.u8 	%r193, [%rd63+-256];
	add.s32 	%r194, %r192, %r193;
	ld.global.u8 	%r195, [%rd63];
	add.s32 	%r196, %r194, %r195;
	ld.global.u8 	%r197, [%rd63+256];
	add.s32 	%r198, %r196, %r197;
	ld.global.u8 	%r199, [%rd63+512];
	add.s32 	%r200, %r198, %r199;
	ld.global.u8 	%r201, [%rd63+768];
	add.s32 	%r202, %r200, %r201;
	ld.global.u8 	%r203, [%rd63+1024];
	add.s32 	%r204, %r202, %r203;
	ld.global.u8 	%r205, [%rd63+1280];
	add.s32 	%r206, %r204, %r205;
	ld.global.u8 	%r207, [%rd63+1536];
	add.s32 	%r208, %r206, %r207;
	ld.global.u8 	%r209, [%rd63+1792];
	add.s32 	%r500, %r208, %r209;
	add.s32 	%r490, %r490, 4096;
	add.s32 	%r486, %r486, 16;
	add.s64 	%rd63, %rd63, 4096;
	setp.ne.s32 	%p9, %r486, 0;
	@%p9 bra 	$L__BB6_32;
$L__BB6_33:
	setp.eq.s32 	%p10, %r57, 0;
	@%p10 bra 	$L__BB6_42;
	and.b32  	%r68, %r56, 7;
	setp.lt.u32 	%p11, %r57, 8;
	@%p11 bra 	$L__BB6_36;
	cvt.u64.u32 	%rd38, %r490;
	add.s64 	%rd39, %rd65, %rd38;
	add.s64 	%rd40, %rd2, %rd39;
	ld.global.u8 	%r211, [%rd40];
	add.s32 	%r212, %r500, %r211;
	ld.global.u8 	%r213, [%rd40+256];
	add.s32 	%r214, %r212, %r213;
	ld.global.u8 	%r215, [%rd40+512];
	add.s32 	%r216, %r214, %r215;
	ld.global.u8 	%r217, [%rd40+768];
	add.s32 	%r218, %r216, %r217;
	ld.global.u8 	%r219, [%rd40+1024];
	add.s32 	%r220, %r218, %r219;
	ld.global.u8 	%r221, [%rd40+1280];
	add.s32 	%r222, %r220, %r221;
	ld.global.u8 	%r223, [%rd40+1536];
	add.s32 	%r224, %r222, %r223;
	ld.global.u8 	%r225, [%rd40+1792];
	add.s32 	%r500, %r224, %r225;
	add.s32 	%r490, %r490, 2048;
$L__BB6_36:
	setp.eq.s32 	%p12, %r68, 0;
	@%p12 bra 	$L__BB6_42;
	setp.lt.u32 	%p13, %r68, 4;
	@%p13 bra 	$L__BB6_39;
	cvt.u64.u32 	%rd41, %r490;
	add.s64 	%rd42, %rd65, %rd41;
	add.s64 	%rd43, %rd2, %rd42;
	ld.global.u8 	%r227, [%rd43];
	add.s32 	%r228, %r500, %r227;
	ld.global.u8 	%r229, [%rd43+256];
	add.s32 	%r230, %r228, %r229;
	ld.global.u8 	%r231, [%rd43+512];
	add.s32 	%r232, %r230, %r231;
	ld.global.u8 	%r233, [%rd43+768];
	add.s32 	%r500, %r232, %r233;
	add.s32 	%r490, %r490, 1024;
$L__BB6_39:
	and.b32  	%r234, %r56, 3;
	setp.eq.s32 	%p14, %r234, 0;
	@%p14 bra 	$L__BB6_42;
	cvt.u64.u32 	%rd44, %r490;
	add.s64 	%rd67, %rd64, %rd44;
	cvt.u16.u32 	%rs1, %r483;
	shr.u16 	%rs2, %rs1, 8;
	add.s16 	%rs3, %rs2, 1;
	cvt.u32.u16 	%r235, %rs3;
	and.b32  	%r236, %r235, 3;
	neg.s32 	%r498, %r236;
$L__BB6_41:
	.pragma "nounroll";
	ld.global.u8 	%r237, [%rd67];
	add.s32 	%r500, %r500, %r237;
	add.s64 	%rd67, %rd67, 256;
	add.s32 	%r498, %r498, 1;
	setp.ne.s32 	%p15, %r498, 0;
	@%p15 bra 	$L__BB6_41;
$L__BB6_42:
	// begin inline asm
	mov.u32 %r238, %laneid;
	// end inline asm
	mov.b32 	%r241, 1;
	mov.b32 	%r262, 31;
	mov.b32 	%r263, -1;
	// begin inline asm
	shfl.sync.down.b32 %r239, %r500, %r241, %r262, %r263;
	// end inline asm
	setp.gt.s32 	%p16, %r238, 30;
	selp.b32 	%r264, 0, %r239, %p16;
	add.s32 	%r245, %r264, %r500;
	mov.b32 	%r246, 2;
	// begin inline asm
	shfl.sync.down.b32 %r244, %r245, %r246, %r262, %r263;
	// end inline asm
	setp.gt.s32 	%p17, %r238, 29;
	selp.b32 	%r265, 0, %r244, %p17;
	add.s32 	%r250, %r245, %r265;
	mov.b32 	%r251, 4;
	// begin inline asm
	shfl.sync.down.b32 %r249, %r250, %r251, %r262, %r263;
	// end inline asm
	setp.gt.s32 	%p18, %r238, 27;
	selp.b32 	%r266, 0, %r249, %p18;
	add.s32 	%r255, %r250, %r266;
	mov.b32 	%r256, 8;
	// begin inline asm
	shfl.sync.down.b32 %r254, %r255, %r256, %r262, %r263;
	// end inline asm
	setp.gt.s32 	%p19, %r238, 23;
	selp.b32 	%r267, 0, %r254, %p19;
	add.s32 	%r260, %r255, %r267;
	mov.b32 	%r261, 16;
	// begin inline asm
	shfl.sync.down.b32 %r259, %r260, %r261, %r262, %r263;
	// end inline asm
	setp.gt.s32 	%p20, %r238, 15;
	selp.b32 	%r268, 0, %r259, %p20;
	add.s32 	%r501, %r260, %r268;
	setp.ne.s32 	%p21, %r238, 0;
	@%p21 bra 	$L__BB6_44;
	shr.u32 	%r269, %r46, 3;
	and.b32  	%r270, %r269, 124;
	mov.u32 	%r271, _ZZN3cub18CUB_300001_SM_10006detail6reduce18DeviceReduceKernelINS2_10policy_hubIiyN4cuda3std3__44plusIiEEE10Policy1000EN6thrust24THRUST_300001_SM_1000_NS10device_ptrIhEEyS9_iNS7_10__identityEEEvT0_PT3_T1_NS0_13GridEvenShareISK_EET2_T4_E12temp_storage;
	add.s32 	%r272, %r271, %r270;
	st.shared.u32 	[%r272+8], %r501;
$L__BB6_44:
	bar.sync 	0;
	setp.ne.s32 	%p22, %r46, 0;
	@%p22 bra 	$L__BB6_46;
	ld.shared.u32 	%r273, [_ZZN3cub18CUB_300001_SM_10006detail6reduce18DeviceReduceKernelINS2_10policy_hubIiyN4cuda3std3__44plusIiEEE10Policy1000EN6thrust24THRUST_300001_SM_1000_NS10device_ptrIhEEyS9_iNS7_10__identityEEEvT0_PT3_T1_NS0_13GridEvenShareISK_EET2_T4_E12temp_storage+12];
	add.s32 	%r274, %r273, %r501;
	ld.shared.u32 	%r275, [_ZZN3cub18CUB_300001_SM_10006detail6reduce18DeviceReduceKernelINS2_10policy_hubIiyN4cuda3std3__44plusIiEEE10Policy1000EN6thrust24THRUST_300001_SM_1000_NS10device_ptrIhEEyS9_iNS7_10__identityEEEvT0_PT3_T1_NS0_13GridEvenShareISK_EET2_T4_E12temp_storage+16];
	add.s32 	%r276, %r274, %r275;
	ld.shared.u32 	%r277, [_ZZN3cub18CUB_300001_SM_10006detail6reduce18DeviceReduceKernelINS2_10policy_hubIiyN4cuda3std3__44plusIiEEE10Policy1000EN6thrust24THRUST_300001_SM_1000_NS10device_ptrIhEEyS9_iNS7_10__identityEEEvT0_PT3_T1_NS0_13GridEvenShareISK_EET2_T4_E12temp_storage+20];
	add.s32 	%r278, %r276, %r277;
	ld.shared.u32 	%r279, [_ZZN3cub18CUB_300001_SM_10006detail6reduce18DeviceReduceKernelINS2_10policy_hubIiyN4cuda3std3__44plusIiEEE10Policy1000EN6thrust24THRUST_300001_SM_1000_NS10device_ptrIhEEyS9_iNS7_10__identityEEEvT0_PT3_T1_NS0_13GridEvenShareISK_EET2_T4_E12temp_storage+24];
	add.s32 	%r280, %r278, %r279;
	ld.shared.u32 	%r281, [_ZZN3cub18CUB_300001_SM_10006detail6reduce18DeviceReduceKernelINS2_10policy_hubIiyN4cuda3std3__44plusIiEEE10Policy1000EN6thrust24THRUST_300001_SM_1000_NS10device_ptrIhEEyS9_iNS7_10__identityEEEvT0_PT3_T1_NS0_13GridEvenShareISK_EET2_T4_E12temp_storage+28];
	add.s32 	%r282, %r280, %r281;
	ld.shared.u32 	%r283, [_ZZN3cub18CUB_300001_SM_10006detail6reduce18DeviceReduceKernelINS2_10policy_hubIiyN4cuda3std3__44plusIiEEE10Policy1000EN6thrust24THRUST_300001_SM_1000_NS10device_ptrIhEEyS9_iNS7_10__identityEEEvT0_PT3_T1_NS0_13GridEvenShareISK_EET2_T4_E12temp_storage+32];
	add.s32 	%r284, %r282, %r283;
	ld.shared.u32 	%r285, [_ZZN3cub18CUB_300001_SM_10006detail6reduce18DeviceReduceKernelINS2_10policy_hubIiyN4cuda3std3__44plusIiEEE10Policy1000EN6thrust24THRUST_300001_SM_1000_NS10device_ptrIhEEyS9_iNS7_10__identityEEEvT0_PT3_T1_NS0_13GridEvenShareISK_EET2_T4_E12temp_storage+36];
	add.s32 	%r501, %r284, %r285;
$L__BB6_46:
	mov.u32 	%r464, %tid.x;
	setp.ne.s32 	%p56, %r464, 0;
	@%p56 bra 	$L__BB6_48;
	ld.param.u64 	%rd61, [_ZN3cub18CUB_300001_SM_10006detail6reduce18DeviceReduceKernelINS2_10policy_hubIiyN4cuda3std3__44plusIiEEE10Policy1000EN6thrust24THRUST_300001_SM_1000_NS10device_ptrIhEEyS9_iNS7_10__identityEEEvT0_PT3_T1_NS0_13GridEvenShareISK_EET2_T4__param_1];
	cvta.to.global.u64 	%rd58, %rd61;
	mul.wide.u32 	%rd59, %r2, 4;
	add.s64 	%rd60, %rd58, %rd59;
	st.global.u32 	[%rd60], %r501;
$L__BB6_48:
	ret;

}
	// .globl	_ZN3cub18CUB_300001_SM_10006detail6reduce28DeviceReduceSingleTileKernelINS2_10policy_hubIiyN4cuda3std3__44plusIiEEE10Policy1000EPiSC_iS9_iiNS7_10__identityEEEvT0_T1_T2_T3_T4_T6_
.visible .entry _ZN3cub18CUB_300001_SM_10006detail6reduce28DeviceReduceSingleTileKernelINS2_10policy_hubIiyN4cuda3std3__44plusIiEEE10Policy1000EPiSC_iS9_iiNS7_10__identityEEEvT0_T1_T2_T3_T4_T6_(
	.param .u64 .ptr .align 1 _ZN3cub18CUB_300001_SM_10006detail6reduce28DeviceReduceSingleTileKernelINS2_10policy_hubIiyN4cuda3std3__44plusIiEEE10Policy1000EPiSC_iS9_iiNS7_10__identityEEEvT0_T1_T2_T3_T4_T6__param_0,
	.param .u64 .ptr .align 1 _ZN3cub18CUB_300001_SM_10006detail6reduce28DeviceReduceSingleTileKernelINS2_10policy_hubIiyN4cuda3std3__44plusIiEEE10Policy1000EPiSC_iS9_iiNS7_10__identityEEEvT0_T1_T2_T3_T4_T6__param_1,
	.param .u32 _ZN3cub18CUB_300001_SM_10006detail6reduce28DeviceReduceSingleTileKernelINS2_10policy_hubIiyN4cuda3std3__44plusIiEEE10Policy1000EPiSC_iS9_iiNS7_10__identityEEEvT0_T1_T2_T3_T4_T6__param_2,
	.param .align 1 .b8 _ZN3cub18CUB_300001_SM_10006detail6reduce28DeviceReduceSingleTileKernelINS2_10policy_hubIiyN4cuda3std3__44plusIiEEE10Policy1000EPiSC_iS9_iiNS7_10__identityEEEvT0_T1_T2_T3_T4_T6__param_3[1],
	.param .u32 _ZN3cub18CUB_300001_SM_10006detail6reduce28DeviceReduceSingleTileKernelINS2_10policy_hubIiyN4cuda3std3__44plusIiEEE10Policy1000EPiSC_iS9_iiNS7_10__identityEEEvT0_T1_T2_T3_T4_T6__param_4,
	.param .align 1 .b8 _ZN3cub18CUB_300001_SM_10006detail6reduce28DeviceReduceSingleTileKernelINS2_10policy_hubIiyN4cuda3std3__44plusIiEEE10Policy1000EPiSC_iS9_iiNS7_10__identityEEEvT0_T1_T2_T3_T4_T6__param_5[1]
)
.maxntid 256
.minnctapersm 1
{
	.reg .pred 	%p<97>;
	.reg .b32 	%r<687>;
	.reg .b64 	%rd<125>;
	// demoted variable
	.shared .align 4 .b8 _ZZN3cub18CUB_300001_SM_10006detail6reduce28DeviceReduceSingleTileKernelINS2_10policy_hubIiyN4cuda3std3__44plusIiEEE10Policy1000EPiSC_iS9_iiNS7_10__identityEEEvT0_T1_T2_T3_T4_T6_E12temp_storage[44];
	ld.param.u64 	%rd16, [_ZN3cub18CUB_300001_SM_10006detail6reduce28DeviceReduceSingleTileKernelINS2_10policy_hubIiyN4cuda3std3__44plusIiEEE10Policy1000EPiSC_iS9_iiNS7_10__identityEEEvT0_T1_T2_T3_T4_T6__param_0];
	ld.param.u64 	%rd17, [_ZN3cub18CUB_300001_SM_10006detail6reduce28DeviceReduceSingleTileKernelINS2_10policy_hubIiyN4cuda3std3__44plusIiEEE10Policy1000EPiSC_iS9_iiNS7_10__identityEEEvT0_T1_T2_T3_T4_T6__param_1];
	ld.param.u32 	%r120, [_ZN3cub18CUB_300001_SM_10006detail6reduce28DeviceReduceSingleTileKernelINS2_10policy_hubIiyN4cuda3std3__44plusIiEEE10Policy1000EPiSC_iS9_iiNS7_10__identityEEEvT0_T1_T2_T3_T4_T6__param_2];
	ld.param.u32 	%r121, [_ZN3cub18CUB_300001_SM_10006detail6reduce28DeviceReduceSingleTileKernelINS2_10policy_hubIiyN4cuda3std3__44plusIiEEE10Policy1000EPiSC_iS9_iiNS7_10__identityEEEvT0_T1_T2_T3_T4_T6__param_4];
	cvta.to.global.u64 	%rd1, %rd17;
	setp.ne.s32 	%p1, %r120, 0;
	@%p1 bra 	$L__BB7_3;
	mov.u32 	%r633, %tid.x;
	setp.ne.s32 	%p96, %r633, 0;
	@%p96 bra 	$L__BB7_74;
	st.global.u32 	[%rd1], %r121;
	bra.uni 	$L__BB7_74;
$L__BB7_3:
	and.b64  	%rd18, %rd16, 15;
	setp.ne.s64 	%p2, %rd18, 0;
	@%p2 bra 	$L__BB7_38;
	setp.gt.s32 	%p49, %r120, 4095;
	@%p49 bra 	$L__BB7_22;
	mov.u32 	%r1, %tid.x;
	setp.ge.s32 	%p66, %r1, %r120;
	mov.b32 	%r644, 0;
	mov.u32 	%r639, %r1;
	@%p66 bra 	$L__BB7_7;
	mul.wide.u32 	%rd113, %r1, 4;
	add.s64 	%rd112, %rd16, %rd113;
	// begin inline asm
	ld.global.nc.u32 %r644, [%rd112];
	// end inline asm
	add.s32 	%r639, %r1, 256;
$L__BB7_7:
	setp.ge.s32 	%p67, %r639, %r120;
	@%p67 bra 	$L__BB7_13;
	not.b32 	%r507, %r639;
	add.s32 	%r6, %r120, %r507;
	and.b32  	%r508, %r6, 768;
	setp.eq.s32 	%p68, %r508, 768;
	@%p68 bra 	$L__BB7_11;
	mul.wide.u32 	%rd114, %r639, 4;
	add.s64 	%rd121, %rd16, %rd114;
	shr.u32 	%r509, %r6, 8;
	add.s32 	%r510, %r509, 1;
	and.b32  	%r511, %r510, 3;
	neg.s32 	%r636, %r511;
$L__BB7_10:
	.pragma "nounroll";
	// begin inline asm
	ld.global.nc.u32 %r512, [%rd121];
	// end inline asm
	add.s32 	%r644, %r512, %r644;
	add.s32 	%r639, %r639, 256;
	add.s64 	%rd121, %rd121, 1024;
	add.s32 	%r636, %r636, 1;
	setp.ne.s32 	%p69, %r636, 0;
	@%p69 bra 	$L__BB7_10;
$L__BB7_11:
	setp.lt.u32 	%p70, %r6, 768;
	@%p70 bra 	$L__BB7_13;
$L__BB7_12:
	mul.wide.s32 	%rd120, %r639, 4;
	add.s64 	%rd116, %rd16, %rd120;
	// begin inline asm
	ld.global.nc.u32 %r513, [%rd116];
	// end inline asm
	add.s32 	%r517, %r513, %r644;
	add.s64 	%rd117, %rd116, 1024;
	// begin inline asm
	ld.global.nc.u32 %r514, [%rd117];
	// end inline asm
	add.s32 	%r518, %r514, %r517;
	add.s64 	%rd118, %rd116, 2048;
	// begin inline asm
	ld.global.nc.u32 %r515, [%rd118];
	// end inline asm
	add.s32 	%r519, %r515, %r518;
	add.s64 	%rd119, %rd116, 3072;
	// begin inline asm
	ld.global.nc.u32 %r516, [%rd119];
	// end inline asm
	add.s32 	%r644, %r516, %r519;
	add.s32 	%r639, %r639, 1024;
	setp.lt.s32 	%p71, %r639, %r120;
	@%p71 bra 	$L__BB7_12;
$L__BB7_13:
	setp.lt.s32 	%p72, %r120, 256;
	@%p72 bra 	$L__BB7_18;
	// begin inline asm
	mov.u32 %r583, %laneid;
	// end inline asm
	mov.b32 	%r586, 1;
	mov.b32 	%r607, 31;
	mov.b32 	%r608, -1;
	// begin inline asm
	shfl.sync.down.b32 %r584, %r644, %r586, %r607, %r608;
	// end inline asm
	setp.gt.s32 	%p88, %r583, 30;
	selp.b32 	%r609, 0, %r584, %p88;
	add.s32 	%r590, %r609, %r644;
	mov.b32 	%r591, 2;
	// begin inline asm
	shfl.sync.down.b32 %r589, %r590, %r591, %r607, %r608;
	// end inline asm
	setp.gt.s32 	%p89, %r583, 29;
	selp.b32 	%r610, 0, %r589, %p89;
	add.s32 	%r595, %r590, %r610;
	mov.b32 	%r596, 4;
	// begin inline asm
	shfl.sync.down.b32 %r594, %r595, %r596, %r607, %r608;
	// end inline asm
	setp.gt.s32 	%p90, %r583, 27;
	selp.b32 	%r611, 0, %r594, %p90;
	add.s32 	%r600, %r595, %r611;
	mov.b32 	%r601, 8;
	// begin inline asm
	shfl.sync.down.b32 %r599, %r600, %r601, %r607, %r608;
	// end inline asm
	setp.gt.s32 	%p91, %r583, 23;
	selp.b32 	%r612, 0, %r599, %p91;
	add.s32 	%r605, %r600, %r612;
	mov.b32 	%r606, 16;
	// begin inline asm
	shfl.sync.down.b32 %r604, %r605, %r606, %r607, %r608;
	// end inline asm
	setp.gt.s32 	%p92, %r583, 15;
	selp.b32 	%r613, 0, %r604, %p92;
	add.s32 	%r686, %r605, %r613;
	setp.ne.s32 	%p93, %r583, 0;
	@%p93 bra 	$L__BB7_16;
	shr.u32 	%r614, %r1, 3;
	and.b32  	%r615, %r614, 124;
	mov.u32 	%r616, _ZZN3cub18CUB_300001_SM_10006detail6reduce28DeviceReduceSingleTileKernelINS2_10policy_hubIiyN4cuda3std3__44plusIiEEE10Policy1000EPiSC_iS9_iiNS7_10__identityEEEvT0_T1_T2_T3_T4_T6_E12temp_storage;
	add.s32 	%r617, %r616, %r615;
	st.shared.u32 	[%r617+8], %r686;
$L__BB7_16:
	bar.sync 	0;
	setp.ne.s32 	%p94, %r1, 0;
	@%p94 bra 	$L__BB7_72;
	ld.shared.u32 	%r618, [_ZZN3cub18CUB_300001_SM_10006detail6reduce28DeviceReduceSingleTileKernelINS2_10policy_hubIiyN4cuda3std3__44plusIiEEE10Policy1000EPiSC_iS9_iiNS7_10__identityEEEvT0_T1_T2_T3_T4_T6_E12temp_storage+12];
	add.s32 	%r619, %r618, %r686;
	ld.shared.u32 	%r620, [_ZZN3cub18CUB_300001_SM_10006detail6reduce28DeviceReduceSingleTileKernelINS2_10policy_hubIiyN4cuda3std3__44plusIiEEE10Policy1000EPiSC_iS9_iiNS7_10__identityEEEvT0_T1_T2_T3_T4_T6_E12temp_storage+16];
	add.s32 	%r621, %r619, %r620;
	ld.shared.u32 	%r622, [_ZZN3cub18CUB_300001_SM_10006detail6reduce28DeviceReduceSingleTileKernelINS2_10policy_hubIiyN4cuda3std3__44plusIiEEE10Policy1000EPiSC_iS9_iiNS7_10__identityEEEvT0_T1_T2_T3_T4_T6_E12temp_storage+20];
	add.s32 	%r623, %r621, %r622;
	ld.shared.u32 	%r624, [_ZZN3cub18CUB_300001_SM_10006detail6reduce28DeviceReduceSingleTileKernelINS2_10policy_hubIiyN4cuda3std3__44plusIiEEE10Policy1000EPiSC_iS9_iiNS7_10__identityEEEvT0_T1_T2_T3_T4_T6_E12temp_storage+24];
	add.s32 	%r625, %r623, %r624;
	ld.shared.u32 	%r626, [_ZZN3cub18CUB_300001_SM_10006detail6reduce28DeviceReduceSingleTileKernelINS2_10policy_hubIiyN4cuda3std3__44plusIiEEE10Policy1000EPiSC_iS9_iiNS7_10__identityEEEvT0_T1_T2_T3_T4_T6_E12temp_storage+28];
	add.s32 	%r627, %r625, %r626;
	ld.shared.u32 	%r628, [_ZZN3cub18CUB_300001_SM_10006detail6reduce28DeviceReduceSingleTileKernelINS2_10policy_hubIiyN4cuda3std3__44plusIiEEE10Policy1000EPiSC_iS9_iiNS7_10__identityEEEvT0_T1_T2_T3_T4_T6_E12temp_storage+32];
	add.s32 	%r629, %r627, %r628;
	ld.shared.u32 	%r630, [_ZZN3cub18CUB_300001_SM_10006detail6reduce28DeviceReduceSingleTileKernelINS2_10policy_hubIiyN4cuda3std3__44plusIiEEE10Policy1000EPiSC_iS9_iiNS7_10__identityEEEvT0_T1_T2_T3_T4_T6_E12temp_storage+36];
	add.s32 	%r686, %r629, %r630;
	bra.uni 	$L__BB7_72;
$L__BB7_18:
	// begin inline asm
	mov.u32 %r520, %laneid;
	// end inline asm
	and.b32  	%r546, %r1, 992;
	add.s32 	%r547, %r546, 32;
	setp.gt.s32 	%p73, %r547, %r120;
	not.b32 	%r548, %r546;
	add.s32 	%r549, %r120, %r548;
	selp.b32 	%r544, %r549, 31, %p73;
	mov.b32 	%r523, 1;
	mov.b32 	%r545, -1;
	// begin inline asm
	shfl.sync.down.b32 %r521, %r644, %r523, %r544, %r545;
	// end inline asm
	setp.lt.s32 	%p74, %r520, %r544;
	selp.b32 	%r550, %r521, 0, %p74;
	add.s32 	%r527, %r550, %r644;
	mov.b32 	%r528, 2;
	// begin inline asm
	shfl.sync.down.b32 %r526, %r527, %r528, %r544, %r545;
	// end inline asm
	add.s32 	%r551, %r520, 2;
	setp.gt.s32 	%p75, %r551, %r544;
	selp.b32 	%r552, 0, %r526, %p75;
	add.s32 	%r532, %r527, %r552;
	mov.b32 	%r533, 4;
	// begin inline asm
	shfl.sync.down.b32 %r531, %r532, %r533, %r544, %r545;
	// end inline asm
	add.s32 	%r553, %r520, 4;
	setp.gt.s32 	%p76, %r553, %r544;
	selp.b32 	%r554, 0, %r531, %p76;
	add.s32 	%r537, %r532, %r554;
	mov.b32 	%r538, 8;
	// begin inline asm
	shfl.sync.down.b32 %r536, %r537, %r538, %r544, %r545;
	// end inline asm
	add.s32 	%r555, %r520, 8;
	setp.gt.s32 	%p77, %r555, %r544;
	selp.b32 	%r556, 0, %r536, %p77;
	add.s32 	%r542, %r537, %r556;
	mov.b32 	%r543, 16;
	// begin inline asm
	shfl.sync.down.b32 %r541, %r542, %r543, %r544, %r545;
	// end inline asm
	add.s32 	%r557, %r520, 16;
	setp.gt.s32 	%p78, %r557, %r544;
	selp.b32 	%r558, 0, %r541, %p78;
	add.s32 	%r686, %r542, %r558;
	setp.ne.s32 	%p79, %r520, 0;
	@%p79 bra 	$L__BB7_20;
	shr.u32 	%r559, %r1, 3;
	and.b32  	%r560, %r559, 124;
	mov.u32 	%r561, _ZZN3cub18CUB_300001_SM_10006detail6reduce28DeviceReduceSingleTileKernelINS2_10policy_hubIiyN4cuda3std3__44plusIiEEE10Policy1000EPiSC_iS9_iiNS7_10__identityEEEvT0_T1_T2_T3_T4_T6_E12temp_storage;
	add.s32 	%r562, %r561, %r560;
	st.shared.u32 	[%r562+8], %r686;
$L__BB7_20:
	bar.sync 	0;
	setp.ne.s32 	%p80, %r1, 0;
	@%p80 bra 	$L__BB7_72;
	setp.gt.s32 	%p81, %r120, 32;
	ld.shared.u32 	%r563, [_ZZN3cub18CUB_300001_SM_10006detail6reduce28DeviceReduceSingleTileKernelINS2_10policy_hubIiyN4cuda3std3__44plusIiEEE10Policy1000EPiSC_iS9_iiNS7_10__identityEEEvT0_T1_T2_T3_T4_T6_E12temp_storage+12];
	selp.b32 	%r564, %r563, 0, %p81;
	add.s32 	%r565, %r564, %r686;
	setp.gt.s32 	%p82, %r120, 64;
	ld.shared.u32 	%r566, [_ZZN3cub18CUB_300001_SM_10006detail6reduce28DeviceReduceSingleTileKernelINS2_10policy_hubIiyN4cuda3std3__44plusIiEEE10Policy1000EPiSC_iS9_iiNS7_10__identityEEEvT0_T1_T2_T3_T4_T6_E12temp_storage+16];
	selp.b32 	%r567, %r566, 0, %p82;
	add.s32 	%r568, %r565, %r567;
	setp.gt.s32 	%p83, %r120, 96;
	ld.shared.u32 	%r569, [_ZZN3cub18CUB_300001_SM_10006detail6reduce28DeviceReduceSingleTileKernelINS2_10policy_hubIiyN4cuda3std3__44plusIiEEE10Policy1000EPiSC_iS9_iiNS7_10__identityEEEvT0_T1_T2_T3_T4_T6_E12temp_storage+20];
	selp.b32 	%r570, %r569, 0, %p83;
	add.s32 	%r571, %r568, %r570;
	setp.gt.s32 	%p84, %r120, 128;
	ld.shared.u32 	%r572, [_ZZN3cub18CUB_300001_SM_10006detail6reduce28DeviceReduceSingleTileKernelINS2_10policy_hubIiyN4cuda3std3__44plusIiEEE10Policy1000EPiSC_iS9_iiNS7_10__identityEEEvT0_T1_T2_T3_T4_T6_E12temp_storage+24];
	selp.b32 	%r573, %r572, 0, %p84;
	add.s32 	%r574, %r571, %r573;
	setp.gt.s32 	%p85, %r120, 160;
	ld.shared.u32 	%r575, [_ZZN3cub18CUB_300001_SM_10006detail6reduce28DeviceReduceSingleTileKernelINS2_10policy_hubIiyN4cuda3std3__44plusIiEEE10Policy1000EPiSC_iS9_iiNS7_10__identityEEEvT0_T1_T2_T3_T4_T6_E12temp_storage+28];
	selp.b32 	%r576, %r575, 0, %p85;
	add.s32 	%r577, %r574, %r576;
	setp.gt.s32 	%p86, %r120, 192;
	ld.shared.u32 	%r578, [_ZZN3cub18CUB_300001_SM_10006detail6reduce28DeviceReduceSingleTileKernelINS2_10policy_hubIiyN4cuda3std3__44plusIiEEE10Policy1000EPiSC_iS9_iiNS7_10__identityEEEvT0_T1_T2_T3_T4_T6_E12temp_storage+32];
	selp.b32 	%r579, %r578, 0, %p86;
	add.s32 	%r580, %r577, %r579;
	setp.gt.s32 	%p87, %r120, 224;
	ld.shared.u32 	%r581, [_ZZN3cub18CUB_300001_SM_10006detail6reduce28DeviceReduceSingleTileKernelINS2_10policy_hubIiyN4cuda3std3__44plusIiEEE10Policy1000EPiSC_iS9_iiNS7_10__identityEEEvT0_T1_T2_T3_T4_T6_E12temp_storage+36];
	selp.b32 	%r582, %r581, 0, %p87;
	add.s32 	%r686, %r580, %r582;
	bra.uni 	$L__BB7_72;
$L__BB7_22:
	mov.u32 	%r26, %tid.x;
	shl.b32 	%r377, %r26, 2;
	mul.wide.u32 	%rd86, %r377, 4;
	add.s64 	%rd76, %rd16, %rd86;
	// begin inline asm
	ld.global.nc.v2.u64 {%rd74, %rd75}, [%rd76];
	// end inline asm
	mov.b64 	{%r378, %r379}, %rd75;
	mov.b64 	{%r380, %r381}, %rd74;
	add.s64 	%rd79, %rd76, 4096;
	// begin inline asm
	ld.global.nc.v2.u64 {%rd77, %rd78}, [%rd79];
	// end inline asm
	mov.b64 	{%r382, %r383}, %rd78;
	mov.b64 	{%r384, %r385}, %rd77;
	add.s64 	%rd82, %rd76, 8192;
	// begin inline asm
	ld.global.nc.v2.u64 {%rd80, %rd81}, [%rd82];
	// end inline asm
	mov.b64 	{%r386, %r387}, %rd81;
	mov.b64 	{%r388, %r389}, %rd80;
	add.s64 	%rd85, %rd76, 12288;
	// begin inline asm
	ld.global.nc.v2.u64 {%rd83, %rd84}, [%rd85];
	// end inline asm
	mov.b64 	{%r390, %r391}, %rd84;
	mov.b64 	{%r392, %r393}, %rd83;
	add.s32 	%r394, %r381, %r380;
	add.s32 	%r395, %r378, %r394;
	add.s32 	%r396, %r379, %r395;
	add.s32 	%r397, %r384, %r396;
	add.s32 	%r398, %r385, %r397;
	add.s32 	%r399, %r382, %r398;
	add.s32 	%r400, %r383, %r399;
	add.s32 	%r401, %r388, %r400;
	add.s32 	%r402, %r389, %r401;
	add.s32 	%r403, %r386, %r402;
	add.s32 	%r404, %r387, %r403;
	add.s32 	%r405, %r392, %r404;
	add.s32 	%r406, %r393, %r405;
	add.s32 	%r407, %r390, %r406;
	add.s32 	%r659, %r391, %r407;
	setp.lt.u32 	%p50, %r120, 8192;
	mov.b32 	%r648, 4096;
	@%p50 bra 	$L__BB7_26;
	add.s32 	%r28, %r120, -4096;
	mov.b32 	%r648, 4096;
$L__BB7_24:
	mul.wide.s32 	%rd99, %r648, 4;
	add.s64 	%rd89, %rd76, %rd99;
	// begin inline asm
	ld.global.nc.v2.u64 {%rd87, %rd88}, [%rd89];
	// end inline asm
	mov.b64 	{%r409, %r410}, %rd88;
	mov.b64 	{%r411, %r412}, %rd87;
	add.s64 	%rd92, %rd89, 4096;
	// begin inline asm
	ld.global.nc.v2.u64 {%rd90, %rd91}, [%rd92];
	// end inline asm
	mov.b64 	{%r413, %r414}, %rd91;
	mov.b64 	{%r415, %r416}, %rd90;
	add.s64 	%rd95, %rd89, 8192;
	// begin inline asm
	ld.global.nc.v2.u64 {%rd93, %rd94}, [%rd95];
	// end inline asm
	mov.b64 	{%r417, %r418}, %rd94;
	mov.b64 	{%r419, %r420}, %rd93;
	add.s64 	%rd98, %rd89, 12288;
	// begin inline asm
	ld.global.nc.v2.u64 {%rd96, %rd97}, [%rd98];
	// end inline asm
	mov.b64 	{%r421, %r422}, %rd97;
	mov.b64 	{%r423, %r424}, %rd96;
	add.s32 	%r425, %r411, %r659;
	add.s32 	%r426, %r412, %r425;
	add.s32 	%r427, %r409, %r426;
	add.s32 	%r428, %r410, %r427;
	add.s32 	%r429, %r415, %r428;
	add.s32 	%r430, %r416, %r429;
	add.s32 	%r431, %r413, %r430;
	add.s32 	%r432, %r414, %r431;
	add.s32 	%r433, %r419, %r432;
	add.s32 	%r434, %r420, %r433;
	add.s32 	%r435, %r417, %r434;
	add.s32 	%r436, %r418, %r435;
	add.s32 	%r437, %r423, %r436;
	add.s32 	%r438, %r424, %r437;
	add.s32 	%r439, %r421, %r438;
	add.s32 	%r659, %r422, %r439;
	sub.s32 	%r440, %r120, %r648;
	setp.lt.s32 	%p51, %r440, 4096;
	@%p51 bra 	$L__BB7_34;
	add.s32 	%r648, %r648, 4096;
	setp.le.s32 	%p52, %r648, %r28;
	@%p52 bra 	$L__BB7_24;
$L__BB7_26:
	setp.le.s32 	%p53, %r120, %r648;
	@%p53 bra 	$L__BB7_34;
	sub.s32 	%r35, %r120, %r648;
	setp.ge.s32 	%p54, %r26, %r35;
	@%p54 bra 	$L__BB7_34;
	not.b32 	%r442, %r26;
	add.s32 	%r443, %r120, %r442;
	sub.s32 	%r36, %r443, %r648;
	and.b32  	%r444, %r36, 768;
	setp.eq.s32 	%p55, %r444, 768;
	mov.u32 	%r653, %r26;
	@%p55 bra 	$L__BB7_31;
	add.s32 	%r650, %r26, %r648;
	shr.u32 	%r445, %r36, 8;
	add.s32 	%r446, %r445, 1;
	and.b32  	%r447, %r446, 3;
	neg.s32 	%r649, %r447;
	mov.u32 	%r653, %r26;
$L__BB7_30:
	.pragma "nounroll";
	mul.wide.u32 	%rd101, %r650, 4;
	add.s64 	%rd100, %rd16, %rd101;
	// begin inline asm
	ld.global.nc.u32 %r448, [%rd100];
	// end inline asm
	add.s32 	%r659, %r448, %r659;
	add.s32 	%r653, %r653, 256;
	add.s32 	%r650, %r650, 256;
	add.s32 	%r649, %r649, 1;
	setp.ne.s32 	%p56, %r649, 0;
	@%p56 bra 	$L__BB7_30;
$L__BB7_31:
	setp.lt.u32 	%p57, %r36, 768;
	@%p57 bra 	$L__BB7_34;
	cvt.u64.u32 	%rd102, %r653;
	cvt.u64.u32 	%rd103, %r648;
	add.s64 	%rd104, %rd102, %rd103;
	shl.b64 	%rd105, %rd104, 2;
	add.s64 	%rd106, %rd105, %rd16;
	add.s64 	%rd122, %rd106, 2048;
	add.s32 	%r656, %r653, %r648;
$L__BB7_33:
	mul.wide.u32 	%rd111, %r656, 4;
	add.s64 	%rd107, %rd16, %rd111;
	// begin inline asm
	ld.global.nc.u32 %r449, [%rd107];
	// end inline asm
	add.s32 	%r453, %r449, %r659;
	add.s64 	%rd108, %rd122, -1024;
	// begin inline asm
	ld.global.nc.u32 %r450, [%rd108];
	// end inline asm
	add.s32 	%r454, %r450, %r453;
	// begin inline asm
	ld.global.nc.u32 %r451, [%rd122];
	// end inline asm
	add.s32 	%r455, %r451, %r454;
	add.s64 	%rd110, %rd122, 1024;
	// begin inline asm
	ld.global.nc.u32 %r452, [%rd110];
	// end inline asm
	add.s32 	%r659, %r452, %r455;
	add.s32 	%r653, %r653, 1024;
	add.s64 	%rd122, %rd122, 4096;
	add.s32 	%r656, %r656, 1024;
	setp.lt.s32 	%p58, %r653, %r35;
	@%p58 bra 	$L__BB7_33;
$L__BB7_34:
	// begin inline asm
	mov.u32 %r456, %laneid;
	// end inline asm
	mov.b32 	%r459, 1;
	mov.b32 	%r480, 31;
	mov.b32 	%r481, -1;
	// begin inline asm
	shfl.sync.down.b32 %r457, %r659, %r459, %r480, %r481;
	// end inline asm
	setp.gt.s32 	%p59, %r456, 30;
	selp.b32 	%r482, 0, %r457, %p59;
	add.s32 	%r463, %r482, %r659;
	mov.b32 	%r464, 2;
	// begin inline asm
	shfl.sync.down.b32 %r462, %r463, %r464, %r480, %r481;
	// end inline asm
	setp.gt.s32 	%p60, %r456, 29;
	selp.b32 	%r483, 0, %r462, %p60;
	add.s32 	%r468, %r463, %r483;
	mov.b32 	%r469, 4;
	// begin inline asm
	shfl.sync.down.b32 %r467, %r468, %r469, %r480, %r481;
	// end inline asm
	setp.gt.s32 	%p61, %r456, 27;
	selp.b32 	%r484, 0, %r467, %p61;
	add.s32 	%r473, %r468, %r484;
	mov.b32 	%r474, 8;
	// begin inline asm
	shfl.sync.down.b32 %r472, %r473, %r474, %r480, %r481;
	// end inline asm
	setp.gt.s32 	%p62, %r456, 23;
	selp.b32 	%r485, 0, %r472, %p62;
	add.s32 	%r478, %r473, %r485;
	mov.b32 	%r479, 16;
	// begin inline asm
	shfl.sync.down.b32 %r477, %r478, %r479, %r480, %r481;
	// end inline asm
	setp.gt.s32 	%p63, %r456, 15;
	selp.b32 	%r486, 0, %r477, %p63;
	add.s32 	%r686, %r478, %r486;
	setp.ne.s32 	%p64, %r456, 0;
	@%p64 bra 	$L__BB7_36;
	shr.u32 	%r487, %r26, 3;
	and.b32  	%r488, %r487, 124;
	mov.u32 	%r489, _ZZN3cub18CUB_300001_SM_10006detail6reduce28DeviceReduceSingleTileKernelINS2_10policy_hubIiyN4cuda3std3__44plusIiEEE10Policy1000EPiSC_iS9_iiNS7_10__identityEEEvT0_T1_T2_T3_T4_T6_E12temp_storage;
	add.s32 	%r490, %r489, %r488;
	st.shared.u32 	[%r490+8], %r686;
$L__BB7_36:
	bar.sync 	0;
	setp.ne.s32 	%p65, %r26, 0;
	@%p65 bra 	$L__BB7_72;
	ld.shared.u32 	%r491, [_ZZN3cub18CUB_300001_SM_10006detail6reduce28DeviceReduceSingleTileKernelINS2_10policy_hubIiyN4cuda3std3__44plusIiEEE10Policy1000EPiSC_iS9_iiNS7_10__identityEEEvT0_T1_T2_T3_T4_T6_E12temp_storage+12];
	add.s32 	%r492, %r491, %r686;
	ld.shared.u32 	%r493, [_ZZN3cub18CUB_300001_SM_10006detail6reduce28DeviceReduceSingleTileKernelINS2_10policy_hubIiyN4cuda3std3__44plusIiEEE10Policy1000EPiSC_iS9_iiNS7_10__identityEEEvT0_T1_T2_T3_T4_T6_E12temp_storage+16];
	add.s32 	%r494, %r492, %r493;
	ld.shared.u32 	%r495, [_ZZN3cub18CUB_300001_SM_10006detail6reduce28DeviceReduceSingleTileKernelINS2_10policy_hubIiyN4cuda3std3__44plusIiEEE10Policy1000EPiSC_iS9_iiNS7_10__identityEEEvT0_T1_T2_T3_T4_T6_E12temp_storage+20];
	add.s32 	%r496, %r494, %r495;
	ld.shared.u32 	%r497, [_ZZN3cub18CUB_300001_SM_10006detail6reduce28DeviceReduceSingleTileKernelINS2_10policy_hubIiyN4cuda3std3__44plusIiEEE10Policy1000EPiSC_iS9_iiNS7_10__identityEEEvT0_T1_T2_T3_T4_T6_E12temp_storage+24];
	add.s32 	%r498, %r496, %r497;
	ld.shared.u32 	%r499, [_ZZN3cub18CUB_300001_SM_10006detail6reduce28DeviceReduceSingleTileKernelINS2_10policy_hubIiyN4cuda3std3__44plusIiEEE10Policy1000EPiSC_iS9_iiNS7_10__identityEEEvT0_T1_T2_T3_T4_T6_E12temp_storage+28];
	add.s32 	%r500, %r498, %r499;
	ld.shared.u32 	%r501, [_ZZN3cub18CUB_300001_SM_10006detail6reduce28DeviceReduceSingleTileKernelINS2_10policy_hubIiyN4cuda3std3__44plusIiEEE10Policy1000EPiSC_iS9_iiNS7_10__identityEEEvT0_T1_T2_T3_T4_T6_E12temp_storage+32];
	add.s32 	%r502, %r500, %r501;
	ld.shared.u32 	%r503, [_ZZN3cub18CUB_300001_SM_10006detail6reduce28DeviceReduceSingleTileKernelINS2_10policy_hubIiyN4cuda3std3__44plusIiEEE10Policy1000EPiSC_iS9_iiNS7_10__identityEEEvT0_T1_T2_T3_T4_T6_E12temp_storage+36];
	add.s32 	%r686, %r502, %r503;
	bra.uni 	$L__BB7_72;
$L__BB7_38:
	setp.gt.s32 	%p3, %r120, 4095;
	@%p3 bra 	$L__BB7_56;
	mov.u32 	%r60, %tid.x;
	setp.ge.s32 	%p20, %r60, %r120;
	mov.b32 	%r670, 0;
	mov.u32 	%r665, %r60;
	@%p20 bra 	$L__BB7_41;
	mul.wide.u32 	%rd66, %r60, 4;
	add.s64 	%rd65, %rd16, %rd66;
	// begin inline asm
	ld.global.nc.u32 %r670, [%rd65];
	// end inline asm
	add.s32 	%r665, %r60, 256;
$L__BB7_41:
	setp.ge.s32 	%p21, %r665, %r120;
	@%p21 bra 	$L__BB7_47;
	not.b32 	%r252, %r665;
	add.s32 	%r65, %r120, %r252;
	and.b32  	%r253, %r65, 768;
	setp.eq.s32 	%p22, %r253, 768;
	@%p22 bra 	$L__BB7_45;
	mul.wide.u32 	%rd67, %r665, 4;
	add.s64 	%rd123, %rd16, %rd67;
	shr.u32 	%r254, %r65, 8;
	add.s32 	%r255, %r254, 1;
	and.b32  	%r256, %r255, 3;
	neg.s32 	%r662, %r256;
$L__BB7_44:
	.pragma "nounroll";
	// begin inline asm
	ld.global.nc.u32 %r257, [%rd123];
	// end inline asm
	add.s32 	%r670, %r257, %r670;
	add.s32 	%r665, %r665, 256;
	add.s64 	%rd123, %rd123, 1024;
	add.s32 	%r662, %r662, 1;
	setp.ne.s32 	%p23, %r662, 0;
	@%p23 bra 	$L__BB7_44;
$L__BB7_45:
	setp.lt.u32 	%p24, %r65, 768;
	@%p24 bra 	$L__BB7_47;
$L__BB7_46:
	mul.wide.s32 	%rd73, %r665, 4;
	add.s64 	%rd69, %rd16, %rd73;
	// begin inline asm
	ld.global.nc.u32 %r258, [%rd69];
	// end inline asm
	add.s32 	%r262, %r258, %r670;
	add.s64 	%rd70, %rd69, 1024;
	// begin inline asm
	ld.global.nc.u32 %r259, [%rd70];
	// end inline asm
	add.s32 	%r263, %r259, %r262;
	add.s64 	%rd71, %rd69, 2048;
	// begin inline asm
	ld.global.nc.u32 %r260, [%rd71];
	// end inline asm
	add.s32 	%r264, %r260, %r263;
	add.s64 	%rd72, %rd69, 3072;
	// begin inline asm
	ld.global.nc.u32 %r261, [%rd72];
	// end inline asm
	add.s32 	%r670, %r261, %r264;
	add.s32 	%r665, %r665, 1024;
	setp.lt.s32 	%p25, %r665, %r120;
	@%p25 bra 	$L__BB7_46;
$L__BB7_47:
	setp.lt.s32 	%p26, %r120, 256;
	@%p26 bra 	$L__BB7_52;
	// begin inline asm
	mov.u32 %r328, %laneid;
	// end inline asm
	mov.b32 	%r331, 1;
	mov.b32 	%r352, 31;
	mov.b32 	%r353, -1;
	// begin inline asm
	shfl.sync.down.b32 %r329, %r670, %r331, %r352, %r353;
	// end inline asm
	setp.gt.s32 	%p42, %r328, 30;
	selp.b32 	%r354, 0, %r329, %p42;
	add.s32 	%r335, %r354, %r670;
	mov.b32 	%r336, 2;
	// begin inline asm
	shfl.sync.down.b32 %r334, %r335, %r336, %r352, %r353;
	// end inline asm
	setp.gt.s32 	%p43, %r328, 29;
	selp.b32 	%r355, 0, %r334, %p43;
	add.s32 	%r340, %r335, %r355;
	mov.b32 	%r341, 4;
	// begin inline asm
	shfl.sync.down.b32 %r339, %r340, %r341, %r352, %r353;
	// end inline asm
	setp.gt.s32 	%p44, %r328, 27;
	selp.b32 	%r356, 0, %r339, %p44;
	add.s32 	%r345, %r340, %r356;
	mov.b32 	%r346, 8;
	// begin inline asm
	shfl.sync.down.b32 %r344, %r345, %r346, %r352, %r353;
	// end inline asm
	setp.gt.s32 	%p45, %r328, 23;
	selp.b32 	%r357, 0, %r344, %p45;
	add.s32 	%r350, %r345, %r357;
	mov.b32 	%r351, 16;
	// begin inline asm
	shfl.sync.down.b32 %r349, %r350, %r351, %r352, %r353;
	// end inline asm
	setp.gt.s32 	%p46, %r328, 15;
	selp.b32 	%r358, 0, %r349, %p46;
	add.s32 	%r686, %r350, %r358;
	setp.ne.s32 	%p47, %r328, 0;
	@%p47 bra 	$L__BB7_50;
	shr.u32 	%r359, %r60, 3;
	and.b32  	%r360, %r359, 124;
	mov.u32 	%r361, _ZZN3cub18CUB_300001_SM_10006detail6reduce28DeviceReduceSingleTileKernelINS2_10policy_hubIiyN4cuda3std3__44plusIiEEE10Policy1000EPiSC_iS9_iiNS7_10__identityEEEvT0_T1_T2_T3_T4_T6_E12temp_storage;
	add.s32 	%r362, %r361, %r360;
	st.shared.u32 	[%r362+8], %r686;
$L__BB7_50:
	bar.sync 	0;
	setp.ne.s32 	%p48, %r60, 0;
	@%p48 bra 	$L__BB7_72;
	ld.shared.u32 	%r363, [_ZZN3cub18CUB_300001_SM_10006detail6reduce28DeviceReduceSingleTileKernelINS2_10policy_hubIiyN4cuda3std3__44plusIiEEE10Policy1000EPiSC_iS9_iiNS7_10__identityEEEvT0_T1_T2_T3_T4_T6_E12temp_storage+12];
	add.s32 	%r364, %r363, %r686;
	ld.shared.u32 	%r365, [_ZZN3cub18CUB_300001_SM_10006detail6reduce28DeviceReduceSingleTileKernelINS2_10policy_hubIiyN4cuda3std3__44plusIiEEE10Policy1000EPiSC_iS9_iiNS7_10__identityEEEvT0_T1_T2_T3_T4_T6_E12temp_storage+16];
	add.s32 	%r366, %r364, %r365;
	ld.shared.u32 	%r367, [_ZZN3cub18CUB_300001_SM_10006detail6reduce28DeviceReduceSingleTileKernelINS2_10policy_hubIiyN4cuda3std3__44plusIiEEE10Policy1000EPiSC_iS9_iiNS7_10__identityEEEvT0_T1_T2_T3_T4_T6_E12temp_storage+20];
	add.s32 	%r368, %r366, %r367;
	ld.shared.u32 	%r369, [_ZZN3cub18CUB_300001_SM_10006detail6reduce28DeviceReduceSingleTileKernelINS2_10policy_hubIiyN4cuda3std3__44plusIiEEE10Policy1000EPiSC_iS9_iiNS7_10__identityEEEvT0_T1_T2_T3_T4_T6_E12temp_storage+24];
	add.s32 	%r370, %r368, %r369;
	ld.shared.u32 	%r371, [_ZZN3cub18CUB_300001_SM_10006detail6reduce28DeviceReduceSingleTileKernelINS2_10policy_hubIiyN4cuda3std3__44plusIiEEE10Policy1000EPiSC_iS9_iiNS7_10__identityEEEvT0_T1_T2_T3_T4_T6_E12temp_storage+28];
	add.s32 	%r372, %r370, %r371;
	ld.shared.u32 	%r373, [_ZZN3cub18CUB_300001_SM_10006detail6reduce28DeviceReduceSingleTileKernelINS2_10policy_hubIiyN4cuda3std3__44plusIiEEE10Policy1000EPiSC_iS9_iiNS7_10__identityEEEvT0_T1_T2_T3_T4_T6_E12temp_storage+32];
	add.s32 	%r374, %r372, %r373;
	ld.shared.u32 	%r375, [_ZZN3cub18CUB_300001_SM_10006detail6reduce28DeviceReduceSingleTileKernelINS2_10policy_hubIiyN4cuda3std3__44plusIiEEE10Policy1000EPiSC_iS9_iiNS7_10__identityEEEvT0_T1_T2_T3_T4_T6_E12temp_storage+36];
	add.s32 	%r686, %r374, %r375;
	bra.uni 	$L__BB7_72;
$L__BB7_52:
	// begin inline asm
	mov.u32 %r265, %laneid;
	// end inline asm
	and.b32  	%r291, %r60, 992;
	add.s32 	%r292, %r291, 32;
	setp.gt.s32 	%p27, %r292, %r120;
	not.b32 	%r293, %r291;
	add.s32 	%r294, %r120, %r293;
	selp.b32 	%r289, %r294, 31, %p27;
	mov.b32 	%r268, 1;
	mov.b32 	%r290, -1;
	// begin inline asm
	shfl.sync.down.b32 %r266, %r670, %r268, %r289, %r290;
	// end inline asm
	setp.lt.s32 	%p28, %r265, %r289;
	selp.b32 	%r295, %r266, 0, %p28;
	add.s32 	%r272, %r295, %r670;
	mov.b32 	%r273, 2;
	// begin inline asm
	shfl.sync.down.b32 %r271, %r272, %r273, %r289, %r290;
	// end inline asm
	add.s32 	%r296, %r265, 2;
	setp.gt.s32 	%p29, %r296, %r289;
	selp.b32 	%r297, 0, %r271, %p29;
	add.s32 	%r277, %r272, %r297;
	mov.b32 	%r278, 4;
	// begin inline asm
	shfl.sync.down.b32 %r276, %r277, %r278, %r289, %r290;
	// end inline asm
	add.s32 	%r298, %r265, 4;
	setp.gt.s32 	%p30, %r298, %r289;
	selp.b32 	%r299, 0, %r276, %p30;
	add.s32 	%r282, %r277, %r299;
	mov.b32 	%r283, 8;
	// begin inline asm
	shfl.sync.down.b32 %r281, %r282, %r283, %r289, %r290;
	// end inline asm
	add.s32 	%r300, %r265, 8;
	setp.gt.s32 	%p31, %r300, %r289;
	selp.b32 	%r301, 0, %r281, %p31;
	add.s32 	%r287, %r282, %r301;
	mov.b32 	%r288, 16;
	// begin inline asm
	shfl.sync.down.b32 %r286, %r287, %r288, %r289, %r290;
	// end inline asm
	add.s32 	%r302, %r265, 16;
	setp.gt.s32 	%p32, %r302, %r289;
	selp.b32 	%r303, 0, %r286, %p32;
	add.s32 	%r686, %r287, %r303;
	setp.ne.s32 	%p33, %r265, 0;
	@%p33 bra 	$L__BB7_54;
	shr.u32 	%r304, %r60, 3;
	and.b32  	%r305, %r304, 124;
	mov.u32 	%r306, _ZZN3cub18CUB_300001_SM_10006detail6reduce28DeviceReduceSingleTileKernelINS2_10policy_hubIiyN4cuda3std3__44plusIiEEE10Policy1000EPiSC_iS9_iiNS7_10__identityEEEvT0_T1_T2_T3_T4_T6_E12temp_storage;
	add.s32 	%r307, %r306, %r305;
	st.shared.u32 	[%r307+8], %r686;
$L__BB7_54:
	bar.sync 	0;
	setp.ne.s32 	%p34, %r60, 0;
	@%p34 bra 	$L__BB7_72;
	setp.gt.s32 	%p35, %r120, 32;
	ld.shared.u32 	%r308, [_ZZN3cub18CUB_300001_SM_10006detail6reduce28DeviceReduceSingleTileKernelINS2_10policy_hubIiyN4cuda3std3__44plusIiEEE10Policy1000EPiSC_iS9_iiNS7_10__identityEEEvT0_T1_T2_T3_T4_T6_E12temp_storage+12];
	selp.b32 	%r309, %r308, 0, %p35;
	add.s32 	%r310, %r309, %r686;
	setp.gt.s32 	%p36, %r120, 64;
	ld.shared.u32 	%r311, [_ZZN3cub18CUB_300001_SM_10006detail6reduce28DeviceReduceSingleTileKernelINS2_10policy_hubIiyN4cuda3std3__44plusIiEEE10Policy1000EPiSC_iS9_iiNS7_10__identityEEEvT0_T1_T2_T3_T4_T6_E12temp_storage+16];
	selp.b32 	%r312, %r311, 0, %p36;
	add.s32 	%r313, %r310, %r312;
	setp.gt.s32 	%p37, %r120, 96;
	ld.shared.u32 	%r314, [_ZZN3cub18CUB_300001_SM_10006detail6reduce28DeviceReduceSingleTileKernelINS2_10policy_hubIiyN4cuda3std3__44plusIiEEE10Policy1000EPiSC_iS9_iiNS7_10__identityEEEvT0_T1_T2_T3_T4_T6_E12temp_storage+20];
	selp.b32 	%r315, %r314, 0, %p37;
	add.s32 	%r316, %r313, %r315;
	setp.gt.s32 	%p38, %r120, 128;
	ld.shared.u32 	%r317, [_ZZN3cub18CUB_300001_SM_10006detail6reduce28DeviceReduceSingleTileKernelINS2_10policy_hubIiyN4cuda3std3__44plusIiEEE10Policy1000EPiSC_iS9_iiNS7_10__identityEEEvT0_T1_T2_T3_T4_T6_E12temp_storage+24];
	selp.b32 	%r318, %r317, 0, %p38;
	add.s32 	%r319, %r316, %r318;
	setp.gt.s32 	%p39, %r120, 160;
	ld.shared.u32 	%r320, [_ZZN3cub18CUB_300001_SM_10006detail6reduce28DeviceReduceSingleTileKernelINS2_10policy_hubIiyN4cuda3std3__44plusIiEEE10Policy1000EPiSC_iS9_iiNS7_10__identityEEEvT0_T1_T2_T3_T4_T6_E12temp_storage+28];
	selp.b32 	%r321, %r320, 0, %p39;
	add.s32 	%r322, %r319, %r321;
	setp.gt.s32 	%p40, %r120, 192;
	ld.shared.u32 	%r323, [_ZZN3cub18CUB_300001_SM_10006detail6reduce28DeviceReduceSingleTileKernelINS2_10policy_hubIiyN4cuda3std3__44plusIiEEE10Policy1000EPiSC_iS9_iiNS7_10__identityEEEvT0_T1_T2_T3_T4_T6_E12temp_storage+32];
	selp.b32 	%r324, %r323, 0, %p40;
	add.s32 	%r325, %r322, %r324;
	setp.gt.s32 	%p41, %r120, 224;
	ld.shared.u32 	%r326, [_ZZN3cub18CUB_300001_SM_10006detail6reduce28DeviceReduceSingleTileKernelINS2_10policy_hubIiyN4cuda3std3__44plusIiEEE10Policy1000EPiSC_iS9_iiNS7_10__identityEEEvT0_T1_T2_T3_T4_T6_E12temp_storage+36];
	selp.b32 	%r327, %r326, 0, %p41;
	add.s32 	%r686, %r325, %r327;
	bra.uni 	$L__BB7_72;
$L__BB7_56:
	mov.u32 	%r85, %tid.x;
	mul.wide.u32 	%rd35, %r85, 4;
	add.s64 	%rd19, %rd16, %rd35;
	// begin inline asm
	ld.global.nc.u32 %r122, [%rd19];
	// end inline asm
	add.s64 	%rd20, %rd19, 1024;
	// begin inline asm
	ld.global.nc.u32 %r123, [%rd20];
	// end inline asm
	add.s64 	%rd21, %rd19, 2048;
	// begin inline asm
	ld.global.nc.u32 %r124, [%rd21];
	// end inline asm
	add.s64 	%rd22, %rd19, 3072;
	// begin inline asm
	ld.global.nc.u32 %r125, [%rd22];
	// end inline asm
	add.s64 	%rd23, %rd19, 4096;
	// begin inline asm
	ld.global.nc.u32 %r126, [%rd23];
	// end inline asm
	add.s64 	%rd24, %rd19, 5120;
	// begin inline asm
	ld.global.nc.u32 %r127, [%rd24];
	// end inline asm
	add.s64 	%rd25, %rd19, 6144;
	// begin inline asm
	ld.global.nc.u32 %r128, [%rd25];
	// end inline asm
	add.s64 	%rd26, %rd19, 7168;
	// begin inline asm
	ld.global.nc.u32 %r129, [%rd26];
	// end inline asm
	add.s64 	%rd27, %rd19, 8192;
	// begin inline asm
	ld.global.nc.u32 %r130, [%rd27];
	// end inline asm
	add.s64 	%rd28, %rd19, 9216;
	// begin inline asm
	ld.global.nc.u32 %r131, [%rd28];
	// end inline asm
	add.s64 	%rd29, %rd19, 10240;
	// begin inline asm
	ld.global.nc.u32 %r132, [%rd29];
	// end inline asm
	add.s64 	%rd30, %rd19, 11264;
	// begin inline asm
	ld.global.nc.u32 %r133, [%rd30];
	// end inline asm
	add.s64 	%rd31, %rd19, 12288;
	// begin inline asm
	ld.global.nc.u32 %r134, [%rd31];
	// end inline asm
	add.s64 	%rd32, %rd19, 13312;
	// begin inline asm
	ld.global.nc.u32 %r135, [%rd32];
	// end inline asm
	add.s64 	%rd33, %rd19, 14336;
	// begin inline asm
	ld.global.nc.u32 %r136, [%rd33];
	// end inline asm
	add.s64 	%rd34, %rd19, 15360;
	// begin inline asm
	ld.global.nc.u32 %r137, [%rd34];
	// end inline asm
	add.s32 	%r139, %r123, %r122;
	add.s32 	%r140, %r124, %r139;
	add.s32 	%r141, %r125, %r140;
	add.s32 	%r142, %r126, %r141;
	add.s32 	%r143, %r127, %r142;
	add.s32 	%r144, %r128, %r143;
	add.s32 	%r145, %r129, %r144;
	add.s32 	%r146, %r130, %r145;
	add.s32 	%r147, %r131, %r146;
	add.s32 	%r148, %r132, %r147;
	add.s32 	%r149, %r133, %r148;
	add.s32 	%r150, %r134, %r149;
	add.s32 	%r151, %r135, %r150;
	add.s32 	%r152, %r136, %r151;
	add.s32 	%r685, %r137, %r152;
	setp.lt.u32 	%p4, %r120, 8192;
	mov.b32 	%r674, 4096;
	@%p4 bra 	$L__BB7_60;
	add.s32 	%r87, %r120, -4096;
	mov.b32 	%r674, 4096;
$L__BB7_58:
	mul.wide.s32 	%rd52, %r674, 4;
	add.s64 	%rd36, %rd19, %rd52;
	// begin inline asm
	ld.global.nc.u32 %r154, [%rd36];
	// end inline asm
	add.s64 	%rd37, %rd36, 1024;
	// begin inline asm
	ld.global.nc.u32 %r155, [%rd37];
	// end inline asm
	add.s64 	%rd38, %rd36, 2048;
	// begin inline asm
	ld.global.nc.u32 %r156, [%rd38];
	// end inline asm
	add.s64 	%rd39, %rd36, 3072;
	// begin inline asm
	ld.global.nc.u32 %r157, [%rd39];
	// end inline asm
	add.s64 	%rd40, %rd36, 4096;
	// begin inline asm
	ld.global.nc.u32 %r158, [%rd40];
	// end inline asm
	add.s64 	%rd41, %rd36, 5120;
	// begin inline asm
	ld.global.nc.u32 %r159, [%rd41];
	// end inline asm
	add.s64 	%rd42, %rd36, 6144;
	// begin inline asm
	ld.global.nc.u32 %r160, [%rd42];
	// end inline asm
	add.s64 	%rd43, %rd36, 7168;
	// begin inline asm
	ld.global.nc.u32 %r161, [%rd43];
	// end inline asm
	add.s64 	%rd44, %rd36, 8192;
	// begin inline asm
	ld.global.nc.u32 %r162, [%rd44];
	// end inline asm
	add.s64 	%rd45, %rd36, 9216;
	// begin inline asm
	ld.global.nc.u32 %r163, [%rd45];
	// end inline asm
	add.s64 	%rd46, %rd36, 10240;
	// begin inline asm
	ld.global.nc.u32 %r164, [%rd46];
	// end inline asm
	add.s64 	%rd47, %rd36, 11264;
	// begin inline asm
	ld.global.nc.u32 %r165, [%rd47];
	// end inline asm
	add.s64 	%rd48, %rd36, 12288;
	// begin inline asm
	ld.global.nc.u32 %r166, [%rd48];
	// end inline asm
	add.s64 	%rd49, %rd36, 13312;
	// begin inline asm
	ld.global.nc.u32 %r167, [%rd49];
	// end inline asm
	add.s64 	%rd50, %rd36, 14336;
	// begin inline asm
	ld.global.nc.u32 %r168, [%rd50];
	// end inline asm
	add.s64 	%rd51, %rd36, 15360;
	// begin inline asm
	ld.global.nc.u32 %r169, [%rd51];
	// end inline asm
	add.s32 	%r170, %r154, %r685;
	add.s32 	%r171, %r155, %r170;
	add.s32 	%r172, %r156, %r171;
	add.s32 	%r173, %r157, %r172;
	add.s32 	%r174, %r158, %r173;
	add.s32 	%r175, %r159, %r174;
	add.s32 	%r176, %r160, %r175;
	add.s32 	%r177, %r161, %r176;
	add.s32 	%r178, %r162, %r177;
	add.s32 	%r179, %r163, %r178;
	add.s32 	%r180, %r164, %r179;
	add.s32 	%r181, %r165, %r180;
	add.s32 	%r182, %r166, %r181;
	add.s32 	%r183, %r167, %r182;
	add.s32 	%r184, %r168, %r183;
	add.s32 	%r685, %r169, %r184;
	sub.s32 	%r185, %r120, %r674;
	setp.lt.s32 	%p5, %r185, 4096;
	@%p5 bra 	$L__BB7_68;
	add.s32 	%r674, %r674, 4096;
	setp.le.s32 	%p6, %r674, %r87;
	@%p6 bra 	$L__BB7_58;
$L__BB7_60:
	setp.le.s32 	%p7, %r120, %r674;
	@%p7 bra 	$L__BB7_68;
	sub.s32 	%r94, %r120, %r674;
	setp.ge.s32 	%p8, %r85, %r94;
	@%p8 bra 	$L__BB7_68;
	not.b32 	%r187, %r85;
	add.s32 	%r188, %r120, %r187;
	sub.s32 	%r95, %r188, %r674;
	and.b32  	%r189, %r95, 768;
	setp.eq.s32 	%p9, %r189, 768;
	mov.u32 	%r679, %r85;
	@%p9 bra 	$L__BB7_65;
	add.s32 	%r676, %r85, %r674;
	shr.u32 	%r190, %r95, 8;
	add.s32 	%r191, %r190, 1;
	and.b32  	%r192, %r191, 3;
	neg.s32 	%r675, %r192;
	mov.u32 	%r679, %r85;
$L__BB7_64:
	.pragma "nounroll";
	mul.wide.u32 	%rd54, %r676, 4;
	add.s64 	%rd53, %rd16, %rd54;
	// begin inline asm
	ld.global.nc.u32 %r193, [%rd53];
	// end inline asm
	add.s32 	%r685, %r193, %r685;
	add.s32 	%r679, %r679, 256;
	add.s32 	%r676, %r676, 256;
	add.s32 	%r675, %r675, 1;
	setp.ne.s32 	%p10, %r675, 0;
	@%p10 bra 	$L__BB7_64;
$L__BB7_65:
	setp.lt.u32 	%p11, %r95, 768;
	@%p11 bra 	$L__BB7_68;
	cvt.u64.u32 	%rd55, %r679;
	cvt.u64.u32 	%rd56, %r674;
	add.s64 	%rd57, %rd55, %rd56;
	shl.b64 	%rd58, %rd57, 2;
	add.s64 	%rd59, %rd58, %rd16;
	add.s64 	%rd124, %rd59, 2048;
	add.s32 	%r682, %r679, %r674;
$L__BB7_67:
	mul.wide.u32 	%rd64, %r682, 4;
	add.s64 	%rd60, %rd16, %rd64;
	// begin inline asm
	ld.global.nc.u32 %r194, [%rd60];
	// end inline asm
	add.s32 	%r198, %r194, %r685;
	add.s64 	%rd61, %rd124, -1024;
	// begin inline asm
	ld.global.nc.u32 %r195, [%rd61];
	// end inline asm
	add.s32 	%r199, %r195, %r198;
	// begin inline asm
	ld.global.nc.u32 %r196, [%rd124];
	// end inline asm
	add.s32 	%r200, %r196, %r199;
	add.s64 	%rd63, %rd124, 1024;
	// begin inline asm
	ld.global.nc.u32 %r197, [%rd63];
	// end inline asm
	add.s32 	%r685, %r197, %r200;
	add.s32 	%r679, %r679, 1024;
	add.s64 	%rd124, %rd124, 4096;
	add.s32 	%r682, %r682, 1024;
	setp.lt.s32 	%p12, %r679, %r94;
	@%p12 bra 	$L__BB7_67;
$L__BB7_68:
	// begin inline asm
	mov.u32 %r201, %laneid;
	// end inline asm
	mov.b32 	%r204, 1;
	mov.b32 	%r225, 31;
	mov.b32 	%r226, -1;
	// begin inline asm
	shfl.sync.down.b32 %r202, %r685, %r204, %r225, %r226;
	// end inline asm
	setp.gt.s32 	%p13, %r201, 30;
	selp.b32 	%r227, 0, %r202, %p13;
	add.s32 	%r208, %r227, %r685;
	mov.b32 	%r209, 2;
	// begin inline asm
	shfl.sync.down.b32 %r207, %r208, %r209, %r225, %r226;
	// end inline asm
	setp.gt.s32 	%p14, %r201, 29;
	selp.b32 	%r228, 0, %r207, %p14;
	add.s32 	%r213, %r208, %r228;
	mov.b32 	%r214, 4;
	// begin inline asm
	shfl.sync.down.b32 %r212, %r213, %r214, %r225, %r226;
	// end inline asm
	setp.gt.s32 	%p15, %r201, 27;
	selp.b32 	%r229, 0, %r212, %p15;
	add.s32 	%r218, %r213, %r229;
	mov.b32 	%r219, 8;
	// begin inline asm
	shfl.sync.down.b32 %r217, %r218, %r219, %r225, %r226;
	// end inline asm
	setp.gt.s32 	%p16, %r201, 23;
	selp.b32 	%r230, 0, %r217, %p16;
	add.s32 	%r223, %r218, %r230;
	mov.b32 	%r224, 16;
	// begin inline asm
	shfl.sync.down.b32 %r222, %r223, %r224, %r225, %r226;
	// end inline asm
	setp.gt.s32 	%p17, %r201, 15;
	selp.b32 	%r231, 0, %r222, %p17;
	add.s32 	%r686, %r223, %r231;
	setp.ne.s32 	%p18, %r201, 0;
	@%p18 bra 	$L__BB7_70;
	shr.u32 	%r232, %r85, 3;
	and.b32  	%r233, %r232, 124;
	mov.u32 	%r234, _ZZN3cub18CUB_300001_SM_10006detail6reduce28DeviceReduceSingleTileKernelINS2_10policy_hubIiyN4cuda3std3__44plusIiEEE10Policy1000EPiSC_iS9_iiNS7_10__identityEEEvT0_T1_T2_T3_T4_T6_E12temp_storage;
	add.s32 	%r235, %r234, %r233;
	st.shared.u32 	[%r235+8], %r686;
$L__BB7_70:
	bar.sync 	0;
	setp.ne.s32 	%p19, %r85, 0;
	@%p19 bra 	$L__BB7_72;
	ld.shared.u32 	%r236, [_ZZN3cub18CUB_300001_SM_10006detail6reduce28DeviceReduceSingleTileKernelINS2_10policy_hubIiyN4cuda3std3__44plusIiEEE10Policy1000EPiSC_iS9_iiNS7_10__identityEEEvT0_T1_T2_T3_T4_T6_E12temp_storage+12];
	add.s32 	%r237, %r236, %r686;
	ld.shared.u32 	%r238, [_ZZN3cub18CUB_300001_SM_10006detail6reduce28DeviceReduceSingleTileKernelINS2_10policy_hubIiyN4cuda3std3__44plusIiEEE10Policy1000EPiSC_iS9_iiNS7_10__identityEEEvT0_T1_T2_T3_T4_T6_E12temp_storage+16];
	add.s32 	%r239, %r237, %r238;
	ld.shared.u32 	%r240, [_ZZN3cub18CUB_300001_SM_10006detail6reduce28DeviceReduceSingleTileKernelINS2_10policy_hubIiyN4cuda3std3__44plusIiEEE10Policy1000EPiSC_iS9_iiNS7_10__identityEEEvT0_T1_T2_T3_T4_T6_E12temp_storage+20];
	add.s32 	%r241, %r239, %r240;
	ld.shared.u32 	%r242, [_ZZN3cub18CUB_300001_SM_10006detail6reduce28DeviceReduceSingleTileKernelINS2_10policy_hubIiyN4cuda3std3__44plusIiEEE10Policy1000EPiSC_iS9_iiNS7_10__identityEEEvT0_T1_T2_T3_T4_T6_E12temp_storage+24];
	add.s32 	%r243, %r241, %r242;
	ld.shared.u32 	%r244, [_ZZN3cub18CUB_300001_SM_10006detail6reduce28DeviceReduceSingleTileKernelINS2_10policy_hubIiyN4cuda3std3__44plusIiEEE10Policy1000EPiSC_iS9_iiNS7_10__identityEEEvT0_T1_T2_T3_T4_T6_E12temp_storage+28];
	add.s32 	%r245, %r243, %r244;
	ld.shared.u32 	%r246, [_ZZN3cub18CUB_300001_SM_10006detail6reduce28DeviceReduceSingleTileKernelINS2_10policy_hubIiyN4cuda3std3__44plusIiEEE10Policy1000EPiSC_iS9_iiNS7_10__identityEEEvT0_T1_T2_T3_T4_T6_E12temp_storage+32];
	add.s32 	%r247, %r245, %r246;
	ld.shared.u32 	%r248, [_ZZN3cub18CUB_300001_SM_10006detail6reduce28DeviceReduceSingleTileKernelINS2_10policy_hubIiyN4cuda3std3__44plusIiEEE10Policy1000EPiSC_iS9_iiNS7_10__identityEEEvT0_T1_T2_T3_T4_T6_E12temp_storage+36];
	add.s32 	%r686, %r247, %r248;
$L__BB7_72:
	mov.u32 	%r631, %tid.x;
	setp.ne.s32 	%p95, %r631, 0;
	@%p95 bra 	$L__BB7_74;
	add.s32 	%r632, %r686, %r121;
	st.global.u32 	[%rd1], %r632;
$L__BB7_74:
	ret;

}


// ===== COMPILED SASS (sm_100) =====

	.target	sm_100

	.elftype	@"ET_EXEC"


//--------------------- .note.nv.tkinfo           --------------------------
	.section	.note.nv.tkinfo,"",@"SHT_NOTE"
	.sectionflags	@"SHF_NOTE_NV_TKINFO"
	.tkinfo
        /*0018*/ 	.word	0x00000002
        /*0030*/ 	.string	""
        /*0030*/ 	.string	"ptxas"
        /*0030*/ 	.string	"Cuda compilation tools, release 13.0, V13.0.88"
        /*0030*/ 	.string	"Build cuda_13.0.r13.0/compiler.36424714_0"
        /*0030*/ 	.string	"-arch sm_100 -m 64 "



//--------------------- .note.nv.cuinfo           --------------------------
	.section	.note.nv.cuinfo,"",@"SHT_NOTE"
	.sectionflags	@"SHF_NOTE_NV_CUINFO"
        /*0018*/ 	.short	0x0002
        /*001a*/ 	.short	0x0064
        /*001c*/ 	.short	0x0082
	.zero		2


//--------------------- .nv.info                  --------------------------
	.section	.nv.info,"",@"SHT_CUDA_INFO"
	.align	4


	//----- nvinfo : EIATTR_REGCOUNT
	.align		4
        /*0000*/ 	.byte	0x04, 0x2f
        /*0002*/ 	.short	(.L_45 - .L_44)
	.align		4
.L_44:
        /*0004*/ 	.word	index@(_Z9my_kernelPhS_S_S_)
        /*0008*/ 	.word	0x00000018


	//----- nvinfo : EIATTR_FRAME_SIZE
	.align		4
.L_45:
        /*000c*/ 	.byte	0x04, 0x11
        /*000e*/ 	.short	(.L_47 - .L_46)
	.align		4
.L_46:
        /*0010*/ 	.word	index@(_Z9my_kernelPhS_S_S_)
        /*0014*/ 	.word	0x00000010


	//----- nvinfo : EIATTR_REGCOUNT
	.align		4
.L_47:
        /*0018*/ 	.byte	0x04, 0x2f
        /*001a*/ 	.short	(.L_49 - .L_48)
	.align		4
.L_48:
        /*001c*/ 	.word	index@(_ZN3cub18CUB_300001_SM_10006detail11EmptyKernelIvEEvv)
        /*0020*/ 	.word	0x00000004


	//----- nvinfo : EIATTR_FRAME_SIZE
	.align		4
.L_49:
        /*0024*/ 	.byte	0x04, 0x11
        /*0026*/ 	.short	(.L_51 - .L_50)
	.align		4
.L_50:
        /*0028*/ 	.word	index@(_ZN3cub18CUB_300001_SM_10006detail11EmptyKernelIvEEvv)
        /*002c*/ 	.word	0x00000000


	//----- nvinfo : EIATTR_REGCOUNT
	.align		4
.L_51:
        /*0030*/ 	.byte	0x04, 0x2f
        /*0032*/ 	.short	(.L_53 - .L_52)
	.align		4
.L_52:
        /*0034*/ 	.word	index@(_ZN3cub18CUB_300001_SM_10006detail6reduce28DeviceReduceSingleTileKernelINS2_10policy_hubIijN4cuda3std3__44plusIiEEE10Policy1000EN6thrust24THRUST_300001_SM_1000_NS10device_ptrIhEEPijS9_iiNS7_10__identityEEEvT0_T1_T2_T3_T4_T6_)
        /*0038*/ 	.word	0x00000020


	//----- nvinfo : EIATTR_FRAME_SIZE
	.align		4
.L_53:
        /*003c*/ 	.byte	0x04, 0x11
        /*003e*/ 	.short	(.L_55 - .L_54)
	.align		4
.L_54:
        /*0040*/ 	.word	index@(_ZN3cub18CUB_300001_SM_10006detail6reduce28DeviceReduceSingleTileKernelINS2_10policy_hubIijN4cuda3std3__44plusIiEEE10Policy1000EN6thrust24THRUST_300001_SM_1000_NS10device_ptrIhEEPijS9_iiNS7_10__identityEEEvT0_T1_T2_T3_T4_T6_)
        /*0044*/ 	.word	0x00000000


	//----- nvinfo : EIATTR_REGCOUNT
	.align		4
.L_55:
        /*0048*/ 	.byte	0x04, 0x2f
        /*004a*/ 	.short	(.L_57 - .L_56)
	.align		4
.L_56:
        /*004c*/ 	.word	index@(_ZN3cub18CUB_300001_SM_10006detail6reduce18DeviceReduceKernelINS2_10policy_hubIijN4cuda3std3__44plusIiEEE10Policy1000EN6thrust24THRUST_300001_SM_1000_NS10device_ptrIhEEjS9_iNS7_10__identityEEEvT0_PT3_T1_NS0_13GridEvenShareISK_EET2_T4_)
        /*0050*/ 	.word	0x00000020


	//----- nvinfo : EIATTR_FRAME_SIZE
	.align		4
.L_57:
        /*0054*/ 	.byte	0x04, 0x11
        /*0056*/ 	.short	(.L_59 - .L_58)
	.align		4
.L_58:
        /*0058*/ 	.word	index@(_ZN3cub18CUB_300001_SM_10006detail6reduce18DeviceReduceKernelINS2_10policy_hubIijN4cuda3std3__44plusIiEEE10Policy1000EN6thrust24THRUST_300001_SM_1000_NS10device_ptrIhEEjS9_iNS7_10__identityEEEvT0_PT3_T1_NS0_13GridEvenShareISK_EET2_T4_)
        /*005c*/ 	.word	0x00000000


	//----- nvinfo : EIATTR_REGCOUNT
	.align		4
.L_59:
        /*0060*/ 	.byte	0x04, 0x2f
        /*0062*/ 	.short	(.L_61 - .L_60)
	.align		4
.L_60:
        /*0064*/ 	.word	index@(_ZN3cub18CUB_300001_SM_10006detail6reduce28DeviceReduceSingleTileKernelINS2_10policy_hubIijN4cuda3std3__44plusIiEEE10Policy1000EPiSC_iS9_iiNS7_10__identityEEEvT0_T1_T2_T3_T4_T6_)
        /*0068*/ 	.word	0x00000020


	//----- nvinfo : EIATTR_FRAME_SIZE
	.align		4
.L_61:
        /*006c*/ 	.byte	0x04, 0x11
        /*006e*/ 	.short	(.L_63 - .L_62)
	.align		4
.L_62:
        /*0070*/ 	.word	index@(_ZN3cub18CUB_300001_SM_10006detail6reduce28DeviceReduceSingleTileKernelINS2_10policy_hubIijN4cuda3std3__44plusIiEEE10Policy1000EPiSC_iS9_iiNS7_10__identityEEEvT0_T1_T2_T3_T4_T6_)
        /*0074*/ 	.word	0x00000000


	//----- nvinfo : EIATTR_REGCOUNT
	.align		4
.L_63:
        /*0078*/ 	.byte	0x04, 0x2f
        /*007a*/ 	.short	(.L_65 - .L_64)
	.align		4
.L_64:
        /*007c*/ 	.word	index@(_ZN3cub18CUB_300001_SM_10006detail6reduce28DeviceReduceSingleTileKernelINS2_10policy_hubIiyN4cuda3std3__44plusIiEEE10Policy1000EN6thrust24THRUST_300001_SM_1000_NS10device_ptrIhEEPiyS9_iiNS7_10__identityEEEvT0_T1_T2_T3_T4_T6_)
        /*0080*/ 	.word	0x0000001e


	//----- nvinfo : EIATTR_FRAME_SIZE
	.align		4
.L_65:
        /*0084*/ 	.byte	0x04, 0x11
        /*0086*/ 	.short	(.L_67 - .L_66)
	.align		4
.L_66:
        /*0088*/ 	.word	index@(_ZN3cub18CUB_300001_SM_10006detail6reduce28DeviceReduceSingleTileKernelINS2_10policy_hubIiyN4cuda3std3__44plusIiEEE10Policy1000EN6thrust24THRUST_300001_SM_1000_NS10device_ptrIhEEPiyS9_iiNS7_10__identityEEEvT0_T1_T2_T3_T4_T6_)
        /*008c*/ 	.word	0x00000000


	//----- nvinfo : EIATTR_REGCOUNT
	.align		4
.L_67:
        /*0090*/ 	.byte	0x04, 0x2f
        /*0092*/ 	.short	(.L_69 - .L_68)
	.align		4
.L_68:
        /*0094*/ 	.word	index@(_ZN3cub18CUB_300001_SM_10006detail6reduce18DeviceReduceKernelINS2_10policy_hubIiyN4cuda3std3__44plusIiEEE10Policy1000EN6thrust24THRUST_300001_SM_1000_NS10device_ptrIhEEyS9_iNS7_10__identityEEEvT0_PT3_T1_NS0_13GridEvenShareISK_EET2_T4_)
        /*0098*/ 	.word	0x0000001d


	//----- nvinfo : EIATTR_FRAME_SIZE
	.align		4
.L_69:
        /*009c*/ 	.byte	0x04, 0x11
        /*009e*/ 	.short	(.L_71 - .L_70)
	.align		4
.L_70:
        /*00a0*/ 	.word	index@(_ZN3cub18CUB_300001_SM_10006detail6reduce18DeviceReduceKernelINS2_10policy_hubIiyN4cuda3std3__44plusIiEEE10Policy1000EN6thrust24THRUST_300001_SM_1000_NS10device_ptrIhEEyS9_iNS7_10__identityEEEvT0_PT3_T1_NS0_13GridEvenShareISK_EET2_T4_)
        /*00a4*/ 	.word	0x00000000


	//----- nvinfo : EIATTR_REGCOUNT
	.align		4
.L_71:
        /*00a8*/ 	.byte	0x04, 0x2f
        /*00aa*/ 	.short	(.L_73 - .L_72)
	.align		4
.L_72:
        /*00ac*/ 	.word	index@(_ZN3cub18CUB_300001_SM_10006detail6reduce28DeviceReduceSingleTileKernelINS2_10policy_hubIiyN4cuda3std3__44plusIiEEE10Policy1000EPiSC_iS9_iiNS7_10__identityEEEvT0_T1_T2_T3_T4_T6_)
        /*00b0*/ 	.word	0x00000020


	//----- nvinfo : EIATTR_FRAME_SIZE
	.align		4
.L_73:
        /*00b4*/ 	.byte	0x04, 0x11
        /*00b6*/ 	.short	(.L_75 - .L_74)
	.align		4
.L_74:
        /*00b8*/ 	.word	index@(_ZN3cub18CUB_300001_SM_10006detail6reduce28DeviceReduceSingleTileKernelINS2_10policy_hubIiyN4cuda3std3__44plusIiEEE10Policy1000EPiSC_iS9_iiNS7_10__identityEEEvT0_T1_T2_T3_T4_T6_)
        /*00bc*/ 	.word	0x00000000


	//----- nvinfo : EIATTR_MIN_STACK_SIZE
	.align		4
.L_75:
        /*00c0*/ 	.byte	0x04, 0x12
        /*00c2*/ 	.short	(.L_77 - .L_76)
	.align		4
.L_76:
        /*00c4*/ 	.word	index@(_ZN3cub18CUB_300001_SM_10006detail6reduce28DeviceReduceSingleTileKernelINS2_10policy_hubIiyN4cuda3std3__44plusIiEEE10Policy1000EPiSC_iS9_iiNS7_10__identityEEEvT0_T1_T2_T3_T4_T6_)
        /*00c8*/ 	.word	0x00000000


	//----- nvinfo : EIATTR_MIN_STACK_SIZE
	.align		4
.L_77:
        /*00cc*/ 	.byte	0x04, 0x12
        /*00ce*/ 	.short	(.L_79 - .L_78)
	.align		4
.L_78:
        /*00d0*/ 	.word	index@(_ZN3cub18CUB_300001_SM_10006detail6reduce18DeviceReduceKernelINS2_10policy_hubIiyN4cuda3std3__44plusIiEEE10Policy1000EN6thrust24THRUST_300001_SM_1000_NS10device_ptrIhEEyS9_iNS7_10__identityEEEvT0_PT3_T1_NS0_13GridEvenShareISK_EET2_T4_)
        /*00d4*/ 	.word	0x00000000


	//----- nvinfo : EIATTR_MIN_STACK_SIZE
	.align		4
.L_79:
        /*00d8*/ 	.byte	0x04, 0x12
        /*00da*/ 	.short	(.L_81 - .L_80)
	.align		4
.L_80:
        /*00dc*/ 	.word	index@(_ZN3cub18CUB_300001_SM_10006detail6reduce28DeviceReduceSingleTileKernelINS2_10policy_hubIiyN4cuda3std3__44plusIiEEE10Policy1000EN6thrust24THRUST_300001_SM_1000_NS10device_ptrIhEEPiyS9_iiNS7_10__identityEEEvT0_T1_T2_T3_T4_T6_)
        /*00e0*/ 	.word	0x00000000


	//----- nvinfo : EIATTR_MIN_STACK_SIZE
	.align		4
.L_81:
        /*00e4*/ 	.byte	0x04, 0x12
        /*00e6*/ 	.short	(.L_83 - .L_82)
	.align		4
.L_82:
        /*00e8*/ 	.word	index@(_ZN3cub18CUB_300001_SM_10006detail6reduce28DeviceReduceSingleTileKernelINS2_10policy_hubIijN4cuda3std3__44plusIiEEE10Policy1000EPiSC_iS9_iiNS7_10__identityEEEvT0_T1_T2_T3_T4_T6_)
        /*00ec*/ 	.word	0x00000000


	//----- nvinfo : EIATTR_MIN_STACK_SIZE
	.align		4
.L_83:
        /*00f0*/ 	.byte	0x04, 0x12
        /*00f2*/ 	.short	(.L_85 - .L_84)
	.align		4
.L_84:
        /*00f4*/ 	.word	index@(_ZN3cub18CUB_300001_SM_10006detail6reduce18DeviceReduceKernelINS2_10policy_hubIijN4cuda3std3__44plusIiEEE10Policy1000EN6thrust24THRUST_300001_SM_1000_NS10device_ptrIhEEjS9_iNS7_10__identityEEEvT0_PT3_T1_NS0_13GridEvenShareISK_EET2_T4_)
        /*00f8*/ 	.word	0x00000000


	//----- nvinfo : EIATTR_MIN_STACK_SIZE
	.align		4
.L_85:
        /*00fc*/ 	.byte	0x04, 0x12
        /*00fe*/ 	.short	(.L_87 - .L_86)
	.align		4
.L_86:
        /*0100*/ 	.word	index@(_ZN3cub18CUB_300001_SM_10006detail6reduce28DeviceReduceSingleTileKernelINS2_10policy_hubIijN4cuda3std3__44plusIiEEE10Policy1000EN6thrust24THRUST_300001_SM_1000_NS10device_ptrIhEEPijS9_iiNS7_10__identityEEEvT0_T1_T2_T3_T4_T6_)
        /*0104*/ 	.word	0x00000000


	//----- nvinfo : EIATTR_MIN_STACK_SIZE
	.align		4
.L_87:
        /*0108*/ 	.byte	0x04, 0x12
        /*010a*/ 	.short	(.L_89 - .L_88)
	.align		4
.L_88:
        /*010c*/ 	.word	index@(_ZN3cub18CUB_300001_SM_10006detail11EmptyKernelIvEEvv)
        /*0110*/ 	.word	0x00000000


	//----- nvinfo : EIATTR_MIN_STACK_SIZE
	.align		4
.L_89:
        /*0114*/ 	.byte	0x04, 0x12
        /*0116*/ 	.short	(.L_91 - .L_90)
	.align		4
.L_90:
        /*0118*/ 	.word	index@(_Z9my_kernelPhS_S_S_)
        /*011c*/ 	.word	0x00000010
.L_91:


//--------------------- .nv.compat                --------------------------
	.section	.nv.compat,"",@"SHT_CUDA_COMPAT_INFO"
	.align	4
        /*0000*/ 	.byte	0x02, 0x09, 0x00, 0x00, 0x02, 0x02, 0x01, 0x00, 0x02, 0x05, 0x05, 0x00, 0x03, 0x07, 0x01, 0x01
        /*0010*/ 	.byte	0x02, 0x03, 0x00, 0x00, 0x02, 0x06, 0x01, 0x00, 0x04, 0x0b, 0x08, 0x00, 0x09, 0x00, 0x00, 0x00
        /*0020*/ 	.byte	0x00, 0x00, 0x00, 0x00


//--------------------- .nv.info._ZN3cub18CUB_300001_SM_10006detail6reduce28DeviceReduceSingleTileKernelINS2_10policy_hubIiyN4cuda3std3__44plusIiEEE10Policy1000EPiSC_iS9_iiNS7_10__identityEEEvT0_T1_T2_T3_T4_T6_ --------------------------
	.section	.nv.info._ZN3cub18CUB_300001_SM_10006detail6reduce28DeviceReduceSingleTileKernelINS2_10policy_hubIiyN4cuda3std3__44plusIiEEE10Policy1000EPiSC_iS9_iiNS7_10__identityEEEvT0_T1_T2_T3_T4_T6_,"",@"SHT_CUDA_INFO"
	.sectionflags	@""
	.align	4


	//----- nvinfo : EIATTR_CUDA_API_VERSION
	.align		4
        /*0000*/ 	.byte	0x04, 0x37
        /*0002*/ 	.short	(.L_93 - .L_92)
.L_92:
        /*0004*/ 	.word	0x00000082


	//----- nvinfo : EIATTR_KPARAM_INFO
	.align		4
.L_93:
        /*0008*/ 	.byte	0x04, 0x17
        /*000a*/ 	.short	(.L_95 - .L_94)
.L_94:
        /*000c*/ 	.word	0x00000000
        /*0010*/ 	.short	0x0005
        /*0012*/ 	.short	0x001c
        /*0014*/ 	.byte	0x00, 0xf0, 0x05, 0x00


	//----- nvinfo : EIATTR_KPARAM_INFO
	.align		4
.L_95:
        /*0018*/ 	.byte	0x04, 0x17
        /*001a*/ 	.short	(.L_97 - .L_96)
.L_96:
        /*001c*/ 	.word	0x00000000
        /*0020*/ 	.short	0x0004
        /*0022*/ 	.short	0x0018
        /*0024*/ 	.byte	0x00, 0xf0, 0x11, 0x00


	//----- nvinfo : EIATTR_KPARAM_INFO
	.align		4
.L_97:
        /*0028*/ 	.byte	0x04, 0x17
        /*002a*/ 	.short	(.L_99 - .L_98)
.L_98:
        /*002c*/ 	.word	0x00000000
        /*0030*/ 	.short	0x0003
        /*0032*/ 	.short	0x0014
        /*0034*/ 	.byte	0x00, 0xf0, 0x05, 0x00


	//----- nvinfo : EIATTR_KPARAM_INFO
	.align		4
.L_99:
        /*0038*/ 	.byte	0x04, 0x17
        /*003a*/ 	.short	(.L_101 - .L_100)
.L_100:
        /*003c*/ 	.word	0x00000000
        /*0040*/ 	.short	0x0002
        /*0042*/ 	.short	0x0010
        /*0044*/ 	.byte	0x00, 0xf0, 0x11, 0x00


	//----- nvinfo : EIATTR_KPARAM_INFO
	.align		4
.L_101:
        /*0048*/ 	.byte	0x04, 0x17
        /*004a*/ 	.short	(.L_103 - .L_102)
.L_102:
        /*004c*/ 	.word	0x00000000
        /*0050*/ 	.short	0x0001
        /*0052*/ 	.short	0x0008
        /*0054*/ 	.byte	0x00, 0xf5, 0x21, 0x00


	//----- nvinfo : EIATTR_KPARAM_INFO
	.align		4
.L_103:
        /*0058*/ 	.byte	0x04, 0x17
        /*005a*/ 	.short	(.L_105 - .L_104)
.L_104:
        /*005c*/ 	.word	0x00000000
        /*0060*/ 	.short	0x0000
        /*0062*/ 	.short	0x0000
        /*0064*/ 	.byte	0x00, 0xf5, 0x21, 0x00


	//----- nvinfo : EIATTR_SPARSE_MMA_MASK
	.align		4
.L_105:
        /*0068*/ 	.byte	0x03, 0x50
        /*006a*/ 	.short	0x0000


	//----- nvinfo : EIATTR_MAXREG_COUNT
	.align		4
        /*006c*/ 	.byte	0x03, 0x1b
        /*006e*/ 	.short	0x00ff


	//----- nvinfo : EIATTR_NUM_BARRIERS
	.align		4
        /*0070*/ 	.byte	0x02, 0x4c
        /*0072*/ 	.byte	0x01
	.zero		1


	//----- nvinfo : EIATTR_MERCURY_ISA_VERSION
	.align		4
        /*0074*/ 	.byte	0x03, 0x5f
        /*0076*/ 	.short	0x0101


	//----- nvinfo : EIATTR_COOP_GROUP_MASK_REGIDS
	.align		4
        /*0078*/ 	.byte	0x04, 0x29
        /*007a*/ 	.short	(.L_107 - .L_106)


	//   ....[0]....
.L_106:
        /*007c*/ 	.word	0xffffffff


	//   ....[1]....
        /*0080*/ 	.word	0xffffffff


	//   ....[2]....
        /*0084*/ 	.word	0xffffffff


	//   ....[3]....
        /*0088*/ 	.word	0xffffffff


	//   ....[4]....
        /*008c*/ 	.word	0xffffffff


	//   ....[5]....
        /*0090*/ 	.word	0xffffffff


	//   ....[6]....
        /*0094*/ 	.word	0xffffffff


	//   ....[7]....
        /*0098*/ 	.word	0xffffffff


	//   ....[8]....
        /*009c*/ 	.word	0xffffffff


	//   ....[9]....
        /*00a0*/ 	.word	0xffffffff


	//   ....[10]....
        /*00a4*/ 	.word	0xffffffff


	//   ....[11]....
        /*00a8*/ 	.word	0xffffffff


	//   ....[12]....
        /*00ac*/ 	.word	0xffffffff


	//   ....[13]....
        /*00b0*/ 	.word	0xffffffff


	//   ....[14]....
        /*00b4*/ 	.word	0xffffffff


	//   ....[15]....
        /*00b8*/ 	.word	0xffffffff


	//   ....[16]....
        /*00bc*/ 	.word	0xffffffff


	//   ....[17]....
        /*00c0*/ 	.word	0xffffffff


	//   ....[18]....
        /*00c4*/ 	.word	0xffffffff


	//   ....[19]....
        /*00c8*/ 	.word	0xffffffff


	//   ....[20]....
        /*00cc*/ 	.word	0xffffffff


	//   ....[21]....
        /*00d0*/ 	.word	0xffffffff


	//   ....[22]....
        /*00d4*/ 	.word	0xffffffff


	//   ....[23]....
        /*00d8*/ 	.word	0xffffffff


	//   ....[24]....
        /*00dc*/ 	.word	0xffffffff


	//   ....[25]....
        /*00e0*/ 	.word	0xffffffff


	//   ....[26]....
        /*00e4*/ 	.word	0xffffffff


	//   ....[27]....
        /*00e8*/ 	.word	0xffffffff


	//   ....[28]....
        /*00ec*/ 	.word	0xffffffff


	//   ....[29]....
        /*00f0*/ 	.word	0xffffffff


	//----- nvinfo : EIATTR_COOP_GROUP_INSTR_OFFSETS
	.align		4
.L_107:
        /*00f4*/ 	.byte	0x04, 0x28
        /*00f6*/ 	.short	(.L_109 - .L_108)


	//   ....[0]....
.L_108:
        /*00f8*/ 	.word	0x00000890


	//   ....[1]....
        /*00fc*/ 	.word	0x000008f0


	//   ....[2]....
        /*0100*/ 	.word	0x00000940


	//   ....[3]....
        /*0104*/ 	.word	0x000009b0


	//   ....[4]....
        /*0108*/ 	.word	0x00000a10


	//   ....[5]....
        /*010c*/ 	.word	0x00000ba0


	//   ....[6]....
        /*0110*/ 	.word	0x00000c40


	//   ....[7]....
        /*0114*/ 	.word	0x00000cc0


	//   ....[8]....
        /*0118*/ 	.word	0x00000d20


	//   ....[9]....
        /*011c*/ 	.word	0x00000d60


	//   ....[10]....
        /*0120*/ 	.word	0x000019d0


	//   ....[11]....
        /*0124*/ 	.word	0x00001a30


	//   ....[12]....
        /*0128*/ 	.word	0x00001a90


	//   ....[13]....
        /*012c*/ 	.word	0x00001af0


	//   ....[14]....
        /*0130*/ 	.word	0x00001b50


	//   ....[15]....
        /*0134*/ 	.word	0x000023f0


	//   ....[16]....
        /*0138*/ 	.word	0x00002450


	//   ....[17]....
        /*013c*/ 	.word	0x000024a0


	//   ....[18]....
        /*0140*/ 	.word	0x00002510


	//   ....[19]....
        /*0144*/ 	.word	0x00002570


	//   ....[20]....
        /*0148*/ 	.word	0x00002700


	//   ....[21]....
        /*014c*/ 	.word	0x00002790


	//   ....[22]....
        /*0150*/ 	.word	0x000027e0


	//   ....[23]....
        /*0154*/ 	.word	0x00002850


	//   ....[24]....
        /*0158*/ 	.word	0x000028c0


	//   ....[25]....
        /*015c*/ 	.word	0x000036a0


	//   ....[26]....
        /*0160*/ 	.word	0x00003700


	//   ....[27]....
        /*0164*/ 	.word	0x00003760


	//   ....[28]....
        /*0168*/ 	.word	0x000037c0


	//   ....[29]....
        /*016c*/ 	.word	0x00003820


	//----- nvinfo : EIATTR_VRC_CTA_INIT_COUNT
	.align		4
.L_109:
        /*0170*/ 	.byte	0x02, 0x4a
	.zero		1
	.zero		1


	//----- nvinfo : EIATTR_EXIT_INSTR_OFFSETS
	.align		4
        /*0174*/ 	.byte	0x04, 0x1c
        /*0176*/ 	.short	(.L_111 - .L_110)


	//   ....[0]....
.L_110:
        /*0178*/ 	.word	0x00000080


	//   ....[1]....
        /*017c*/ 	.word	0x000000c0


	//   ....[2]....
        /*0180*/ 	.word	0x00003940


	//   ....[3]....
        /*0184*/ 	.word	0x00003990


	//----- nvinfo : EIATTR_MAX_THREADS
	.align		4
.L_111:
        /*0188*/ 	.byte	0x04, 0x05
        /*018a*/ 	.short	(.L_113 - .L_112)
.L_112:
        /*018c*/ 	.word	0x00000100
        /*0190*/ 	.word	0x00000001
        /*0194*/ 	.word	0x00000001


	//----- nvinfo : EIATTR_CRS_STACK_SIZE
	.align		4
.L_113:
        /*0198*/ 	.byte	0x04, 0x1e
        /*019a*/ 	.short	(.L_115 - .L_114)
.L_114:
        /*019c*/ 	.word	0x00000000


	//----- nvinfo : EIATTR_CBANK_PARAM_SIZE
	.align		4
.L_115:
        /*01a0*/ 	.byte	0x03, 0x19
        /*01a2*/ 	.short	0x001d


	//----- nvinfo : EIATTR_PARAM_CBANK
	.align		4
        /*01a4*/ 	.byte	0x04, 0x0a
        /*01a6*/ 	.short	(.L_117 - .L_116)
	.align		4
.L_116:
        /*01a8*/ 	.word	index@(.nv.constant0._ZN3cub18CUB_300001_SM_10006detail6reduce28DeviceReduceSingleTileKernelINS2_10policy_hubIiyN4cuda3std3__44plusIiEEE10Policy1000EPiSC_iS9_iiNS7_10__identityEEEvT0_T1_T2_T3_T4_T6_)
        /*01ac*/ 	.short	0x0380
        /*01ae*/ 	.short	0x001d


	//----- nvinfo : EIATTR_SW_WAR
	.align		4
.L_117:
        /*01b0*/ 	.byte	0x04, 0x36
        /*01b2*/ 	.short	(.L_119 - .L_118)
.L_118:
        /*01b4*/ 	.word	0x00000008
.L_119:


//--------------------- .nv.info._ZN3cub18CUB_300001_SM_10006detail6reduce18DeviceReduceKernelINS2_10policy_hubIiyN4cuda3std3__44plusIiEEE10Policy1000EN6thrust24THRUST_300001_SM_1000_NS10device_ptrIhEEyS9_iNS7_10__identityEEEvT0_PT3_T1_NS0_13GridEvenShareISK_EET2_T4_ --------------------------
	.section	.nv.info._ZN3cub18CUB_300001_SM_10006detail6reduce18DeviceReduceKernelINS2_10policy_hubIiyN4cuda3std3__44plusIiEEE10Policy1000EN6thrust24THRUST_300001_SM_1000_NS10device_ptrIhEEyS9_iNS7_10__identityEEEvT0_PT3_T1_NS0_13GridEvenShareISK_EET2_T4_,"",@"SHT_CUDA_INFO"
	.sectionflags	@""
	.align	4


	//----- nvinfo : EIATTR_CUDA_API_VERSION
	.align		4
        /*0000*/ 	.byte	0x04, 0x37
        /*0002*/ 	.short	(.L_121 - .L_120)
.L_120:
        /*0004*/ 	.word	0x00000082


	//----- nvinfo : EIATTR_KPARAM_INFO
	.align		4
.L_121:
        /*0008*/ 	.byte	0x04, 0x17
        /*000a*/ 	.short	(.L_123 - .L_122)
.L_122:
        /*000c*/ 	.word	0x00000000
        /*0010*/ 	.short	0x0005
        /*0012*/ 	.short	0x0061
        /*0014*/ 	.byte	0x00, 0xf0, 0x05, 0x00


	//----- nvinfo : EIATTR_KPARAM_INFO
	.align		4
.L_123:
        /*0018*/ 	.byte	0x04, 0x17
        /*001a*/ 	.short	(.L_125 - .L_124)
.L_124:
        /*001c*/ 	.word	0x00000000
        /*0020*/ 	.short	0x0004
        /*0022*/ 	.short	0x0060
        /*0024*/ 	.byte	0x00, 0xf0, 0x05, 0x00


	//----- nvinfo : EIATTR_KPARAM_INFO
	.align		4
.L_125:
        /*0028*/ 	.byte	0x04, 0x17
        /*002a*/ 	.short	(.L_127 - .L_126)
.L_126:
        /*002c*/ 	.word	0x00000000
        /*0030*/ 	.short	0x0003
        /*0032*/ 	.short	0x0018
        /*0034*/ 	.byte	0x00, 0xf0, 0x21, 0x01


	//----- nvinfo : EIATTR_KPARAM_INFO
	.align		4
.L_127:
        /*0038*/ 	.byte	0x04, 0x17
        /*003a*/ 	.short	(.L_129 - .L_128)
.L_128:
        /*003c*/ 	.word	0x00000000
        /*0040*/ 	.short	0x0002
        /*0042*/ 	.short	0x0010
        /*0044*/ 	.byte	0x00, 0xf0, 0x21, 0x00


	//----- nvinfo : EIATTR_KPARAM_INFO
	.align		4
.L_129:
        /*0048*/ 	.byte	0x04, 0x17
        /*004a*/ 	.short	(.L_131 - .L_130)
.L_130:
        /*004c*/ 	.word	0x00000000
        /*0050*/ 	.short	0x0001
        /*0052*/ 	.short	0x0008
        /*0054*/ 	.byte	0x00, 0xf5, 0x21, 0x00


	//----- nvinfo : EIATTR_KPARAM_INFO
	.align		4
.L_131:
        /*0058*/ 	.byte	0x04, 0x17
        /*005a*/ 	.short	(.L_133 - .L_132)
.L_132:
        /*005c*/ 	.word	0x00000000
        /*0060*/ 	.short	0x0000
        /*0062*/ 	.short	0x0000
        /*0064*/ 	.byte	0x00, 0xf0, 0x21, 0x00


	//----- nvinfo : EIATTR_SPARSE_MMA_MASK
	.align		4
.L_133:
        /*0068*/ 	.byte	0x03, 0x50
        /*006a*/ 	.short	0x0000


	//----- nvinfo : EIATTR_MAXREG_COUNT
	.align		4
        /*006c*/ 	.byte	0x03, 0x1b
        /*006e*/ 	.short	0x00ff


	//----- nvinfo : EIATTR_NUM_BARRIERS
	.align		4
        /*0070*/ 	.byte	0x02, 0x4c
        /*0072*/ 	.byte	0x01
	.zero		1


	//----- nvinfo : EIATTR_MERCURY_ISA_VERSION
	.align		4
        /*0074*/ 	.byte	0x03, 0x5f
        /*0076*/ 	.short	0x0101


	//----- nvinfo : EIATTR_COOP_GROUP_MASK_REGIDS
	.align		4
        /*0078*/ 	.byte	0x04, 0x29
        /*007a*/ 	.short	(.L_135 - .L_134)


	//   ....[0]....
.L_134:
        /*007c*/ 	.word	0xffffffff


	//   ....[1]....
        /*0080*/ 	.word	0xffffffff


	//   ....[2]....
        /*0084*/ 	.word	0xffffffff


	//   ....[3]....
        /*0088*/ 	.word	0xffffffff


	//   ....[4]....
        /*008c*/ 	.word	0xffffffff


	//   ....[5]....
        /*0090*/ 	.word	0xffffffff


	//   ....[6]....
        /*0094*/ 	.word	0xffffffff


	//   ....[7]....
        /*0098*/ 	.word	0xffffffff


	//   ....[8]....
        /*009c*/ 	.word	0xffffffff


	//   ....[9]....
        /*00a0*/ 	.word	0xffffffff


	//   ....[10]....
        /*00a4*/ 	.word	0xffffffff


	//   ....[11]....
        /*00a8*/ 	.word	0xffffffff


	//   ....[12]....
        /*00ac*/ 	.word	0xffffffff


	//   ....[13]....
        /*00b0*/ 	.word	0xffffffff


	//   ....[14]....
        /*00b4*/ 	.word	0xffffffff


	//----- nvinfo : EIATTR_COOP_GROUP_INSTR_OFFSETS
	.align		4
.L_135:
        /*00b8*/ 	.byte	0x04, 0x28
        /*00ba*/ 	.short	(.L_137 - .L_136)


	//   ....[0]....
.L_136:
        /*00bc*/ 	.word	0x000008f0


	//   ....[1]....
        /*00c0*/ 	.word	0x00000950


	//   ....[2]....
        /*00c4*/ 	.word	0x000009b0


	//   ....[3]....
        /*00c8*/ 	.word	0x00000a10


	//   ....[4]....
        /*00cc*/ 	.word	0x00000a70


	//   ....[5]....
        /*00d0*/ 	.word	0x00000c00


	//   ....[6]....
        /*00d4*/ 	.word	0x00000ca0


	//   ....[7]....
        /*00d8*/ 	.word	0x00000d20


	//   ....[8]....
        /*00dc*/ 	.word	0x00000d80


	//   ....[9]....
        /*00e0*/ 	.word	0x00000dc0


	//   ....[10]....
        /*00e4*/ 	.word	0x00001d90


	//   ....[11]....
        /*00e8*/ 	.word	0x00001e00


	//   ....[12]....
        /*00ec*/ 	.word	0x00001e60


	//   ....[13]....
        /*00f0*/ 	.word	0x00001ed0


	//   ....[14]....
        /*00f4*/ 	.word	0x00001f20


	//----- nvinfo : EIATTR_VRC_CTA_INIT_COUNT
	.align		4
.L_137:
        /*00f8*/ 	.byte	0x02, 0x4a
	.zero		1
	.zero		1


	//----- nvinfo : EIATTR_EXIT_INSTR_OFFSETS
	.align		4
        /*00fc*/ 	.byte	0x04, 0x1c
        /*00fe*/ 	.short	(.L_139 - .L_138)


	//   ....[0]....
.L_138:
        /*0100*/ 	.word	0x00002040


	//   ....[1]....
        /*0104*/ 	.word	0x000020a0


	//----- nvinfo : EIATTR_MAX_THREADS
	.align		4
.L_139:
        /*0108*/ 	.byte	0x04, 0x05
        /*010a*/ 	.short	(.L_141 - .L_140)
.L_140:
        /*010c*/ 	.word	0x00000100
        /*0110*/ 	.word	0x00000001
        /*0114*/ 	.word	0x00000001


	//----- nvinfo : EIATTR_CRS_STACK_SIZE
	.align		4
.L_141:
        /*0118*/ 	.byte	0x04, 0x1e
        /*011a*/ 	.short	(.L_143 - .L_142)
.L_142:
        /*011c*/ 	.word	0x00000000


	//----- nvinfo : EIATTR_CBANK_PARAM_SIZE
	.align		4
.L_143:
        /*0120*/ 	.byte	0x03, 0x19
        /*0122*/ 	.short	0x0062


	//----- nvinfo : EIATTR_PARAM_CBANK
	.align		4
        /*0124*/ 	.byte	0x04, 0x0a
        /*0126*/ 	.short	(.L_145 - .L_144)
	.align		4
.L_144:
        /*0128*/ 	.word	index@(.nv.constant0._ZN3cub18CUB_300001_SM_10006detail6reduce18DeviceReduceKernelINS2_10policy_hubIiyN4cuda3std3__44plusIiEEE10Policy1000EN6thrust24THRUST_300001_SM_1000_NS10device_ptrIhEEyS9_iNS7_10__identityEEEvT0_PT3_T1_NS0_13GridEvenShareISK_EET2_T4_)
        /*012c*/ 	.short	0x0380
        /*012e*/ 	.short	0x0062


	//----- nvinfo : EIATTR_SW_WAR
	.align		4
.L_145:
        /*0130*/ 	.byte	0x04, 0x36
        /*0132*/ 	.short	(.L_147 - .L_146)
.L_146:
        /*0134*/ 	.word	0x00000008
.L_147:


//--------------------- .nv.info._ZN3cub18CUB_300001_SM_10006detail6reduce28DeviceReduceSingleTileKernelINS2_10policy_hubIiyN4cuda3std3__44plusIiEEE10Policy1000EN6thrust24THRUST_300001_SM_1000_NS10device_ptrIhEEPiyS9_iiNS7_10__identityEEEvT0_T1_T2_T3_T4_T6_ --------------------------
	.section	.nv.info._ZN3cub18CUB_300001_SM_10006detail6reduce28DeviceReduceSingleTileKernelINS2_10policy_hubIiyN4cuda3std3__44plusIiEEE10Policy1000EN6thrust24THRUST_300001_SM_1000_NS10device_ptrIhEEPiyS9_iiNS7_10__identityEEEvT0_T1_T2_T3_T4_T6_,"",@"SHT_CUDA_INFO"
	.sectionflags	@""
	.align	4


	//----- nvinfo : EIATTR_CUDA_API_VERSION
	.align		4
        /*0000*/ 	.byte	0x04, 0x37
        /*0002*/ 	.short	(.L_149 - .L_148)
.L_148:
        /*0004*/ 	.word	0x00000082


	//----- nvinfo : EIATTR_KPARAM_INFO
	.align		4
.L_149:
        /*0008*/ 	.byte	0x04, 0x17
        /*000a*/ 	.short	(.L_151 - .L_150)
.L_150:
        /*000c*/ 	.word	0x00000000
        /*0010*/ 	.short	0x0005
        /*0012*/ 	.short	0x0020
        /*0014*/ 	.byte	0x00, 0xf0, 0x05, 0x00


	//----- nvinfo : EIATTR_KPARAM_INFO
	.align		4
.L_151:
        /*0018*/ 	.byte	0x04, 0x17
        /*001a*/ 	.short	(.L_153 - .L_152)
.L_152:
        /*001c*/ 	.word	0x00000000
        /*0020*/ 	.short	0x0004
        /*0022*/ 	.short	0x001c
        /*0024*/ 	.byte	0x00, 0xf0, 0x11, 0x00


	//----- nvinfo : EIATTR_KPARAM_INFO
	.align		4
.L_153:
        /*0028*/ 	.byte	0x04, 0x17
        /*002a*/ 	.short	(.L_155 - .L_154)
.L_154:
        /*002c*/ 	.word	0x00000000
        /*0030*/ 	.short	0x0003
        /*0032*/ 	.short	0x0018
        /*0034*/ 	.byte	0x00, 0xf0, 0x05, 0x00


	//----- nvinfo : EIATTR_KPARAM_INFO
	.align		4
.L_155:
        /*0038*/ 	.byte	0x04, 0x17
        /*003a*/ 	.short	(.L_157 - .L_156)
.L_156:
        /*003c*/ 	.word	0x00000000
        /*0040*/ 	.short	0x0002
        /*0042*/ 	.short	0x0010
        /*0044*/ 	.byte	0x00, 0xf0, 0x21, 0x00


	//----- nvinfo : EIATTR_KPARAM_INFO
	.align		4
.L_157:
        /*0048*/ 	.byte	0x04, 0x17
        /*004a*/ 	.short	(.L_159 - .L_158)
.L_158:
        /*004c*/ 	.word	0x00000000
        /*0050*/ 	.short	0x0001
        /*0052*/ 	.short	0x0008
        /*0054*/ 	.byte	0x00, 0xf5, 0x21, 0x00


	//----- nvinfo : EIATTR_KPARAM_INFO
	.align		4
.L_159:
        /*0058*/ 	.byte	0x04, 0x17
        /*005a*/ 	.short	(.L_161 - .L_160)
.L_160:
        /*005c*/ 	.word	0x00000000
        /*0060*/ 	.short	0x0000
        /*0062*/ 	.short	0x0000
        /*0064*/ 	.byte	0x00, 0xf0, 0x21, 0x00


	//----- nvinfo : EIATTR_SPARSE_MMA_MASK
	.align		4
.L_161:
        /*0068*/ 	.byte	0x03, 0x50
        /*006a*/ 	.short	0x0000


	//----- nvinfo : EIATTR_MAXREG_COUNT
	.align		4
        /*006c*/ 	.byte	0x03, 0x1b
        /*006e*/ 	.short	0x00ff


	//----- nvinfo : EIATTR_NUM_BARRIERS
	.align		4
        /*0070*/ 	.byte	0x02, 0x4c
        /*0072*/ 	.byte	0x01
	.zero		1


	//----- nvinfo : EIATTR_MERCURY_ISA_VERSION
	.align		4
        /*0074*/ 	.byte	0x03, 0x5f
        /*0076*/ 	.short	0x0101


	//----- nvinfo : EIATTR_COOP_GROUP_MASK_REGIDS
	.align		4
        /*0078*/ 	.byte	0x04, 0x29
        /*007a*/ 	.short	(.L_163 - .L_162)


	//   ....[0]....
.L_162:
        /*007c*/ 	.word	0xffffffff


	//   ....[1]....
        /*0080*/ 	.word	0xffffffff


	//   ....[2]....
        /*0084*/ 	.word	0xffffffff


	//   ....[3]....
        /*0088*/ 	.word	0xffffffff


	//   ....[4]....
        /*008c*/ 	.word	0xffffffff


	//   ....[5]....
        /*0090*/ 	.word	0xffffffff


	//   ....[6]....
        /*0094*/ 	.word	0xffffffff


	//   ....[7]....
        /*0098*/ 	.word	0xffffffff


	//   ....[8]....
        /*009c*/ 	.word	0xffffffff


	//   ....[9]....
        /*00a0*/ 	.word	0xffffffff


	//   ....[10]....
        /*00a4*/ 	.word	0xffffffff


	//   ....[11]....
        /*00a8*/ 	.word	0xffffffff


	//   ....[12]....
        /*00ac*/ 	.word	0xffffffff


	//   ....[13]....
        /*00b0*/ 	.word	0xffffffff


	//   ....[14]....
        /*00b4*/ 	.word	0xffffffff


	//----- nvinfo : EIATTR_COOP_GROUP_INSTR_OFFSETS
	.align		4
.L_163:
        /*00b8*/ 	.byte	0x04, 0x28
        /*00ba*/ 	.short	(.L_165 - .L_164)


	//   ....[0]....
.L_164:
        /*00bc*/ 	.word	0x00000890


	//   ....[1]....
        /*00c0*/ 	.word	0x000008f0


	//   ....[2]....
        /*00c4*/ 	.word	0x00000950


	//   ....[3]....
        /*00c8*/ 	.word	0x000009b0


	//   ....[4]....
        /*00cc*/ 	.word	0x00000a10


	//   ....[5]....
        /*00d0*/ 	.word	0x00000ba0


	//   ....[6]....
        /*00d4*/ 	.word	0x00000c40


	//   ....[7]....
        /*00d8*/ 	.word	0x00000cc0


	//   ....[8]....
        /*00dc*/ 	.word	0x00000d20


	//   ....[9]....
        /*00e0*/ 	.word	0x00000d60


	//   ....[10]....
        /*00e4*/ 	.word	0x00001b80


	//   ....[11]....
        /*00e8*/ 	.word	0x00001be0


	//   ....[12]....
        /*00ec*/ 	.word	0x00001c40


	//   ....[13]....
        /*00f0*/ 	.word	0x00001ca0


	//   ....[14]....
        /*00f4*/ 	.word	0x00001d00


	//----- nvinfo : EIATTR_VRC_CTA_INIT_COUNT
	.align		4
.L_165:
        /*00f8*/ 	.byte	0x02, 0x4a
	.zero		1
	.zero		1


	//----- nvinfo : EIATTR_EXIT_INSTR_OFFSETS
	.align		4
        /*00fc*/ 	.byte	0x04, 0x1c
        /*00fe*/ 	.short	(.L_167 - .L_166)


	//   ....[0]....
.L_166:
        /*0100*/ 	.word	0x000000a0


	//   ....[1]....
        /*0104*/ 	.word	0x000000e0


	//   ....[2]....
        /*0108*/ 	.word	0x00001e10


	//   ....[3]....
        /*010c*/ 	.word	0x00001e60


	//----- nvinfo : EIATTR_MAX_THREADS
	.align		4
.L_167:
        /*0110*/ 	.byte	0x04, 0x05
        /*0112*/ 	.short	(.L_169 - .L_168)
.L_168:
        /*0114*/ 	.word	0x00000100
        /*0118*/ 	.word	0x00000001
        /*011c*/ 	.word	0x00000001


	//----- nvinfo : EIATTR_CRS_STACK_SIZE
	.align		4
.L_169:
        /*0120*/ 	.byte	0x04, 0x1e
        /*0122*/ 	.short	(.L_171 - .L_170)
.L_170:
        /*0124*/ 	.word	0x00000000


	//----- nvinfo : EIATTR_CBANK_PARAM_SIZE
	.align		4
.L_171:
        /*0128*/ 	.byte	0x03, 0x19
        /*012a*/ 	.short	0x0021


	//----- nvinfo : EIATTR_PARAM_CBANK
	.align		4
        /*012c*/ 	.byte	0x04, 0x0a
        /*012e*/ 	.short	(.L_173 - .L_172)
	.align		4
.L_172:
        /*0130*/ 	.word	index@(.nv.constant0._ZN3cub18CUB_300001_SM_10006detail6reduce28DeviceReduceSingleTileKernelINS2_10policy_hubIiyN4cuda3std3__44plusIiEEE10Policy1000EN6thrust24THRUST_300001_SM_1000_NS10device_ptrIhEEPiyS9_iiNS7_10__identityEEEvT0_T1_T2_T3_T4_T6_)
        /*0134*/ 	.short	0x0380
        /*0136*/ 	.short	0x0021


	//----- nvinfo : EIATTR_SW_WAR
	.align		4
.L_173:
        /*0138*/ 	.byte	0x04, 0x36
        /*013a*/ 	.short	(.L_175 - .L_174)
.L_174:
        /*013c*/ 	.word	0x00000008
.L_175:


//--------------------- .nv.info._ZN3cub18CUB_300001_SM_10006detail6reduce28DeviceReduceSingleTileKernelINS2_10policy_hubIijN4cuda3std3__44plusIiEEE10Policy1000EPiSC_iS9_iiNS7_10__identityEEEvT0_T1_T2_T3_T4_T6_ --------------------------
	.section	.nv.info._ZN3cub18CUB_300001_SM_10006detail6reduce28DeviceReduceSingleTileKernelINS2_10policy_hubIijN4cuda3std3__44plusIiEEE10Policy1000EPiSC_iS9_iiNS7_10__identityEEEvT0_T1_T2_T3_T4_T6_,"",@"SHT_CUDA_INFO"
	.sectionflags	@""
	.align	4


	//----- nvinfo : EIATTR_CUDA_API_VERSION
	.align		4
        /*0000*/ 	.byte	0x04, 0x37
        /*0002*/ 	.short	(.L_177 - .L_176)
.L_176:
        /*0004*/ 	.word	0x00000082


	//----- nvinfo : EIATTR_KPARAM_INFO
	.align		4
.L_177:
        /*0008*/ 	.byte	0x04, 0x17
        /*000a*/ 	.short	(.L_179 - .L_178)
.L_178:
        /*000c*/ 	.word	0x00000000
        /*0010*/ 	.short	0x0005
        /*0012*/ 	.short	0x001c
        /*0014*/ 	.byte	0x00, 0xf0, 0x05, 0x00


	//----- nvinfo : EIATTR_KPARAM_INFO
	.align		4
.L_179:
        /*0018*/ 	.byte	0x04, 0x17
        /*001a*/ 	.short	(.L_181 - .L_180)
.L_180:
        /*001c*/ 	.word	0x00000000
        /*0020*/ 	.short	0x0004
        /*0022*/ 	.short	0x0018
        /*0024*/ 	.byte	0x00, 0xf0, 0x11, 0x00


	//----- nvinfo : EIATTR_KPARAM_INFO
	.align		4
.L_181:
        /*0028*/ 	.byte	0x04, 0x17
        /*002a*/ 	.short	(.L_183 - .L_182)
.L_182:
        /*002c*/ 	.word	0x00000000
        /*0030*/ 	.short	0x0003
        /*0032*/ 	.short	0x0014
        /*0034*/ 	.byte	0x00, 0xf0, 0x05, 0x00


	//----- nvinfo : EIATTR_KPARAM_INFO
	.align		4
.L_183:
        /*0038*/ 	.byte	0x04, 0x17
        /*003a*/ 	.short	(.L_185 - .L_184)
.L_184:
        /*003c*/ 	.word	0x00000000
        /*0040*/ 	.short	0x0002
        /*0042*/ 	.short	0x0010
        /*0044*/ 	.byte	0x00, 0xf0, 0x11, 0x00


	//----- nvinfo : EIATTR_KPARAM_INFO
	.align		4
.L_185:
        /*0048*/ 	.byte	0x04, 0x17
        /*004a*/ 	.short	(.L_187 - .L_186)
.L_186:
        /*004c*/ 	.word	0x00000000
        /*0050*/ 	.short	0x0001
        /*0052*/ 	.short	0x0008
        /*0054*/ 	.byte	0x00, 0xf5, 0x21, 0x00


	//----- nvinfo : EIATTR_KPARAM_INFO
	.align		4
.L_187:
        /*0058*/ 	.byte	0x04, 0x17
        /*005a*/ 	.short	(.L_189 - .L_188)
.L_188:
        /*005c*/ 	.word	0x00000000
        /*0060*/ 	.short	0x0000
        /*0062*/ 	.short	0x0000
        /*0064*/ 	.byte	0x00, 0xf5, 0x21, 0x00


	//----- nvinfo : EIATTR_SPARSE_MMA_MASK
	.align		4
.L_189:
        /*0068*/ 	.byte	0x03, 0x50
        /*006a*/ 	.short	0x0000


	//----- nvinfo : EIATTR_MAXREG_COUNT
	.align		4
        /*006c*/ 	.byte	0x03, 0x1b
        /*006e*/ 	.short	0x00ff


	//----- nvinfo : EIATTR_NUM_BARRIERS
	.align		4
        /*0070*/ 	.byte	0x02, 0x4c
        /*0072*/ 	.byte	0x01
	.zero		1


	//----- nvinfo : EIATTR_MERCURY_ISA_VERSION
	.align		4
        /*0074*/ 	.byte	0x03, 0x5f
        /*0076*/ 	.short	0x0101


	//----- nvinfo : EIATTR_COOP_GROUP_MASK_REGIDS
	.align		4
        /*0078*/ 	.byte	0x04, 0x29
        /*007a*/ 	.short	(.L_191 - .L_190)


	//   ....[0]....
.L_190:
        /*007c*/ 	.word	0xffffffff


	//   ....[1]....
        /*0080*/ 	.word	0xffffffff


	//   ....[2]....
        /*0084*/ 	.word	0xffffffff


	//   ....[3]....
        /*0088*/ 	.word	0xffffffff


	//   ....[4]....
        /*008c*/ 	.word	0xffffffff


	//   ....[5]....
        /*0090*/ 	.word	0xffffffff


	//   ....[6]....
        /*0094*/ 	.word	0xffffffff


	//   ....[7]....
        /*0098*/ 	.word	0xffffffff


	//   ....[8]....
        /*009c*/ 	.word	0xffffffff


	//   ....[9]....
        /*00a0*/ 	.word	0xffffffff


	//   ....[10]....
        /*00a4*/ 	.word	0xffffffff


	//   ....[11]....
        /*00a8*/ 	.word	0xffffffff


	//   ....[12]....
        /*00ac*/ 	.word	0xffffffff


	//   ....[13]....
        /*00b0*/ 	.word	0xffffffff


	//   ....[14]....
        /*00b4*/ 	.word	0xffffffff


	//   ....[15]....
        /*00b8*/ 	.word	0xffffffff


	//   ....[16]....
        /*00bc*/ 	.word	0xffffffff


	//   ....[17]....
        /*00c0*/ 	.word	0xffffffff


	//   ....[18]....
        /*00c4*/ 	.word	0xffffffff


	//   ....[19]....
        /*00c8*/ 	.word	0xffffffff


	//   ....[20]....
        /*00cc*/ 	.word	0xffffffff


	//   ....[21]....
        /*00d0*/ 	.word	0xffffffff


	//   ....[22]....
        /*00d4*/ 	.word	0xffffffff


	//   ....[23]....
        /*00d8*/ 	.word	0xffffffff


	//   ....[24]....
        /*00dc*/ 	.word	0xffffffff


	//   ....[25]....
        /*00e0*/ 	.word	0xffffffff


	//   ....[26]....
        /*00e4*/ 	.word	0xffffffff


	//   ....[27]....
        /*00e8*/ 	.word	0xffffffff


	//   ....[28]....
        /*00ec*/ 	.word	0xffffffff


	//   ....[29]....
        /*00f0*/ 	.word	0xffffffff


	//----- nvinfo : EIATTR_COOP_GROUP_INSTR_OFFSETS
	.align		4
.L_191:
        /*00f4*/ 	.byte	0x04, 0x28
        /*00f6*/ 	.short	(.L_193 - .L_192)


	//   ....[0]....
.L_192:
        /*00f8*/ 	.word	0x00000890


	//   ....[1]....
        /*00fc*/ 	.word	0x000008f0


	//   ....[2]....
        /*0100*/ 	.word	0x00000940


	//   ....[3]....
        /*0104*/ 	.word	0x000009b0


	//   ....[4]....
        /*0108*/ 	.word	0x00000a10


	//   ....[5]....
        /*010c*/ 	.word	0x00000ba0


	//   ....[6]....
        /*0110*/ 	.word	0x00000c40


	//   ....[7]....
        /*0114*/ 	.word	0x00000cc0


	//   ....[8]....
        /*0118*/ 	.word	0x00000d20


	//   ....[9]....
        /*011c*/ 	.word	0x00000d60


	//   ....[10]....
        /*0120*/ 	.word	0x000019d0


	//   ....[11]....
        /*0124*/ 	.word	0x00001a30


	//   ....[12]....
        /*0128*/ 	.word	0x00001a90


	//   ....[13]....
        /*012c*/ 	.word	0x00001af0


	//   ....[14]....
        /*0130*/ 	.word	0x00001b50


	//   ....[15]....
        /*0134*/ 	.word	0x000023f0


	//   ....[16]....
        /*0138*/ 	.word	0x00002450


	//   ....[17]....
        /*013c*/ 	.word	0x000024a0


	//   ....[18]....
        /*0140*/ 	.word	0x00002510


	//   ....[19]....
        /*0144*/ 	.word	0x00002570


	//   ....[20]....
        /*0148*/ 	.word	0x00002700


	//   ....[21]....
        /*014c*/ 	.word	0x00002790


	//   ....[22]....
        /*0150*/ 	.word	0x000027e0


	//   ....[23]....
        /*0154*/ 	.word	0x00002850


	//   ....[24]....
        /*0158*/ 	.word	0x000028c0


	//   ....[25]....
        /*015c*/ 	.word	0x000036a0


	//   ....[26]....
        /*0160*/ 	.word	0x00003700


	//   ....[27]....
        /*0164*/ 	.word	0x00003760


	//   ....[28]....
        /*0168*/ 	.word	0x000037c0


	//   ....[29]....
        /*016c*/ 	.word	0x00003820


	//----- nvinfo : EIATTR_VRC_CTA_INIT_COUNT
	.align		4
.L_193:
        /*0170*/ 	.byte	0x02, 0x4a
	.zero		1
	.zero		1


	//----- nvinfo : EIATTR_EXIT_INSTR_OFFSETS
	.align		4
        /*0174*/ 	.byte	0x04, 0x1c
        /*0176*/ 	.short	(.L_195 - .L_194)


	//   ....[0]....
.L_194:
        /*0178*/ 	.word	0x00000080


	//   ....[1]....
        /*017c*/ 	.word	0x000000c0


	//   ....[2]....
        /*0180*/ 	.word	0x00003940


	//   ....[3]....
        /*0184*/ 	.word	0x00003990


	//----- nvinfo : EIATTR_MAX_THREADS
	.align		4
.L_195:
        /*0188*/ 	.byte	0x04, 0x05
        /*018a*/ 	.short	(.L_197 - .L_196)
.L_196:
        /*018c*/ 	.word	0x00000100
        /*0190*/ 	.word	0x00000001
        /*0194*/ 	.word	0x00000001


	//----- nvinfo : EIATTR_CRS_STACK_SIZE
	.align		4
.L_197:
        /*0198*/ 	.byte	0x04, 0x1e
        /*019a*/ 	.short	(.L_199 - .L_198)
.L_198:
        /*019c*/ 	.word	0x00000000


	//----- nvinfo : EIATTR_CBANK_PARAM_SIZE
	.align		4
.L_199:
        /*01a0*/ 	.byte	0x03, 0x19
        /*01a2*/ 	.short	0x001d


	//----- nvinfo : EIATTR_PARAM_CBANK
	.align		4
        /*01a4*/ 	.byte	0x04, 0x0a
        /*01a6*/ 	.short	(.L_201 - .L_200)
	.align		4
.L_200:
        /*01a8*/ 	.word	index@(.nv.constant0._ZN3cub18CUB_300001_SM_10006detail6reduce28DeviceReduceSingleTileKernelINS2_10policy_hubIijN4cuda3std3__44plusIiEEE10Policy1000EPiSC_iS9_iiNS7_10__identityEEEvT0_T1_T2_T3_T4_T6_)
        /*01ac*/ 	.short	0x0380
        /*01ae*/ 	.short	0x001d


	//----- nvinfo : EIATTR_SW_WAR
	.align		4
.L_201:
        /*01b0*/ 	.byte	0x04, 0x36
        /*01b2*/ 	.short	(.L_203 - .L_202)
.L_202:
        /*01b4*/ 	.word	0x00000008
.L_203:


//--------------------- .nv.info._ZN3cub18CUB_300001_SM_10006detail6reduce18DeviceReduceKernelINS2_10policy_hubIijN4cuda3std3__44plusIiEEE10Policy1000EN6thrust24THRUST_300001_SM_1000_NS10device_ptrIhEEjS9_iNS7_10__identityEEEvT0_PT3_T1_NS0_13GridEvenShareISK_EET2_T4_ --------------------------
	.section	.nv.info._ZN3cub18CUB_300001_SM_10006detail6reduce18DeviceReduceKernelINS2_10policy_hubIijN4cuda3std3__44plusIiEEE10Policy1000EN6thrust24THRUST_300001_SM_1000_NS10device_ptrIhEEjS9_iNS7_10__identityEEEvT0_PT3_T1_NS0_13GridEvenShareISK_EET2_T4_,"",@"SHT_CUDA_INFO"
	.sectionflags	@""
	.align	4


	//----- nvinfo : EIATTR_CUDA_API_VERSION
	.align		4
        /*0000*/ 	.byte	0x04, 0x37
        /*0002*/ 	.short	(.L_205 - .L_204)
.L_204:
        /*0004*/ 	.word	0x00000082


	//----- nvinfo : EIATTR_KPARAM_INFO
	.align		4
.L_205:
        /*0008*/ 	.byte	0x04, 0x17
        /*000a*/ 	.short	(.L_207 - .L_206)
.L_206:
        /*000c*/ 	.word	0x00000000
        /*0010*/ 	.short	0x0005
        /*0012*/ 	.short	0x003d
        /*0014*/ 	.byte	0x00, 0xf0, 0x05, 0x00


	//----- nvinfo : EIATTR_KPARAM_INFO
	.align		4
.L_207:
        /*0018*/ 	.byte	0x04, 0x17
        /*001a*/ 	.short	(.L_209 - .L_208)
.L_208:
        /*001c*/ 	.word	0x00000000
        /*0020*/ 	.short	0x0004
        /*0022*/ 	.short	0x003c
        /*0024*/ 	.byte	0x00, 0xf0, 0x05, 0x00


	//----- nvinfo : EIATTR_KPARAM_INFO
	.align		4
.L_209:
        /*0028*/ 	.byte	0x04, 0x17
        /*002a*/ 	.short	(.L_211 - .L_210)
.L_210:
        /*002c*/ 	.word	0x00000000
        /*0030*/ 	.short	0x0003
        /*0032*/ 	.short	0x0014
        /*0034*/ 	.byte	0x00, 0xf0, 0xa1, 0x00


	//----- nvinfo : EIATTR_KPARAM_INFO
	.align		4
.L_211:
        /*0038*/ 	.byte	0x04, 0x17
        /*003a*/ 	.short	(.L_213 - .L_212)
.L_212:
        /*003c*/ 	.word	0x00000000
        /*0040*/ 	.short	0x0002
        /*0042*/ 	.short	0x0010
        /*0044*/ 	.byte	0x00, 0xf0, 0x11, 0x00


	//----- nvinfo : EIATTR_KPARAM_INFO
	.align		4
.L_213:
        /*0048*/ 	.byte	0x04, 0x17
        /*004a*/ 	.short	(.L_215 - .L_214)
.L_214:
        /*004c*/ 	.word	0x00000000
        /*0050*/ 	.short	0x0001
        /*0052*/ 	.short	0x0008
        /*0054*/ 	.byte	0x00, 0xf5, 0x21, 0x00


	//----- nvinfo : EIATTR_KPARAM_INFO
	.align		4
.L_215:
        /*0058*/ 	.byte	0x04, 0x17
        /*005a*/ 	.short	(.L_217 - .L_216)
.L_216:
        /*005c*/ 	.word	0x00000000
        /*0060*/ 	.short	0x0000
        /*0062*/ 	.short	0x0000
        /*0064*/ 	.byte	0x00, 0xf0, 0x21, 0x00


	//----- nvinfo : EIATTR_SPARSE_MMA_MASK
	.align		4
.L_217:
        /*0068*/ 	.byte	0x03, 0x50
        /*006a*/ 	.short	0x0000


	//----- nvinfo : EIATTR_MAXREG_COUNT
	.align		4
        /*006c*/ 	.byte	0x03, 0x1b
        /*006e*/ 	.short	0x00ff


	//----- nvinfo : EIATTR_NUM_BARRIERS
	.align		4
        /*0070*/ 	.byte	0x02, 0x4c
        /*0072*/ 	.byte	0x01
	.zero		1


	//----- nvinfo : EIATTR_MERCURY_ISA_VERSION
	.align		4
        /*0074*/ 	.byte	0x03, 0x5f
        /*0076*/ 	.short	0x0101


	//----- nvinfo : EIATTR_COOP_GROUP_MASK_REGIDS
	.align		4
        /*0078*/ 	.byte	0x04, 0x29
        /*007a*/ 	.short	(.L_219 - .L_218)


	//   ....[0]....
.L_218:
        /*007c*/ 	.word	0xffffffff


	//   ....[1]....
        /*0080*/ 	.word	0xffffffff


	//   ....[2]....
        /*0084*/ 	.word	0xffffffff


	//   ....[3]....
        /*0088*/ 	.word	0xffffffff


	//   ....[4]....
        /*008c*/ 	.word	0xffffffff


	//   ....[5]....
        /*0090*/ 	.word	0xffffffff


	//   ....[6]....
        /*0094*/ 	.word	0xffffffff


	//   ....[7]....
        /*0098*/ 	.word	0xffffffff


	//   ....[8]....
        /*009c*/ 	.word	0xffffffff


	//   ....[9]....
        /*00a0*/ 	.word	0xffffffff


	//   ....[10]....
        /*00a4*/ 	.word	0xffffffff


	//   ....[11]....
        /*00a8*/ 	.word	0xffffffff


	//   ....[12]....
        /*00ac*/ 	.word	0xffffffff


	//   ....[13]....
        /*00b0*/ 	.word	0xffffffff


	//   ....[14]....
        /*00b4*/ 	.word	0xffffffff


	//----- nvinfo : EIATTR_COOP_GROUP_INSTR_OFFSETS
	.align		4
.L_219:
        /*00b8*/ 	.byte	0x04, 0x28
        /*00ba*/ 	.short	(.L_221 - .L_220)


	//   ....[0]....
.L_220:
        /*00bc*/ 	.word	0x00000d50


	//   ....[1]....
        /*00c0*/ 	.word	0x00000db0


	//   ....[2]....
        /*00c4*/ 	.word	0x00000e10


	//   ....[3]....
        /*00c8*/ 	.word	0x00000e70


	//   ....[4]....
        /*00cc*/ 	.word	0x00000ed0


	//   ....[5]....
        /*00d0*/ 	.word	0x00001060


	//   ....[6]....
        /*00d4*/ 	.word	0x00001120


	//   ....[7]....
        /*00d8*/ 	.word	0x00001190


	//   ....[8]....
        /*00dc*/ 	.word	0x000011e0


	//   ....[9]....
        /*00e0*/ 	.word	0x00001220


	//   ....[10]....
        /*00e4*/ 	.word	0x000025c0


	//   ....[11]....
        /*00e8*/ 	.word	0x00002620


	//   ....[12]....
        /*00ec*/ 	.word	0x00002680


	//   ....[13]....
        /*00f0*/ 	.word	0x000026e0


	//   ....[14]....
        /*00f4*/ 	.word	0x00002740


	//----- nvinfo : EIATTR_VRC_CTA_INIT_COUNT
	.align		4
.L_221:
        /*00f8*/ 	.byte	0x02, 0x4a
	.zero		1
	.zero		1


	//----- nvinfo : EIATTR_EXIT_INSTR_OFFSETS
	.align		4
        /*00fc*/ 	.byte	0x04, 0x1c
        /*00fe*/ 	.short	(.L_223 - .L_222)


	//   ....[0]....
.L_222:
        /*0100*/ 	.word	0x00002860


	//   ....[1]....
        /*0104*/ 	.word	0x000028c0


	//----- nvinfo : EIATTR_MAX_THREADS
	.align		4
.L_223:
        /*0108*/ 	.byte	0x04, 0x05
        /*010a*/ 	.short	(.L_225 - .L_224)
.L_224:
        /*010c*/ 	.word	0x00000100
        /*0110*/ 	.word	0x00000001
        /*0114*/ 	.word	0x00000001


	//----- nvinfo : EIATTR_CRS_STACK_SIZE
	.align		4
.L_225:
        /*0118*/ 	.byte	0x04, 0x1e
        /*011a*/ 	.short	(.L_227 - .L_226)
.L_226:
        /*011c*/ 	.word	0x00000000


	//----- nvinfo : EIATTR_CBANK_PARAM_SIZE
	.align		4
.L_227:
        /*0120*/ 	.byte	0x03, 0x19
        /*0122*/ 	.short	0x003e


	//----- nvinfo : EIATTR_PARAM_CBANK
	.align		4
        /*0124*/ 	.byte	0x04, 0x0a
        /*0126*/ 	.short	(.L_229 - .L_228)
	.align		4
.L_228:
        /*0128*/ 	.word	index@(.nv.constant0._ZN3cub18CUB_300001_SM_10006detail6reduce18DeviceReduceKernelINS2_10policy_hubIijN4cuda3std3__44plusIiEEE10Policy1000EN6thrust24THRUST_300001_SM_1000_NS10device_ptrIhEEjS9_iNS7_10__identityEEEvT0_PT3_T1_NS0_13GridEvenShareISK_EET2_T4_)
        /*012c*/ 	.short	0x0380
        /*012e*/ 	.short	0x003e


	//----- nvinfo : EIATTR_SW_WAR
	.align		4
.L_229:
        /*0130*/ 	.byte	0x04, 0x36
        /*0132*/ 	.short	(.L_231 - .L_230)
.L_230:
        /*0134*/ 	.word	0x00000008
.L_231:


//--------------------- .nv.info._ZN3cub18CUB_300001_SM_10006detail6reduce28DeviceReduceSingleTileKernelINS2_10policy_hubIijN4cuda3std3__44plusIiEEE10Policy1000EN6thrust24THRUST_300001_SM_1000_NS10device_ptrIhEEPijS9_iiNS7_10__identityEEEvT0_T1_T2_T3_T4_T6_ --------------------------
	.section	.nv.info._ZN3cub18CUB_300001_SM_10006detail6reduce28DeviceReduceSingleTileKernelINS2_10policy_hubIijN4cuda3std3__44plusIiEEE10Policy1000EN6thrust24THRUST_300001_SM_1000_NS10device_ptrIhEEPijS9_iiNS7_10__identityEEEvT0_T1_T2_T3_T4_T6_,"",@"SHT_CUDA_INFO"
	.sectionflags	@""
	.align	4


	//----- nvinfo : EIATTR_CUDA_API_VERSION
	.align		4
        /*0000*/ 	.byte	0x04, 0x37
        /*0002*/ 	.short	(.L_233 - .L_232)
.L_232:
        /*0004*/ 	.word	0x00000082


	//----- nvinfo : EIATTR_KPARAM_INFO
	.align		4
.L_233:
        /*0008*/ 	.byte	0x04, 0x17
        /*000a*/ 	.short	(.L_235 - .L_234)
.L_234:
        /*000c*/ 	.word	0x00000000
        /*0010*/ 	.short	0x0005
        /*0012*/ 	.short	0x001c
        /*0014*/ 	.byte	0x00, 0xf0, 0x05, 0x00


	//----- nvinfo : EIATTR_KPARAM_INFO
	.align		4
.L_235:
        /*0018*/ 	.byte	0x04, 0x17
        /*001a*/ 	.short	(.L_237 - .L_236)
.L_236:
        /*001c*/ 	.word	0x00000000
        /*0020*/ 	.short	0x0004
        /*0022*/ 	.short	0x0018
        /*0024*/ 	.byte	0x00, 0xf0, 0x11, 0x00


	//----- nvinfo : EIATTR_KPARAM_INFO
	.align		4
.L_237:
        /*0028*/ 	.byte	0x04, 0x17
        /*002a*/ 	.short	(.L_239 - .L_238)
.L_238:
        /*002c*/ 	.word	0x00000000
        /*0030*/ 	.short	0x0003
        /*0032*/ 	.short	0x0014
        /*0034*/ 	.byte	0x00, 0xf0, 0x05, 0x00


	//----- nvinfo : EIATTR_KPARAM_INFO
	.align		4
.L_239:
        /*0038*/ 	.byte	0x04, 0x17
        /*003a*/ 	.short	(.L_241 - .L_240)
.L_240:
        /*003c*/ 	.word	0x00000000
        /*0040*/ 	.short	0x0002
        /*0042*/ 	.short	0x0010
        /*0044*/ 	.byte	0x00, 0xf0, 0x11, 0x00


	//----- nvinfo : EIATTR_KPARAM_INFO
	.align		4
.L_241:
        /*0048*/ 	.byte	0x04, 0x17
        /*004a*/ 	.short	(.L_243 - .L_242)
.L_242:
        /*004c*/ 	.word	0x00000000
        /*0050*/ 	.short	0x0001
        /*0052*/ 	.short	0x0008
        /*0054*/ 	.byte	0x00, 0xf5, 0x21, 0x00


	//----- nvinfo : EIATTR_KPARAM_INFO
	.align		4
.L_243:
        /*0058*/ 	.byte	0x04, 0x17
        /*005a*/ 	.short	(.L_245 - .L_244)
.L_244:
        /*005c*/ 	.word	0x00000000
        /*0060*/ 	.short	0x0000
        /*0062*/ 	.short	0x0000
        /*0064*/ 	.byte	0x00, 0xf0, 0x21, 0x00


	//----- nvinfo : EIATTR_SPARSE_MMA_MASK
	.align		4
.L_245:
        /*0068*/ 	.byte	0x03, 0x50
        /*006a*/ 	.short	0x0000


	//----- nvinfo : EIATTR_MAXREG_COUNT
	.align		4
        /*006c*/ 	.byte	0x03, 0x1b
        /*006e*/ 	.short	0x00ff


	//----- nvinfo : EIATTR_NUM_BARRIERS
	.align		4
        /*0070*/ 	.byte	0x02, 0x4c
        /*0072*/ 	.byte	0x01
	.zero		1


	//----- nvinfo : EIATTR_MERCURY_ISA_VERSION
	.align		4
        /*0074*/ 	.byte	0x03, 0x5f
        /*0076*/ 	.short	0x0101


	//----- nvinfo : EIATTR_COOP_GROUP_MASK_REGIDS
	.align		4
        /*0078*/ 	.byte	0x04, 0x29
        /*007a*/ 	.short	(.L_247 - .L_246)


	//   ....[0]....
.L_246:
        /*007c*/ 	.word	0xffffffff


	//   ....[1]....
        /*0080*/ 	.word	0xffffffff


	//   ....[2]....
        /*0084*/ 	.word	0xffffffff


	//   ....[3]....
        /*0088*/ 	.word	0xffffffff


	//   ....[4]....
        /*008c*/ 	.word	0xffffffff


	//   ....[5]....
        /*0090*/ 	.word	0xffffffff


	//   ....[6]....
        /*0094*/ 	.word	0xffffffff


	//   ....[7]....
        /*0098*/ 	.word	0xffffffff


	//   ....[8]....
        /*009c*/ 	.word	0xffffffff


	//   ....[9]....
        /*00a0*/ 	.word	0xffffffff


	//   ....[10]....
        /*00a4*/ 	.word	0xffffffff


	//   ....[11]....
        /*00a8*/ 	.word	0xffffffff


	//   ....[12]....
        /*00ac*/ 	.word	0xffffffff


	//   ....[13]....
        /*00b0*/ 	.word	0xffffffff


	//   ....[14]....
        /*00b4*/ 	.word	0xffffffff


	//----- nvinfo : EIATTR_COOP_GROUP_INSTR_OFFSETS
	.align		4
.L_247:
        /*00b8*/ 	.byte	0x04, 0x28
        /*00ba*/ 	.short	(.L_249 - .L_248)


	//   ....[0]....
.L_248:
        /*00bc*/ 	.word	0x00000860


	//   ....[1]....
        /*00c0*/ 	.word	0x000008c0


	//   ....[2]....
        /*00c4*/ 	.word	0x00000920


	//   ....[3]....
        /*00c8*/ 	.word	0x00000980


	//   ....[4]....
        /*00cc*/ 	.word	0x000009e0


	//   ....[5]....
        /*00d0*/ 	.word	0x00000b70


	//   ....[6]....
        /*00d4*/ 	.word	0x00000c10


	//   ....[7]....
        /*00d8*/ 	.word	0x00000c90


	//   ....[8]....
        /*00dc*/ 	.word	0x00000cf0


	//   ....[9]....
        /*00e0*/ 	.word	0x00000d30


	//   ....[10]....
        /*00e4*/ 	.word	0x00001ec0


	//   ....[11]....
        /*00e8*/ 	.word	0x00001f20


	//   ....[12]....
        /*00ec*/ 	.word	0x00001f80


	//   ....[13]....
        /*00f0*/ 	.word	0x00001fe0


	//   ....[14]....
        /*00f4*/ 	.word	0x00002040


	//----- nvinfo : EIATTR_VRC_CTA_INIT_COUNT
	.align		4
.L_249:
        /*00f8*/ 	.byte	0x02, 0x4a
	.zero		1
	.zero		1


	//----- nvinfo : EIATTR_EXIT_INSTR_OFFSETS
	.align		4
        /*00fc*/ 	.byte	0x04, 0x1c
        /*00fe*/ 	.short	(.L_251 - .L_250)


	//   ....[0]....
.L_250:
        /*0100*/ 	.word	0x00000080


	//   ....[1]....
        /*0104*/ 	.word	0x000000c0


	//   ....[2]....
        /*0108*/ 	.word	0x00002160


	//   ....[3]....
        /*010c*/ 	.word	0x000021b0


	//----- nvinfo : EIATTR_MAX_THREADS
	.align		4
.L_251:
        /*0110*/ 	.byte	0x04, 0x05
        /*0112*/ 	.short	(.L_253 - .L_252)
.L_252:
        /*0114*/ 	.word	0x00000100
        /*0118*/ 	.word	0x00000001
        /*011c*/ 	.word	0x00000001


	//----- nvinfo : EIATTR_CRS_STACK_SIZE
	.align		4
.L_253:
        /*0120*/ 	.byte	0x04, 0x1e
        /*0122*/ 	.short	(.L_255 - .L_254)
.L_254:
        /*0124*/ 	.word	0x00000000


	//----- nvinfo : EIATTR_CBANK_PARAM_SIZE
	.align		4
.L_255:
        /*0128*/ 	.byte	0x03, 0x19
        /*012a*/ 	.short	0x001d


	//----- nvinfo : EIATTR_PARAM_CBANK
	.align		4
        /*012c*/ 	.byte	0x04, 0x0a
        /*012e*/ 	.short	(.L_257 - .L_256)
	.align		4
.L_256:
        /*0130*/ 	.word	index@(.nv.constant0._ZN3cub18CUB_300001_SM_10006detail6reduce28DeviceReduceSingleTileKernelINS2_10policy_hubIijN4cuda3std3__44plusIiEEE10Policy1000EN6thrust24THRUST_300001_SM_1000_NS10device_ptrIhEEPijS9_iiNS7_10__identityEEEvT0_T1_T2_T3_T4_T6_)
        /*0134*/ 	.short	0x0380
        /*0136*/ 	.short	0x001d


	//----- nvinfo : EIATTR_SW_WAR
	.align		4
.L_257:
        /*0138*/ 	.byte	0x04, 0x36
        /*013a*/ 	.short	(.L_259 - .L_258)
.L_258:
        /*013c*/ 	.word	0x00000008
.L_259:


//--------------------- .nv.info._ZN3cub18CUB_300001_SM_10006detail11EmptyKernelIvEEvv --------------------------
	.section	.nv.info._ZN3cub18CUB_300001_SM_10006detail11EmptyKernelIvEEvv,"",@"SHT_CUDA_INFO"
	.sectionflags	@""
	.align	4


	//----- nvinfo : EIATTR_CUDA_API_VERSION
	.align		4
        /*0000*/ 	.byte	0x04, 0x37
        /*0002*/ 	.short	(.L_261 - .L_260)
.L_260:
        /*0004*/ 	.word	0x00000082


	//----- nvinfo : EIATTR_SPARSE_MMA_MASK
	.align		4
.L_261:
        /*0008*/ 	.byte	0x03, 0x50
        /*000a*/ 	.short	0x0000


	//----- nvinfo : EIATTR_MAXREG_COUNT
	.align		4
        /*000c*/ 	.byte	0x03, 0x1b
        /*000e*/ 	.short	0x00ff


	//----- nvinfo : EIATTR_MERCURY_ISA_VERSION
	.align		4
        /*0010*/ 	.byte	0x03, 0x5f
        /*0012*/ 	.short	0x0101


	//----- nvinfo : EIATTR_VRC_CTA_INIT_COUNT
	.align		4
        /*0014*/ 	.byte	0x02, 0x4a
	.zero		1
	.zero		1


	//----- nvinfo : EIATTR_EXIT_INSTR_OFFSETS
	.align		4
        /*0018*/ 	.byte	0x04, 0x1c
        /*001a*/ 	.short	(.L_263 - .L_262)


	//   ....[0]....
.L_262:
        /*001c*/ 	.word	0x00000010


	//----- nvinfo : EIATTR_SW_WAR
	.align		4
.L_263:
        /*0020*/ 	.byte	0x04, 0x36
        /*0022*/ 	.short	(.L_265 - .L_264)
.L_264:
        /*0024*/ 	.word	0x00000008
.L_265:


//--------------------- .nv.info._Z9my_kernelPhS_S_S_ --------------------------
	.section	.nv.info._Z9my_kernelPhS_S_S_,"",@"SHT_CUDA_INFO"
	.sectionflags	@""
	.align	4


	//----- nvinfo : EIATTR_CUDA_API_VERSION
	.align		4
        /*0000*/ 	.byte	0x04, 0x37
        /*0002*/ 	.short	(.L_267 - .L_266)
.L_266:
        /*0004*/ 	.word	0x00000082


	//----- nvinfo : EIATTR_KPARAM_INFO
	.align		4
.L_267:
        /*0008*/ 	.byte	0x04, 0x17
        /*000a*/ 	.short	(.L_269 - .L_268)
.L_268:
        /*000c*/ 	.word	0x00000000
        /*0010*/ 	.short	0x0003
        /*0012*/ 	.short	0x0018
        /*0014*/ 	.byte	0x00, 0xf5, 0x21, 0x00


	//----- nvinfo : EIATTR_KPARAM_INFO
	.align		4
.L_269:
        /*0018*/ 	.byte	0x04, 0x17
        /*001a*/ 	.short	(.L_271 - .L_270)
.L_270:
        /*001c*/ 	.word	0x00000000
        /*0020*/ 	.short	0x0002
        /*0022*/ 	.short	0x0010
        /*0024*/ 	.byte	0x00, 0xf5, 0x21, 0x00


	//----- nvinfo : EIATTR_KPARAM_INFO
	.align		4
.L_271:
        /*0028*/ 	.byte	0x04, 0x17
        /*002a*/ 	.short	(.L_273 - .L_272)
.L_272:
        /*002c*/ 	.word	0x00000000
        /*0030*/ 	.short	0x0001
        /*0032*/ 	.short	0x0008
        /*0034*/ 	.byte	0x00, 0xf5, 0x21, 0x00


	//----- nvinfo : EIATTR_KPARAM_INFO
	.align		4
.L_273:
        /*0038*/ 	.byte	0x04, 0x17
        /*003a*/ 	.short	(.L_275 - .L_274)
.L_274:
        /*003c*/ 	.word	0x00000000
        /*0040*/ 	.short	0x0000
        /*0042*/ 	.short	0x0000
        /*0044*/ 	.byte	0x00, 0xf5, 0x21, 0x00


	//----- nvinfo : EIATTR_SPARSE_MMA_MASK
	.align		4
.L_275:
        /*0048*/ 	.byte	0x03, 0x50
        /*004a*/ 	.short	0x0000


	//----- nvinfo : EIATTR_MAXREG_COUNT
	.align		4
        /*004c*/ 	.byte	0x03, 0x1b
        /*004e*/ 	.short	0x00ff


	//----- nvinfo : EIATTR_EXTERNS
	.align		4
        /*0050*/ 	.byte	0x04, 0x0f
        /*0052*/ 	.short	(.L_277 - .L_276)


	//   ....[0]....
	.align		4
.L_276:
        /*0054*/ 	.word	index@(vprintf)


	//----- nvinfo : EIATTR_MERCURY_ISA_VERSION
	.align		4
.L_277:
        /*0058*/ 	.byte	0x03, 0x5f
        /*005a*/ 	.short	0x0101


	//----- nvinfo : EIATTR_VRC_CTA_INIT_COUNT
	.align		4
        /*005c*/ 	.byte	0x02, 0x4a
	.zero		1
	.zero		1


	//----- nvinfo : EIATTR_SYSCALL_OFFSETS
	.align		4
        /*0060*/ 	.byte	0x04, 0x46
        /*0062*/ 	.short	(.L_279 - .L_278)


	//   ....[0]....
.L_278:
        /*0064*/ 	.word	0x000001b0


	//----- nvinfo : EIATTR_EXIT_INSTR_OFFSETS
	.align		4
.L_279:
        /*0068*/ 	.byte	0x04, 0x1c
        /*006a*/ 	.short	(.L_281 - .L_280)


	//   ....[0]....
.L_280:
        /*006c*/ 	.word	0x000001c0


	//----- nvinfo : EIATTR_CBANK_PARAM_SIZE
	.align		4
.L_281:
        /*0070*/ 	.byte	0x03, 0x19
        /*0072*/ 	.short	0x0020


	//----- nvinfo : EIATTR_PARAM_CBANK
	.align		4
        /*0074*/ 	.byte	0x04, 0x0a
        /*0076*/ 	.short	(.L_283 - .L_282)
	.align		4
.L_282:
        /*0078*/ 	.word	index@(.nv.constant0._Z9my_kernelPhS_S_S_)
        /*007c*/ 	.short	0x0380
        /*007e*/ 	.short	0x0020


	//----- nvinfo : EIATTR_SW_WAR
	.align		4
.L_283:
        /*0080*/ 	.byte	0x04, 0x36
        /*0082*/ 	.short	(.L_285 - .L_284)
.L_284:
        /*0084*/ 	.word	0x00000008
.L_285:


//--------------------- .nv.callgraph             --------------------------
	.section	.nv.callgraph,"",@"SHT_CUDA_CALLGRAPH"
	.align	4
	.sectionentsize	8
	.align		4
        /*0000*/ 	.word	0x00000000
	.align		4
        /*0004*/ 	.word	0xffffffff
	.align		4
        /*0008*/ 	.word	index@(_Z9my_kernelPhS_S_S_)
	.align		4
        /*000c*/ 	.word	index@(vprintf)
	.align		4
        /*0010*/ 	.word	0x00000000
	.align		4
        /*0014*/ 	.word	0xfffffffe
	.align		4
        /*0018*/ 	.word	0x00000000
	.align		4
        /*001c*/ 	.word	0xfffffffd
	.align		4
        /*0020*/ 	.word	0x00000000
	.align		4
        /*0024*/ 	.word	0xfffffffc


//--------------------- .nv.constant4             --------------------------
	.section	.nv.constant4,"a",@progbits
	.align	8
	.align		8
.nv.constant4:
        /*0000*/ 	.dword	_ZN34_INTERNAL_5567d594_4_k_cu_29d524144cuda3std3__45__cpo5beginE
	.align		8
        /*0008*/ 	.dword	_ZN34_INTERNAL_5567d594_4_k_cu_29d524144cuda3std3__45__cpo3endE
	.align		8
        /*0010*/ 	.dword	_ZN34_INTERNAL_5567d594_4_k_cu_29d524144cuda3std3__45__cpo6cbeginE
	.align		8
        /*0018*/ 	.dword	_ZN34_INTERNAL_5567d594_4_k_cu_29d524144cuda3std3__45__cpo4cendE
	.align		8
        /*0020*/ 	.dword	_ZN34_INTERNAL_5567d594_4_k_cu_29d524144cuda3std3__45__cpo6rbeginE
	.align		8
        /*0028*/ 	.dword	_ZN34_INTERNAL_5567d594_4_k_cu_29d524144cuda3std3__45__cpo4rendE
	.align		8
        /*0030*/ 	.dword	_ZN34_INTERNAL_5567d594_4_k_cu_29d524144cuda3std3__45__cpo7crbeginE
	.align		8
        /*0038*/ 	.dword	_ZN34_INTERNAL_5567d594_4_k_cu_29d524144cuda3std3__45__cpo5crendE
	.align		8
        /*0040*/ 	.dword	_ZN34_INTERNAL_5567d594_4_k_cu_29d524144cuda3std3__436_GLOBAL__N__5567d594_4_k_cu_29d524146ignoreE
	.align		8
        /*0048*/ 	.dword	_ZN34_INTERNAL_5567d594_4_k_cu_29d524144cuda3std3__419piecewise_constructE
	.align		8
        /*0050*/ 	.dword	_ZN34_INTERNAL_5567d594_4_k_cu_29d524144cuda3std3__48in_placeE
	.align		8
        /*0058*/ 	.dword	_ZN34_INTERNAL_5567d594_4_k_cu_29d524144cuda3std3__420unreachable_sentinelE
	.align		8
        /*0060*/ 	.dword	_ZN34_INTERNAL_5567d594_4_k_cu_29d524144cuda3std3__47nulloptE
	.align		8
        /*0068*/ 	.dword	_ZN34_INTERNAL_5567d594_4_k_cu_29d524144cuda3std3__48unexpectE
	.align		8
        /*0070*/ 	.dword	_ZN34_INTERNAL_5567d594_4_k_cu_29d524144cuda3std6ranges3__45__cpo4swapE
	.align		8
        /*0078*/ 	.dword	_ZN34_INTERNAL_5567d594_4_k_cu_29d524144cuda3std6ranges3__45__cpo9iter_moveE
	.align		8
        /*0080*/ 	.dword	_ZN34_INTERNAL_5567d594_4_k_cu_29d524144cuda3std6ranges3__45__cpo5beginE
	.align		8
        /*0088*/ 	.dword	_ZN34_INTERNAL_5567d594_4_k_cu_29d524144cuda3std6ranges3__45__cpo3endE
	.align		8
        /*0090*/ 	.dword	_ZN34_INTERNAL_5567d594_4_k_cu_29d524144cuda3std6ranges3__45__cpo6cbeginE
	.align		8
        /*0098*/ 	.dword	_ZN34_INTERNAL_5567d594_4_k_cu_29d524144cuda3std6ranges3__45__cpo4cendE
	.align		8
        /*00a0*/ 	.dword	_ZN34_INTERNAL_5567d594_4_k_cu_29d524144cuda3std6ranges3__45__cpo7advanceE
	.align		8
        /*00a8*/ 	.dword	_ZN34_INTERNAL_5567d594_4_k_cu_29d524144cuda3std6ranges3__45__cpo9iter_swapE
	.align		8
        /*00b0*/ 	.dword	_ZN34_INTERNAL_5567d594_4_k_cu_29d524144cuda3std6ranges3__45__cpo4nextE
	.align		8
        /*00b8*/ 	.dword	_ZN34_INTERNAL_5567d594_4_k_cu_29d524144cuda3std6ranges3__45__cpo4prevE
	.align		8
        /*00c0*/ 	.dword	_ZN34_INTERNAL_5567d594_4_k_cu_29d524144cuda3std6ranges3__45__cpo4dataE
	.align		8
        /*00c8*/ 	.dword	_ZN34_INTERNAL_5567d594_4_k_cu_29d524144cuda3std6ranges3__45__cpo5cdataE
	.align		8
        /*00d0*/ 	.dword	_ZN34_INTERNAL_5567d594_4_k_cu_29d524144cuda3std6ranges3__45__cpo4sizeE
	.align		8
        /*00d8*/ 	.dword	_ZN34_INTERNAL_5567d594_4_k_cu_29d524144cuda3std6ranges3__45__cpo5ssizeE
	.align		8
        /*00e0*/ 	.dword	_ZN34_INTERNAL_5567d594_4_k_cu_29d524144cuda3std6ranges3__45__cpo8distanceE
	.align		8
        /*00e8*/ 	.dword	_ZN34_INTERNAL_5567d594_4_k_cu_29d524146thrust24THRUST_300001_SM_1000_NS8cuda_cub3parE
	.align		8
        /*00f0*/ 	.dword	_ZN34_INTERNAL_5567d594_4_k_cu_29d524146thrust24THRUST_300001_SM_1000_NS8cuda_cub10par_nosyncE
	.align		8
        /*00f8*/ 	.dword	_ZN34_INTERNAL_5567d594_4_k_cu_29d524146thrust24THRUST_300001_SM_1000_NS6system6detail10sequential3seqE
	.align		8
        /*0100*/ 	.dword	_ZN34_INTERNAL_5567d594_4_k_cu_29d524146thrust24THRUST_300001_SM_1000_NS12placeholders2_1E
	.align		8
        /*0108*/ 	.dword	_ZN34_INTERNAL_5567d594_4_k_cu_29d524146thrust24THRUST_300001_SM_1000_NS12placeholders2_2E
	.align		8
        /*0110*/ 	.dword	_ZN34_INTERNAL_5567d594_4_k_cu_29d524146thrust24THRUST_300001_SM_1000_NS12placeholders2_3E
	.align		8
        /*0118*/ 	.dword	_ZN34_INTERNAL_5567d594_4_k_cu_29d524146thrust24THRUST_300001_SM_1000_NS12placeholders2_4E
	.align		8
        /*0120*/ 	.dword	_ZN34_INTERNAL_5567d594_4_k_cu_29d524146thrust24THRUST_300001_SM_1000_NS12placeholders2_5E
	.align		8
        /*0128*/ 	.dword	_ZN34_INTERNAL_5567d594_4_k_cu_29d524146thrust24THRUST_300001_SM_1000_NS12placeholders2_6E
	.align		8
        /*0130*/ 	.dword	_ZN34_INTERNAL_5567d594_4_k_cu_29d524146thrust24THRUST_300001_SM_1000_NS12placeholders2_7E
	.align		8
        /*0138*/ 	.dword	_ZN34_INTERNAL_5567d594_4_k_cu_29d524146thrust24THRUST_300001_SM_1000_NS12placeholders2_8E
	.align		8
        /*0140*/ 	.dword	_ZN34_INTERNAL_5567d594_4_k_cu_29d524146thrust24THRUST_300001_SM_1000_NS12placeholders2_9E
	.align		8
        /*0148*/ 	.dword	_ZN34_INTERNAL_5567d594_4_k_cu_29d524146thrust24THRUST_300001_SM_1000_NS12placeholders3_10E
	.align		8
        /*0150*/ 	.dword	_ZN34_INTERNAL_5567d594_4_k_cu_29d524146thrust24THRUST_300001_SM_1000_NS3seqE
	.align		8
        /*0158*/ 	.dword	$str
	.align		8
        /*0160*/ 	.dword	vprintf


//--------------------- .text._ZN3cub18CUB_300001_SM_10006detail6reduce28DeviceReduceSingleTileKernelINS2_10policy_hubIiyN4cuda3std3__44plusIiEEE10Policy1000EPiSC_iS9_iiNS7_10__identityEEEvT0_T1_T2_T3_T4_T6_ --------------------------
	.section	.text._ZN3cub18CUB_300001_SM_10006detail6reduce28DeviceReduceSingleTileKernelINS2_10policy_hubIiyN4cuda3std3__44plusIiEEE10Policy1000EPiSC_iS9_iiNS7_10__identityEEEvT0_T1_T2_T3_T4_T6_,"ax",@progbits
	.align	128
        .global         _ZN3cub18CUB_300001_SM_10006detail6reduce28DeviceReduceSingleTileKernelINS2_10policy_hubIiyN4cuda3std3__44plusIiEEE10Policy1000EPiSC_iS9_iiNS7_10__identityEEEvT0_T1_T2_T3_T4_T6_
        .type           _ZN3cub18CUB_300001_SM_10006detail6reduce28DeviceReduceSingleTileKernelINS2_10policy_hubIiyN4cuda3std3__44plusIiEEE10Policy1000EPiSC_iS9_iiNS7_10__identityEEEvT0_T1_T2_T3_T4_T6_,@function
        .size           _ZN3cub18CUB_300001_SM_10006detail6reduce28DeviceReduceSingleTileKernelINS2_10policy_hubIiyN4cuda3std3__44plusIiEEE10Policy1000EPiSC_iS9_iiNS7_10__identityEEEvT0_T1_T2_T3_T4_T6_,(.L_x_238 - _ZN3cub18CUB_300001_SM_10006detail6reduce28DeviceReduceSingleTileKernelINS2_10policy_hubIiyN4cuda3std3__44plusIiEEE10Policy1000EPiSC_iS9_iiNS7_10__identityEEEvT0_T1_T2_T3_T4_T6_)
        .other          _ZN3cub18CUB_300001_SM_10006detail6reduce28DeviceReduceSingleTileKernelINS2_10policy_hubIiyN4cuda3std3__44plusIiEEE10Policy1000EPiSC_iS9_iiNS7_10__identityEEEvT0_T1_T2_T3_T4_T6_,@"STO_CUDA_ENTRY STV_DEFAULT"
_ZN3cub18CUB_300001_SM_10006detail6reduce28DeviceReduceSingleTileKernelINS2_10policy_hubIiyN4cuda3std3__44plusIiEEE10Policy1000EPiSC_iS9_iiNS7_10__identityEEEvT0_T1_T2_T3_T4_T6_:
.text._ZN3cub18CUB_300001_SM_10006detail6reduce28DeviceReduceSingleTileKernelINS2_10policy_hubIiyN4cuda3std3__44plusIiEEE10Policy1000EPiSC_iS9_iiNS7_10__identityEEEvT0_T1_T2_T3_T4_T6_:
[----:B------:R-:W-:Y:S01]  /*0000*/  LDC R1, c[0x0][0x37c] ;  /* 0x0000df00ff017b82 */ /* 0x000fe20000000800 */
[----:B------:R-:W0:Y:S01]  /*0010*/  LDCU UR4, c[0x0][0x390] ;  /* 0x00007200ff0477ac */ /* 0x000e220008000800 */
[----:B------:R-:W1:Y:S01]  /*0020*/  LDCU.64 UR6, c[0x0][0x358] ;  /* 0x00006b00ff0677ac */ /* 0x000e620008000a00 */
[----:B0-----:R-:W-:-:S05]  /*0030*/  IMAD.U32 R20, RZ, RZ, UR4 ;  /* 0x00000004ff147e24 */ /* 0x001fca000f8e00ff */
[----:B------:R-:W-:-:S13]  /*0040*/  ISETP.NE.AND P0, PT, R20, RZ, PT ;  /* 0x000000ff1400720c */ /* 0x000fda0003f05270 */
[----:B-1----:R-:W-:Y:S05]  /*0050*/  @P0 BRA `(.L_x_0) ;  /* 0x00000000001c0947 */ /* 0x002fea0003800000 */
[----:B------:R-:W0:Y:S02]  /*0060*/  S2R R0, SR_TID.X ;  /* 0x0000000000007919 */ /* 0x000e240000002100 */
[----:B0-----:R-:W-:-:S13]  /*0070*/  ISETP.NE.AND P0, PT, R0, RZ, PT ;  /* 0x000000ff0000720c */ /* 0x001fda0003f05270 */
[----:B------:R-:W-:Y:S05]  /*0080*/  @P0 EXIT ;  /* 0x000000000000094d */ /* 0x000fea0003800000 */
[----:B------:R-:W0:Y:S08]  /*0090*/  LDC R5, c[0x0][0x398] ;  /* 0x0000e600ff057b82 */ /* 0x000e300000000800 */
[----:B------:R-:W0:Y:S02]  /*00a0*/  LDC.64 R2, c[0x0][0x388] ;  /* 0x0000e200ff027b82 */ /* 0x000e240000000a00 */
[----:B0-----:R-:W-:Y:S01]  /*00b0*/  STG.E desc[UR6][R2.64], R5 ;  /* 0x0000000502007986 */ /* 0x001fe2000c101906 */
[----:B------:R-:W-:Y:S05]  /*00c0*/  EXIT ;  /* 0x000000000000794d */ /* 0x000fea0003800000 */
.L_x_0:
[----:B------:R-:W0:Y:S01]  /*00d0*/  LDCU UR4, c[0x0][0x380] ;  /* 0x00007000ff0477ac */ /* 0x000e220008000800 */
[----:B------:R-:W-:Y:S01]  /*00e0*/  BSSY.RECONVERGENT B0, `(.L_x_1) ;  /* 0x0000385000007945 */ /* 0x000fe20003800200 */
[----:B0-----:R-:W-:-:S09]  /*00f0*/  ULOP3.LUT UP0, URZ, UR4, 0xf, URZ, 0xc0, !UPT ;  /* 0x0000000f04ff7892 */ /* 0x001fd2000f80c0ff */
[----:B------:R-:W-:Y:S05]  /*0100*/  BRA.U UP0, `(.L_x_2) ;  /* 0x0000001900d87547 */ /* 0x000fea000b800000 */
[----:B------:R-:W-:-:S13]  /*0110*/  ISETP.GT.AND P0, PT, R20, 0xfff, PT ;  /* 0x00000fff1400780c */ /* 0x000fda0003f04270 */
[----:B------:R-:W-:Y:S05]  /*0120*/  @P0 BRA `(.L_x_3) ;  /* 0x0000000c008c0947 */ /* 0x000fea0003800000 */
[----:B------:R-:W0:Y:S01]  /*0130*/  S2R R9, SR_TID.X ;  /* 0x0000000000097919 */ /* 0x000e220000002100 */
[----:B------:R-:W-:Y:S01]  /*0140*/  BSSY.RECONVERGENT B1, `(.L_x_4) ;  /* 0x0000009000017945 */ /* 0x000fe20003800200 */
[----:B------:R-:W-:Y:S01]  /*0150*/  IMAD.MOV.U32 R0, RZ, RZ, RZ ;  /* 0x000000ffff007224 */ /* 0x000fe200078e00ff */
[----:B0-----:R-:W-:Y:S01]  /*0160*/  ISETP.GE.AND P0, PT, R9, R20, PT ;  /* 0x000000140900720c */ /* 0x001fe20003f06270 */
[----:B------:R-:W-:-:S12]  /*0170*/  IMAD.MOV.U32 R11, RZ, RZ, R9 ;  /* 0x000000ffff0b7224 */ /* 0x000fd800078e0009 */
[----:B------:R-:W-:Y:S05]  /*0180*/  @P0 BRA `(.L_x_5) ;  /* 0x0000000000100947 */ /* 0x000fea0003800000 */
[----:B------:R-:W0:Y:S02]  /*0190*/  LDC.64 R2, c[0x0][0x380] ;  /* 0x0000e000ff027b82 */ /* 0x000e240000000a00 */
[----:B0-----:R-:W-:-:S05]  /*01a0*/  IMAD.WIDE.U32 R2, R9, 0x4, R2 ;  /* 0x0000000409027825 */ /* 0x001fca00078e0002 */
[----:B------:R0:W5:Y:S01]  /*01b0*/  LDG.E.CONSTANT R0, desc[UR6][R2.64] ;  /* 0x0000000602007981 */ /* 0x000162000c1e9900 */
[----:B------:R-:W-:-:S07]  /*01c0*/  VIADD R11, R9, 0x100 ;  /* 0x00000100090b7836 */ /* 0x000fce0000000000 */
.L_x_5:
[----:B------:R-:W-:Y:S05]  /*01d0*/  BSYNC.RECONVERGENT B1 ;  /* 0x0000000000017941 */ /* 0x000fea0003800200 */
.L_x_4:
[----:B------:R-:W-:Y:S01]  /*01e0*/  ISETP.GE.AND P0, PT, R11, R20, PT ;  /* 0x000000140b00720c */ /* 0x000fe20003f06270 */
[----:B------:R-:W-:-:S12]  /*01f0*/  BSSY.RECONVERGENT B1, `(.L_x_6) ;  /* 0x0000066000017945 */ /* 0x000fd80003800200 */
[----:B------:R-:W-:Y:S05]  /*0200*/  @P0 BRA `(.L_x_7) ;  /* 0x0000000400900947 */ /* 0x000fea0003800000 */
[----:B0-----:R-:W-:Y:S01]  /*0210*/  LOP3.LUT R3, RZ, R11, RZ, 0x33, !PT ;  /* 0x0000000bff037212 */ /* 0x001fe200078e33ff */
[----:B------:R-:W-:Y:S04]  /*0220*/  BSSY.RECONVERGENT B2, `(.L_x_8) ;  /* 0x0000015000027945 */ /* 0x000fe80003800200 */
[----:B------:R-:W-:-:S05]  /*0230*/  IMAD.IADD R4, R3, 0x1, R20 ;  /* 0x0000000103047824 */ /* 0x000fca00078e0214 */
[C---:B------:R-:W-:Y:S02]  /*0240*/  LOP3.LUT R2, R4.reuse, 0x300, RZ, 0xc0, !PT ;  /* 0x0000030004027812 */ /* 0x040fe400078ec0ff */
[----:B------:R-:W-:Y:S02]  /*0250*/  ISETP.GE.U32.AND P1, PT, R4, 0x300, PT ;  /* 0x000003000400780c */ /* 0x000fe40003f26070 */
[----:B------:R-:W-:-:S13]  /*0260*/  ISETP.NE.AND P0, PT, R2, 0x300, PT ;  /* 0x000003000200780c */ /* 0x000fda0003f05270 */
[----:B------:R-:W-:Y:S05]  /*0270*/  @!P0 BRA `(.L_x_9) ;  /* 0x00000000003c8947 */ /* 0x000fea0003800000 */
[----:B------:R-:W0:Y:S01]  /*0280*/  LDC.64 R2, c[0x0][0x380] ;  /* 0x0000e000ff027b82 */ /* 0x000e220000000a00 */
[----:B------:R-:W-:-:S04]  /*0290*/  LEA.HI R4, R4, 0x1, RZ, 0x18 ;  /* 0x0000000104047811 */ /* 0x000fc800078fc0ff */
[----:B------:R-:W-:-:S05]  /*02a0*/  LOP3.LUT R4, R4, 0x3, RZ, 0xc0, !PT ;  /* 0x0000000304047812 */ /* 0x000fca00078ec0ff */
[----:B------:R-:W-:Y:S02]  /*02b0*/  IMAD.MOV R4, RZ, RZ, -R4 ;  /* 0x000000ffff047224 */ /* 0x000fe400078e0a04 */
[----:B0-----:R-:W-:-:S04]  /*02c0*/  IMAD.WIDE.U32 R2, R11, 0x4, R2 ;  /* 0x000000040b027825 */ /* 0x001fc800078e0002 */
[----:B------:R-:W-:-:S07]  /*02d0*/  IMAD.MOV.U32 R5, RZ, RZ, R3 ;  /* 0x000000ffff057224 */ /* 0x000fce00078e0003 */
.L_x_10:
[----:B------:R-:W-:-:S06]  /*02e0*/  IMAD.MOV.U32 R3, RZ, RZ, R5 ;  /* 0x000000ffff037224 */ /* 0x000fcc00078e0005 */
[----:B------:R0:W2:Y:S01]  /*02f0*/  LDG.E.CONSTANT R3, desc[UR6][R2.64] ;  /* 0x0000000602037981 */ /* 0x0000a2000c1e9900 */
[----:B------:R-:W-:Y:S02]  /*0300*/  VIADD R4, R4, 0x1 ;  /* 0x0000000104047836 */ /* 0x000fe40000000000 */
[----:B------:R-:W-:-:S03]  /*0310*/  VIADD R11, R11, 0x100 ;  /* 0x000001000b0b7836 */ /* 0x000fc60000000000 */
[----:B------:R-:W-:Y:S02]  /*0320*/  ISETP.NE.AND P0, PT, R4, RZ, PT ;  /* 0x000000ff0400720c */ /* 0x000fe40003f05270 */
[----:B0-----:R-:W-:-:S05]  /*0330*/  IADD3 R2, P2, PT, R2, 0x400, RZ ;  /* 0x0000040002027810 */ /* 0x001fca0007f5e0ff */
[----:B------:R-:W-:Y:S02]  /*0340*/  IMAD.X R5, RZ, RZ, R5, P2 ;  /* 0x000000ffff057224 */ /* 0x000fe400010e0605 */
[----:B--2--5:R-:W-:-:S04]  /*0350*/  IMAD.IADD R0, R3, 0x1, R0 ;  /* 0x0000000103007824 */ /* 0x024fc800078e0200 */
[----:B------:R-:W-:Y:S05]  /*0360*/  @P0 BRA `(.L_x_10) ;  /* 0xfffffffc00dc0947 */ /* 0x000fea000383ffff */
.L_x_9:
[----:B------:R-:W-:Y:S05]  /*0370*/  BSYNC.RECONVERGENT B2 ;  /* 0x0000000000027941 */ /* 0x000fea0003800200 */
.L_x_8:
[----:B------:R-:W-:Y:S05]  /*0380*/  @!P1 BRA `(.L_x_7) ;  /* 0x0000000400309947 */ /* 0x000fea0003800000 */
[----:B------:R-:W-:Y:S01]  /*0390*/  IMAD.IADD R2, R20, 0x1, -R11 ;  /* 0x0000000114027824 */ /* 0x000fe200078e0a0b */
[----:B------:R-:W-:Y:S01]  /*03a0*/  BSSY.RECONVERGENT B2, `(.L_x_11) ;  /* 0x0000029000027945 */ /* 0x000fe20003800200 */
[----:B------:R-:W-:-:S03]  /*03b0*/  PLOP3.LUT P0, PT, PT, PT, PT, 0x80, 0x8 ;  /* 0x000000000008781c */ /* 0x000fc60003f0f070 */
[----:B------:R-:W-:-:S13]  /*03c0*/  ISETP.GT.AND P1, PT, R2, 0xc00, PT ;  /* 0x00000c000200780c */ /* 0x000fda0003f24270 */
[----:B------:R-:W-:Y:S05]  /*03d0*/  @!P1 BRA `(.L_x_12) ;  /* 0x0000000000949947 */ /* 0x000fea0003800000 */
[----:B------:R-:W-:Y:S01]  /*03e0*/  PLOP3.LUT P0, PT, PT, PT, PT, 0x8, 0x80 ;  /* 0x000000000080781c */ /* 0x000fe20003f0e170 */
[----:B------:R-:W-:-:S12]  /*03f0*/  VIADD R8, R20, 0xfffff400 ;  /* 0xfffff40014087836 */ /* 0x000fd80000000000 */
.L_x_13:
[----:B------:R-:W0:Y:S01]  /*0400*/  LDC.64 R4, c[0x0][0x380] ;  /* 0x0000e000ff047b82 */ /* 0x000e220000000a00 */
[C---:B------:R-:W-:Y:S02]  /*0410*/  VIADD R7, R11.reuse, 0x400 ;  /* 0x000004000b077836 */ /* 0x040fe40000000000 */
[C---:B------:R-:W-:Y:S02]  /*0420*/  VIADD R3, R11.reuse, 0x800 ;  /* 0x000008000b037836 */ /* 0x040fe40000000000 */
[----:B0-----:R-:W-:-:S05]  /*0430*/  IMAD.WIDE R22, R11, 0x4, R4 ;  /* 0x000000040b167825 */ /* 0x001fca00078e0204 */
[----:B------:R-:W2:Y:S01]  /*0440*/  LDG.E.CONSTANT R13, desc[UR6][R22.64] ;  /* 0x00000006160d7981 */ /* 0x000ea2000c1e9900 */
[----:B------:R-:W-:-:S03]  /*0450*/  IMAD.WIDE R6, R7, 0x4, R4 ;  /* 0x0000000407067825 */ /* 0x000fc600078e0204 */
[----:B------:R-:W2:Y:S04]  /*0460*/  LDG.E.CONSTANT R10, desc[UR6][R22.64+0x400] ;  /* 0x00040006160a7981 */ /* 0x000ea8000c1e9900 */
[----:B------:R-:W3:Y:S04]  /*0470*/  LDG.E.CONSTANT R12, desc[UR6][R22.64+0x800] ;  /* 0x00080006160c7981 */ /* 0x000ee8000c1e9900 */
[----:B------:R-:W3:Y:S01]  /*0480*/  LDG.E.CONSTANT R19, desc[UR6][R22.64+0xc00] ;  /* 0x000c000616137981 */ /* 0x000ee2000c1e9900 */
[----:B------:R-:W-:-:S03]  /*0490*/  IMAD.WIDE R2, R3, 0x4, R4 ;  /* 0x0000000403027825 */ /* 0x000fc600078e0204 */
[----:B------:R-:W4:Y:S04]  /*04a0*/  LDG.E.CONSTANT R16, desc[UR6][R6.64] ;  /* 0x0000000606107981 */ /* 0x000f28000c1e9900 */
[----:B------:R-:W4:Y:S01]  /*04b0*/  LDG.E.CONSTANT R15, desc[UR6][R6.64+0x400] ;  /* 0x00040006060f7981 */ /* 0x000f22000c1e9900 */
[----:B------:R-:W-:-:S03]  /*04c0*/  VIADD R25, R11, 0xc00 ;  /* 0x00000c000b197836 */ /* 0x000fc60000000000 */
[----:B------:R-:W4:Y:S04]  /*04d0*/  LDG.E.CONSTANT R14, desc[UR6][R6.64+0x800] ;  /* 0x00080006060e7981 */ /* 0x000f28000c1e9900 */
[----:B------:R-:W4:Y:S01]  /*04e0*/  LDG.E.CONSTANT R21, desc[UR6][R6.64+0xc00] ;  /* 0x000c000606157981 */ /* 0x000f22000c1e9900 */
[----:B------:R-:W-:-:S03]  /*04f0*/  IMAD.WIDE R4, R25, 0x4, R4 ;  /* 0x0000000419047825 */ /* 0x000fc600078e0204 */
[----:B------:R-:W4:Y:S04]  /*0500*/  LDG.E.CONSTANT R18, desc[UR6][R2.64] ;  /* 0x0000000602127981 */ /* 0x000f28000c1e9900 */
[----:B------:R-:W4:Y:S04]  /*0510*/  LDG.E.CONSTANT R17, desc[UR6][R2.64+0x400] ;  /* 0x0004000602117981 */ /* 0x000f28000c1e9900 */
[----:B------:R-:W4:Y:S04]  /*0520*/  LDG.E.CONSTANT R23, desc[UR6][R2.64+0x800] ;  /* 0x0008000602177981 */ /* 0x000f28000c1e9900 */
[----:B------:R-:W4:Y:S04]  /*0530*/  LDG.E.CONSTANT R24, desc[UR6][R2.64+0xc00] ;  /* 0x000c000602187981 */ /* 0x000f28000c1e9900 */
[----:B------:R-:W4:Y:S04]  /*0540*/  LDG.E.CONSTANT R25, desc[UR6][R4.64] ;  /* 0x0000000604197981 */ /* 0x000f28000c1e9900 */
[----:B------:R-:W4:Y:S04]  /*0550*/  LDG.E.CONSTANT R26, desc[UR6][R4.64+0x400] ;  /* 0x00040006041a7981 */ /* 0x000f28000c1e9900 */
[----:B------:R-:W4:Y:S04]  /*0560*/  LDG.E.CONSTANT R22, desc[UR6][R4.64+0x800] ;  /* 0x0008000604167981 */ /* 0x000f28000c1e9900 */
[----:B------:R-:W4:Y:S01]  /*0570*/  LDG.E.CONSTANT R27, desc[UR6][R4.64+0xc00] ;  /* 0x000c0006041b7981 */ /* 0x000f22000c1e9900 */
[----:B------:R-:W-:-:S05]  /*0580*/  VIADD R11, R11, 0x1000 ;  /* 0x000010000b0b7836 */ /* 0x000fca0000000000 */
[----:B------:R-:W-:Y:S02]  /*0590*/  ISETP.GE.AND P1, PT, R11, R8, PT ;  /* 0x000000080b00720c */ /* 0x000fe40003f26270 */
[----:B--2--5:R-:W-:-:S04]  /*05a0*/  IADD3 R10, PT, PT, R10, R13, R0 ;  /* 0x0000000d0a0a7210 */ /* 0x024fc80007ffe000 */
[----:B---3--:R-:W-:-:S04]  /*05b0*/  IADD3 R10, PT, PT, R19, R12, R10 ;  /* 0x0000000c130a7210 */ /* 0x008fc80007ffe00a */
[----:B----4-:R-:W-:-:S04]  /*05c0*/  IADD3 R10, PT, PT, R15, R16, R10 ;  /* 0x000000100f0a7210 */ /* 0x010fc80007ffe00a */
[----:B------:R-:W-:-:S04]  /*05d0*/  IADD3 R10, PT, PT, R21, R14, R10 ;  /* 0x0000000e150a7210 */ /* 0x000fc80007ffe00a */
[----:B------:R-:W-:-:S04]  /*05e0*/  IADD3 R10, PT, PT, R17, R18, R10 ;  /* 0x00000012110a7210 */ /* 0x000fc80007ffe00a */
[----:B------:R-:W-:-:S04]  /*05f0*/  IADD3 R10, PT, PT, R24, R23, R10 ;  /* 0x00000017180a7210 */ /* 0x000fc80007ffe00a */
[----:B------:R-:W-:-:S04]  /*0600*/  IADD3 R25, PT, PT, R26, R25, R10 ;  /* 0x000000191a197210 */ /* 0x000fc80007ffe00a */
[----:B------:R-:W-:Y:S01]  /*0610*/  IADD3 R0, PT, PT, R27, R22, R25 ;  /* 0x000000161b007210 */ /* 0x000fe20007ffe019 */
[----:B------:R-:W-:Y:S06]  /*0620*/  @!P1 BRA `(.L_x_13) ;  /* 0xfffffffc00749947 */ /* 0x000fec000383ffff */
.L_x_12:
[----:B------:R-:W-:Y:S05]  /*0630*/  BSYNC.RECONVERGENT B2 ;  /* 0x0000000000027941 */ /* 0x000fea0003800200 */
.L_x_11:
[----:B------:R-:W-:Y:S01]  /*0640*/  IMAD.IADD R2, R20, 0x1, -R11 ;  /* 0x0000000114027824 */ /* 0x000fe200078e0a0b */
[----:B------:R-:W-:Y:S04]  /*0650*/  BSSY.RECONVERGENT B2, `(.L_x_14) ;  /* 0x0000015000027945 */ /* 0x000fe80003800200 */
[----:B------:R-:W-:-:S13]  /*0660*/  ISETP.GT.AND P1, PT, R2, 0x400, PT ;  /* 0x000004000200780c */ /* 0x000fda0003f24270 */
[----:B------:R-:W-:Y:S05]  /*0670*/  @!P1 BRA `(.L_x_15) ;  /* 0x0000000000489947 */ /* 0x000fea0003800000 */
[----:B------:R-:W0:Y:S01]  /*0680*/  LDC.64 R4, c[0x0][0x380] ;  /* 0x0000e000ff047b82 */ /* 0x000e220000000a00 */
[C---:B------:R-:W-:Y:S02]  /*0690*/  VIADD R13, R11.reuse, 0x400 ;  /* 0x000004000b0d7836 */ /* 0x040fe40000000000 */
[----:B0-----:R-:W-:-:S05]  /*06a0*/  IMAD.WIDE R2, R11, 0x4, R4 ;  /* 0x000000040b027825 */ /* 0x001fca00078e0204 */
[----:B------:R-:W2:Y:S01]  /*06b0*/  LDG.E.CONSTANT R7, desc[UR6][R2.64] ;  /* 0x0000000602077981 */ /* 0x000ea2000c1e9900 */
[----:B------:R-:W-:-:S03]  /*06c0*/  IMAD.WIDE R4, R13, 0x4, R4 ;  /* 0x000000040d047825 */ /* 0x000fc600078e0204 */
[----:B------:R-:W2:Y:S04]  /*06d0*/  LDG.E.CONSTANT R6, desc[UR6][R2.64+0x400] ;  /* 0x0004000602067981 */ /* 0x000ea8000c1e9900 */
[----:B------:R-:W3:Y:S04]  /*06e0*/  LDG.E.CONSTANT R13, desc[UR6][R2.64+0x800] ;  /* 0x00080006020d7981 */ /* 0x000ee8000c1e9900 */
[----:B------:R-:W3:Y:S04]  /*06f0*/  LDG.E.CONSTANT R8, desc[UR6][R2.64+0xc00] ;  /* 0x000c000602087981 */ /* 0x000ee8000c1e9900 */
[----:B------:R-:W4:Y:S04]  /*0700*/  LDG.E.CONSTANT R15, desc[UR6][R4.64] ;  /* 0x00000006040f7981 */ /* 0x000f28000c1e9900 */
[----:B------:R-:W4:Y:S04]  /*0710*/  LDG.E.CONSTANT R10, desc[UR6][R4.64+0x400] ;  /* 0x00040006040a7981 */ /* 0x000f28000c1e9900 */
[----:B------:R-:W4:Y:S04]  /*0720*/  LDG.E.CONSTANT R17, desc[UR6][R4.64+0x800] ;  /* 0x0008000604117981 */ /* 0x000f28000c1e9900 */
[----:B------:R-:W4:Y:S01]  /*0730*/  LDG.E.CONSTANT R12, desc[UR6][R4.64+0xc00] ;  /* 0x000c0006040c7981 */ /* 0x000f22000c1e9900 */
[----:B------:R-:W-:Y:S01]  /*0740*/  PLOP3.LUT P0, PT, PT, PT, PT, 0x8, 0x80 ;  /* 0x000000000080781c */ /* 0x000fe20003f0e170 */
[----:B------:R-:W-:Y:S01]  /*0750*/  VIADD R11, R11, 0x800 ;  /* 0x000008000b0b7836 */ /* 0x000fe20000000000 */
[----:B--2--5:R-:W-:-:S04]  /*0760*/  IADD3 R6, PT, PT, R6, R7, R0 ;  /* 0x0000000706067210 */ /* 0x024fc80007ffe000 */
[----:B---3--:R-:W-:-:S04]  /*0770*/  IADD3 R6, PT, PT, R8, R13, R6 ;  /* 0x0000000d08067210 */ /* 0x008fc80007ffe006 */
[----:B----4-:R-:W-:-:S04]  /*0780*/  IADD3 R6, PT, PT, R10, R15, R6 ;  /* 0x0000000f0a067210 */ /* 0x010fc80007ffe006 */
[----:B------:R-:W-:-:S07]  /*0790*/  IADD3 R0, PT, PT, R12, R17, R6 ;  /* 0x000000110c007210 */ /* 0x000fce0007ffe006 */
.L_x_15:
[----:B------:R-:W-:Y:S05]  /*07a0*/  BSYNC.RECONVERGENT B2 ;  /* 0x0000000000027941 */ /* 0x000fea0003800200 */
.L_x_14:
[----:B------:R-:W-:-:S13]  /*07b0*/  ISETP.LT.OR P0, PT, R11, R20, P0 ;  /* 0x000000140b00720c */ /* 0x000fda0000701670 */
[----:B------:R-:W-:Y:S05]  /*07c0*/  @!P0 BRA `(.L_x_7) ;  /* 0x0000000000208947 */ /* 0x000fea0003800000 */
[----:B------:R-:W0:Y:S02]  /*07d0*/  LDC.64 R2, c[0x0][0x380] ;  /* 0x0000e000ff027b82 */ /* 0x000e240000000a00 */
[----:B0-----:R-:W-:-:S05]  /*07e0*/  IMAD.WIDE R2, R11, 0x4, R2 ;  /* 0x000000040b027825 */ /* 0x001fca00078e0202 */
[----:B------:R-:W2:Y:S04]  /*07f0*/  LDG.E.CONSTANT R5, desc[UR6][R2.64] ;  /* 0x0000000602057981 */ /* 0x000ea8000c1e9900 */
[----:B------:R-:W2:Y:S04]  /*0800*/  LDG.E.CONSTANT R4, desc[UR6][R2.64+0x400] ;  /* 0x0004000602047981 */ /* 0x000ea8000c1e9900 */
[----:B------:R-:W3:Y:S04]  /*0810*/  LDG.E.CONSTANT R7, desc[UR6][R2.64+0x800] ;  /* 0x0008000602077981 */ /* 0x000ee8000c1e9900 */
[----:B------:R-:W3:Y:S01]  /*0820*/  LDG.E.CONSTANT R6, desc[UR6][R2.64+0xc00] ;  /* 0x000c000602067981 */ /* 0x000ee2000c1e9900 */
[----:B--2--5:R-:W-:-:S04]  /*0830*/  IADD3 R0, PT, PT, R4, R5, R0 ;  /* 0x0000000504007210 */ /* 0x024fc80007ffe000 */
[----:B---3--:R-:W-:-:S07]  /*0840*/  IADD3 R0, PT, PT, R6, R7, R0 ;  /* 0x0000000706007210 */ /* 0x008fce0007ffe000 */
.L_x_7:
[----:B------:R-:W-:Y:S05]  /*0850*/  BSYNC.RECONVERGENT B1 ;  /* 0x0000000000017941 */ /* 0x000fea0003800200 */
.L_x_6:
[----:B------:R-:W-:-:S13]  /*0860*/  ISETP.GE.AND P0, PT, R20, 0x100, PT ;  /* 0x000001001400780c */ /* 0x000fda0003f06270 */
[----:B------:R-:W-:Y:S05]  /*0870*/  @!P0 BRA `(.L_x_16) ;  /* 0x0000000000ac8947 */ /* 0x000fea0003800000 */
[----:B------:R-:W1:Y:S01]  /*0880*/  S2R R6, SR_LANEID ;  /* 0x0000000000067919 */ /* 0x000e620000000000 */
[----:B0----5:R-:W0:Y:S01]  /*0890*/  SHFL.DOWN PT, R2, R0, 0x1, 0x1f ;  /* 0x08201f0000027f89 */ /* 0x021e2200000e0000 */
[C---:B-1----:R-:W-:Y:S02]  /*08a0*/  ISETP.GT.AND P0, PT, R6.reuse, 0x1e, PT ;  /* 0x0000001e0600780c */ /* 0x042fe40003f04270 */
[----:B------:R-:W-:Y:S02]  /*08b0*/  ISETP.NE.AND P1, PT, R6, RZ, PT ;  /* 0x000000ff0600720c */ /* 0x000fe40003f25270 */
[----:B0-----:R-:W-:Y:S02]  /*08c0*/  SEL R3, R2, RZ, !P0 ;  /* 0x000000ff02037207 */ /* 0x001fe40004000000 */
[----:B------:R-:W-:-:S03]  /*08d0*/  ISETP.GT.AND P0, PT, R6, 0x1d, PT ;  /* 0x0000001d0600780c */ /* 0x000fc60003f04270 */
[----:B------:R-:W-:-:S05]  /*08e0*/  IMAD.IADD R3, R3, 0x1, R0 ;  /* 0x0000000103037824 */ /* 0x000fca00078e0200 */
[----:B------:R-:W0:Y:S01]  /*08f0*/  SHFL.DOWN PT, R2, R3, 0x2, 0x1f ;  /* 0x08401f0003027f89 */ /* 0x000e2200000e0000 */
[----:B------:R-:W1:Y:S01]  /*0900*/  @!P1 S2R R7, SR_CgaCtaId ;  /* 0x0000000000079919 */ /* 0x000e620000008800 */
[----:B0-----:R-:W-:Y:S02]  /*0910*/  SEL R2, R2, RZ, !P0 ;  /* 0x000000ff02027207 */ /* 0x001fe40004000000 */
[----:B------:R-:W-:-:S03]  /*0920*/  ISETP.GT.AND P0, PT, R6, 0x1b, PT ;  /* 0x0000001b0600780c */ /* 0x000fc60003f04270 */
[----:B------:R-:W-:-:S05]  /*0930*/  IMAD.IADD R2, R3, 0x1, R2 ;  /* 0x0000000103027824 */ /* 0x000fca00078e0202 */
[----:B------:R-:W0:Y:S02]  /*0940*/  SHFL.DOWN PT, R4, R2, 0x4, 0x1f ;  /* 0x08801f0002047f89 */ /* 0x000e2400000e0000 */
[----:B0-----:R-:W-:Y:S02]  /*0950*/  SEL R5, R4, RZ, !P0 ;  /* 0x000000ff04057207 */ /* 0x001fe40004000000 */
[----:B------:R-:W-:Y:S02]  /*0960*/  ISETP.GT.AND P0, PT, R6, 0x17, PT ;  /* 0x000000170600780c */ /* 0x000fe40003f04270 */
[----:B------:R-:W-:Y:S01]  /*0970*/  @!P1 MOV R4, 0x400 ;  /* 0x0000040000049802 */ /* 0x000fe20000000f00 */
[----:B------:R-:W-:Y:S01]  /*0980*/  IMAD.IADD R5, R2, 0x1, R5 ;  /* 0x0000000102057824 */ /* 0x000fe200078e0205 */
[----:B------:R-:W-:Y:S02]  /*0990*/  @!P1 SHF.R.U32.HI R2, RZ, 0x3, R9 ;  /* 0x00000003ff029819 */ /* 0x000fe40000011609 */
[----:B-1----:R-:W-:-:S02]  /*09a0*/  @!P1 LEA R7, R7, R4, 0x18 ;  /* 0x0000000407079211 */ /* 0x002fc400078ec0ff */
[----:B------:R-:W0:Y:S01]  /*09b0*/  SHFL.DOWN PT, R0, R5, 0x8, 0x1f ;  /* 0x09001f0005007f89 */ /* 0x000e2200000e0000 */
[----:B------:R-:W-:-:S05]  /*09c0*/  @!P1 LOP3.LUT R2, R2, 0x7c, RZ, 0xc0, !PT ;  /* 0x0000007c02029812 */ /* 0x000fca00078ec0ff */
[----:B------:R-:W-:Y:S01]  /*09d0*/  @!P1 IMAD.IADD R2, R2, 0x1, R7 ;  /* 0x0000000102029824 */ /* 0x000fe200078e0207 */
[----:B0-----:R-:W-:Y:S02]  /*09e0*/  SEL R0, R0, RZ, !P0 ;  /* 0x000000ff00007207 */ /* 0x001fe40004000000 */
[----:B------:R-:W-:-:S03]  /*09f0*/  ISETP.GT.AND P0, PT, R6, 0xf, PT ;  /* 0x0000000f0600780c */ /* 0x000fc60003f04270 */
[----:B------:R-:W-:-:S05]  /*0a00*/  IMAD.IADD R0, R5, 0x1, R0 ;  /* 0x0000000105007824 */ /* 0x000fca00078e0200 */
[----:B------:R-:W0:Y:S02]  /*0a10*/  SHFL.DOWN PT, R3, R0, 0x10, 0x1f ;  /* 0x0a001f0000037f89 */ /* 0x000e2400000e0000 */
[----:B0-----:R-:W-:Y:S02]  /*0a20*/  SEL R3, R3, RZ, !P0 ;  /* 0x000000ff03037207 */ /* 0x001fe40004000000 */
[----:B------:R-:W-:-:S03]  /*0a30*/  ISETP.NE.AND P0, PT, R9, RZ, PT ;  /* 0x000000ff0900720c */ /* 0x000fc60003f05270 */
[----:B------:R-:W-:-:S05]  /*0a40*/  IMAD.IADD R3, R0, 0x1, R3 ;  /* 0x0000000100037824 */ /* 0x000fca00078e0203 */
[----:B------:R0:W-:Y:S01]  /*0a50*/  @!P1 STS [R2+0x8], R3 ;  /* 0x0000080302009388 */ /* 0x0001e20000000800 */
[----:B------:R-:W-:Y:S06]  /*0a60*/  BAR.SYNC.DEFER_BLOCKING 0x0 ;  /* 0x0000000000007b1d */ /* 0x000fec0000010000 */
[----:B------:R-:W-:Y:S05]  /*0a70*/  @P0 BRA `(.L_x_17) ;  /* 0x0000002c00ac0947 */ /* 0x000fea0003800000 */
[----:B------:R-:W1:Y:S01]  /*0a80*/  S2UR UR5, SR_CgaCtaId ;  /* 0x00000000000579c3 */ /* 0x000e620000008800 */
[----:B------:R-:W-:Y:S02]  /*0a90*/  UMOV UR4, 0x400 ;  /* 0x0000040000047882 */ /* 0x000fe40000000000 */
[----:B-1----:R-:W-:-:S09]  /*0aa0*/  ULEA UR4, UR5, UR4, 0x18 ;  /* 0x0000000405047291 */ /* 0x002fd2000f8ec0ff */
[----:B------:R-:W-:Y:S04]  /*0ab0*/  LDS R0, [UR4+0xc] ;  /* 0x00000c04ff007984 */ /* 0x000fe80008000800 */
[----:B------:R-:W1:Y:S04]  /*0ac0*/  LDS.128 R4, [UR4+0x10] ;  /* 0x00001004ff047984 */ /* 0x000e680008000c00 */
[----:B------:R-:W2:Y:S01]  /*0ad0*/  LDS.64 R8, [UR4+0x20] ;  /* 0x00002004ff087984 */ /* 0x000ea20008000a00 */
[----:B-1----:R-:W-:-:S04]  /*0ae0*/  IADD3 R0, PT, PT, R4, R0, R3 ;  /* 0x0000000004007210 */ /* 0x002fc80007ffe003 */
[----:B------:R-:W-:-:S04]  /*0af0*/  IADD3 R0, PT, PT, R6, R0, R5 ;  /* 0x0000000006007210 */ /* 0x000fc80007ffe005 */
[----:B--2---:R-:W-:-:S05]  /*0b00*/  IADD3 R0, PT, PT, R8, R0, R7 ;  /* 0x0000000008007210 */ /* 0x004fca0007ffe007 */
[----:B0-----:R-:W-:Y:S01]  /*0b10*/  IMAD.IADD R3, R0, 0x1, R9 ;  /* 0x0000000100037824 */ /* 0x001fe200078e0209 */
[----:B------:R-:W-:Y:S06]  /*0b20*/  BRA `(.L_x_17) ;  /* 0x0000002c00807947 */ /* 0x000fec0003800000 */
.L_x_16:
[----:B0-----:R-:W-:Y:S01]  /*0b30*/  LOP3.LUT R2, R9, 0x3e0, RZ, 0xc0, !PT ;  /* 0x000003e009027812 */ /* 0x001fe200078ec0ff */
[----:B------:R-:W0:Y:S03]  /*0b40*/  S2R R8, SR_LANEID ;  /* 0x0000000000087919 */ /* 0x000e260000000000 */
[----:B------:R-:W-:Y:S01]  /*0b50*/  LOP3.LUT R5, RZ, R2, RZ, 0x33, !PT ;  /* 0x00000002ff057212 */ /* 0x000fe200078e33ff */
[----:B------:R-:W-:-:S04]  /*0b60*/  VIADD R3, R2, 0x20 ;  /* 0x0000002002037836 */ /* 0x000fc80000000000 */
[----:B------:R-:W-:Y:S01]  /*0b70*/  IMAD.IADD R5, R5, 0x1, R20 ;  /* 0x0000000105057824 */ /* 0x000fe200078e0214 */
[----:B------:R-:W-:-:S04]  /*0b80*/  ISETP.GT.AND P0, PT, R3, R20, PT ;  /* 0x000000140300720c */ /* 0x000fc80003f04270 */
[----:B------:R-:W-:-:S05]  /*0b90*/  SEL R5, R5, 0x1f, P0 ;  /* 0x0000001f05057807 */ /* 0x000fca0000000000 */
[----:B-----5:R-:W1:Y:S01]  /*0ba0*/  SHFL.DOWN PT, R2, R0, 0x1, R5 ;  /* 0x0820000000027989 */ /* 0x020e6200000e0005 */
[CC--:B0-----:R-:W-:Y:S01]  /*0bb0*/  ISETP.GE.AND P0, PT, R8.reuse, R5.reuse, PT ;  /* 0x000000050800720c */ /* 0x0c1fe20003f06270 */
[C---:B------:R-:W-:Y:S01]  /*0bc0*/  VIADD R4, R8.reuse, 0x2 ;  /* 0x0000000208047836 */ /* 0x040fe20000000000 */
[C---:B------:R-:W-:Y:S01]  /*0bd0*/  ISETP.NE.AND P1, PT, R8.reuse, RZ, PT ;  /* 0x000000ff0800720c */ /* 0x040fe20003f25270 */
[----:B------:R-:W-:Y:S01]  /*0be0*/  VIADD R6, R8, 0x4 ;  /* 0x0000000408067836 */ /* 0x000fe20000000000 */
[----:B-1----:R-:W-:Y:S02]  /*0bf0*/  SEL R3, R2, RZ, !P0 ;  /* 0x000000ff02037207 */ /* 0x002fe40004000000 */
[----:B------:R-:W-:-:S03]  /*0c00*/  ISETP.GT.AND P0, PT, R4, R5, PT ;  /* 0x000000050400720c */ /* 0x000fc60003f04270 */
[----:B------:R-:W-:-:S06]  /*0c10*/  IMAD.IADD R2, R3, 0x1, R0 ;  /* 0x0000000103027824 */ /* 0x000fcc00078e0200 */
[----:B------:R-:W0:Y:S01]  /*0c20*/  @!P1 S2R R10, SR_CgaCtaId ;  /* 0x00000000000a9919 */ /* 0x000e220000008800 */
[----:B------:R-:W-:Y:S01]  /*0c30*/  @!P1 MOV R7, 0x400 ;  /* 0x0000040000079802 */ /* 0x000fe20000000f00 */
[----:B------:R-:W1:Y:S02]  /*0c40*/  SHFL.DOWN PT, R3, R2, 0x2, R5 ;  /* 0x0840000002037989 */ /* 0x000e6400000e0005 */
[----:B-1----:R-:W-:Y:S02]  /*0c50*/  SEL R3, R3, RZ, !P0 ;  /* 0x000000ff03037207 */ /* 0x002fe40004000000 */
[----:B------:R-:W-:Y:S02]  /*0c60*/  ISETP.GT.AND P0, PT, R6, R5, PT ;  /* 0x000000050600720c */ /* 0x000fe40003f04270 */
[----:B------:R-:W-:Y:S01]  /*0c70*/  @!P1 SHF.R.U32.HI R6, RZ, 0x3, R9 ;  /* 0x00000003ff069819 */ /* 0x000fe20000011609 */
[----:B------:R-:W-:Y:S01]  /*0c80*/  IMAD.IADD R4, R2, 0x1, R3 ;  /* 0x0000000102047824 */ /* 0x000fe200078e0203 */
[----:B0-----:R-:W-:Y:S01]  /*0c90*/  @!P1 LEA R7, R10, R7, 0x18 ;  /* 0x000000070a079211 */ /* 0x001fe200078ec0ff */
[----:B------:R-:W-:Y:S01]  /*0ca0*/  VIADD R2, R8, 0x8 ;  /* 0x0000000808027836 */ /* 0x000fe20000000000 */
[----:B------:R-:W-:-:S02]  /*0cb0*/  @!P1 LOP3.LUT R6, R6, 0x7c, RZ, 0xc0, !PT ;  /* 0x0000007c06069812 */ /* 0x000fc400078ec0ff */
[----:B------:R-:W0:Y:S03]  /*0cc0*/  SHFL.DOWN PT, R3, R4, 0x4, R5 ;  /* 0x0880000004037989 */ /* 0x000e2600000e0005 */
[----:B------:R-:W-:Y:S01]  /*0cd0*/  @!P1 IMAD.IADD R6, R6, 0x1, R7 ;  /* 0x0000000106069824 */ /* 0x000fe200078e0207 */
[----:B0-----:R-:W-:Y:S02]  /*0ce0*/  SEL R3, R3, RZ, !P0 ;  /* 0x000000ff03037207 */ /* 0x001fe40004000000 */
[----:B------:R-:W-:-:S03]  /*0cf0*/  ISETP.GT.AND P0, PT, R2, R5, PT ;  /* 0x000000050200720c */ /* 0x000fc60003f04270 */
[----:B------:R-:W-:Y:S02]  /*0d00*/  IMAD.IADD R0, R4, 0x1, R3 ;  /* 0x0000000104007824 */ /* 0x000fe400078e0203 */
[----:B------:R-:W-:-:S03]  /*0d10*/  VIADD R4, R8, 0x10 ;  /* 0x0000001008047836 */ /* 0x000fc60000000000 */
[----:B------:R-:W0:Y:S02]  /*0d20*/  SHFL.DOWN PT, R3, R0, 0x8, R5 ;  /* 0x0900000000037989 */ /* 0x000e2400000e0005 */
[----:B0-----:R-:W-:Y:S02]  /*0d30*/  SEL R3, R3, RZ, !P0 ;  /* 0x000000ff03037207 */ /* 0x001fe40004000000 */
[----:B------:R-:W-:-:S03]  /*0d40*/  ISETP.GT.AND P0, PT, R4, R5, PT ;  /* 0x000000050400720c */ /* 0x000fc60003f04270 */
[----:B------:R-:W-:-:S05]  /*0d50*/  IMAD.IADD R2, R0, 0x1, R3 ;  /* 0x0000000100027824 */ /* 0x000fca00078e0203 */
[----:B------:R-:W0:Y:S02]  /*0d60*/  SHFL.DOWN PT, R3, R2, 0x10, R5 ;  /* 0x0a00000002037989 */ /* 0x000e2400000e0005 */
[----:B0-----:R-:W-:Y:S02]  /*0d70*/  SEL R3, R3, RZ, !P0 ;  /* 0x000000ff03037207 */ /* 0x001fe40004000000 */
[----:B------:R-:W-:-:S03]  /*0d80*/  ISETP.NE.AND P0, PT, R9, RZ, PT ;  /* 0x000000ff0900720c */ /* 0x000fc60003f05270 */
[----:B------:R-:W-:-:S05]  /*0d90*/  IMAD.IADD R3, R2, 0x1, R3 ;  /* 0x0000000102037824 */ /* 0x000fca00078e0203 */
[----:B------:R4:W-:Y:S01]  /*0da0*/  @!P1 STS [R6+0x8], R3 ;  /* 0x0000080306009388 */ /* 0x0009e20000000800 */
[----:B------:R-:W-:Y:S06]  /*0db0*/  BAR.SYNC.DEFER_BLOCKING 0x0 ;  /* 0x0000000000007b1d */ /* 0x000fec0000010000 */
[----:B------:R-:W-:Y:S05]  /*0dc0*/  @P0 BRA `(.L_x_17) ;  /* 0x0000002800d80947 */ /* 0x000fea0003800000 */
[----:B------:R-:W0:Y:S01]  /*0dd0*/  S2UR UR5, SR_CgaCtaId ;  /* 0x00000000000579c3 */ /* 0x000e220000008800 */
[----:B------:R-:W-:Y:S01]  /*0de0*/  UMOV UR4, 0x400 ;  /* 0x0000040000047882 */ /* 0x000fe20000000000 */
[C---:B------:R-:W-:Y:S02]  /*0df0*/  ISETP.GT.AND P2, PT, R20.reuse, 0x40, PT ;  /* 0x000000401400780c */ /* 0x040fe40003f44270 */
[C---:B------:R-:W-:Y:S02]  /*0e00*/  ISETP.GT.AND P1, PT, R20.reuse, 0x20, PT ;  /* 0x000000201400780c */ /* 0x040fe40003f24270 */
[----:B------:R-:W-:Y:S01]  /*0e10*/  ISETP.GT.AND P3, PT, R20, 0x80, PT ;  /* 0x000000801400780c */ /* 0x000fe20003f64270 */
[----:B0-----:R-:W-:-:S09]  /*0e20*/  ULEA UR4, UR5, UR4, 0x18 ;  /* 0x0000000405047291 */ /* 0x001fd2000f8ec0ff */
[----:B----4-:R-:W0:Y:S04]  /*0e30*/  LDS.128 R4, [UR4+0x10] ;  /* 0x00001004ff047984 */ /* 0x010e280008000c00 */
[----:B------:R-:W1:Y:S04]  /*0e40*/  LDS R0, [UR4+0xc] ;  /* 0x00000c04ff007984 */ /* 0x000e680008000800 */
[----:B------:R-:W2:Y:S01]  /*0e50*/  LDS.64 R8, [UR4+0x20] ;  /* 0x00002004ff087984 */ /* 0x000ea20008000a00 */
[----:B0-----:R-:W-:Y:S02]  /*0e60*/  SEL R4, R4, RZ, P2 ;  /* 0x000000ff04047207 */ /* 0x001fe40001000000 */
[----:B------:R-:W-:-:S02]  /*0e70*/  ISETP.GT.AND P2, PT, R20, 0x60, PT ;  /* 0x000000601400780c */ /* 0x000fc40003f44270 */
[----:B-1----:R-:W-:Y:S02]  /*0e80*/  SEL R0, R0, RZ, P1 ;  /* 0x000000ff00007207 */ /* 0x002fe40000800000 */
[----:B------:R-:W-:Y:S02]  /*0e90*/  SEL R5, R5, RZ, P2 ;  /* 0x000000ff05057207 */ /* 0x000fe40001000000 */
[----:B------:R-:W-:Y:S02]  /*0ea0*/  IADD3 R0, PT, PT, R4, R0, R3 ;  /* 0x0000000004007210 */ /* 0x000fe40007ffe003 */
[----:B------:R-:W-:Y:S02]  /*0eb0*/  ISETP.GT.AND P1, PT, R20, 0xa0, PT ;  /* 0x000000a01400780c */ /* 0x000fe40003f24270 */
[----:B------:R-:W-:Y:S02]  /*0ec0*/  SEL R6, R6, RZ, P3 ;  /* 0x000000ff06067207 */ /* 0x000fe40001800000 */
[----:B------:R-:W-:-:S02]  /*0ed0*/  ISETP.GT.AND P2, PT, R20, 0xc0, PT ;  /* 0x000000c01400780c */ /* 0x000fc40003f44270 */
[----:B------:R-:W-:Y:S02]  /*0ee0*/  ISETP.GT.AND P3, PT, R20, 0xe0, PT ;  /* 0x000000e01400780c */ /* 0x000fe40003f64270 */
[----:B------:R-:W-:Y:S02]  /*0ef0*/  SEL R7, R7, RZ, P1 ;  /* 0x000000ff07077207 */ /* 0x000fe40000800000 */
[----:B------:R-:W-:Y:S02]  /*0f00*/  IADD3 R0, PT, PT, R6, R0, R5 ;  /* 0x0000000006007210 */ /* 0x000fe40007ffe005 */
[----:B--2---:R-:W-:Y:S02]  /*0f10*/  SEL R8, R8, RZ, P2 ;  /* 0x000000ff08087207 */ /* 0x004fe40001000000 */
[----:B------:R-:W-:Y:S02]  /*0f20*/  SEL R9, R9, RZ, P3 ;  /* 0x000000ff09097207 */ /* 0x000fe40001800000 */
[----:B------:R-:W-:-:S05]  /*0f30*/  IADD3 R0, PT, PT, R8, R0, R7 ;  /* 0x0000000008007210 */ /* 0x000fca0007ffe007 */
[----:B------:R-:W-:Y:S01]  /*0f40*/  IMAD.IADD R3, R0, 0x1, R9 ;  /* 0x0000000100037824 */ /* 0x000fe200078e0209 */
[----:B------:R-:W-:Y:S06]  /*0f50*/  BRA `(.L_x_17) ;  /* 0x0000002800747947 */ /* 0x000fec0003800000 */
.L_x_3:
[----:B------:R-:W0:Y:S01]  /*0f60*/  S2R R0, SR_TID.X ;  /* 0x0000000000007919 */ /* 0x000e220000002100 */
[----:B------:R-:W1:Y:S01]  /*0f70*/  LDC.64 R2, c[0x0][0x380] ;  /* 0x0000e000ff027b82 */ /* 0x000e620000000a00 */
[----:B0-----:R-:W-:-:S04]  /*0f80*/  IMAD.SHL.U32 R5, R0, 0x4, RZ ;  /* 0x0000000400057824 */ /* 0x001fc800078e00ff */
[----:B-1----:R-:W-:-:S05]  /*0f90*/  IMAD.WIDE.U32 R2, R5, 0x4, R2 ;  /* 0x0000000405027825 */ /* 0x002fca00078e0002 */
[----:B------:R-:W2:Y:S04]  /*0fa0*/  LDG.E.128.CONSTANT R4, desc[UR6][R2.64] ;  /* 0x0000000602047981 */ /* 0x000ea8000c1e9d00 */
[----:B------:R-:W3:Y:S04]  /*0fb0*/  LDG.E.128.CONSTANT R8, desc[UR6][R2.64+0x1000] ;  /* 0x0010000602087981 */ /* 0x000ee8000c1e9d00 */
[----:B------:R-:W4:Y:S04]  /*0fc0*/  LDG.E.128.CONSTANT R12, desc[UR6][R2.64+0x2000] ;  /* 0x00200006020c7981 */ /* 0x000f28000c1e9d00 */
[----:B------:R-:W5:Y:S01]  /*0fd0*/  LDG.E.128.CONSTANT R16, desc[UR6][R2.64+0x3000] ;  /* 0x0030000602107981 */ /* 0x000f62000c1e9d00 */
[----:B------:R-:W-:Y:S01]  /*0fe0*/  ISETP.GE.U32.AND P0, PT, R20, 0x2000, PT ;  /* 0x000020001400780c */ /* 0x000fe20003f06070 */
[----:B------:R-:W-:Y:S01]  /*0ff0*/  IMAD.MOV.U32 R23, RZ, RZ, 0x1000 ;  /* 0x00001000ff177424 */ /* 0x000fe200078e00ff */
[----:B--2---:R-:W-:-:S04]  /*1000*/  IADD3 R5, PT, PT, R6, R5, R4 ;  /* 0x0000000506057210 */ /* 0x004fc80007ffe004 */
[----:B---3--:R-:W-:-:S04]  /*1010*/  IADD3 R5, PT, PT, R8, R7, R5 ;  /* 0x0000000708057210 */ /* 0x008fc80007ffe005 */
[----:B------:R-:W-:-:S04]  /*1020*/  IADD3 R5, PT, PT, R10, R9, R5 ;  /* 0x000000090a057210 */ /* 0x000fc80007ffe005 */
[----:B----4-:R-:W-:-:S04]  /*1030*/  IADD3 R5, PT, PT, R12, R11, R5 ;  /* 0x0000000b0c057210 */ /* 0x010fc80007ffe005 */
[----:B------:R-:W-:-:S04]  /*1040*/  IADD3 R5, PT, PT, R14, R13, R5 ;  /* 0x0000000d0e057210 */ /* 0x000fc80007ffe005 */
[----:B-----5:R-:W-:-:S04]  /*1050*/  IADD3 R5, PT, PT, R16, R15, R5 ;  /* 0x0000000f10057210 */ /* 0x020fc80007ffe005 */
[----:B------:R-:W-:-:S05]  /*1060*/  IADD3 R5, PT, PT, R18, R17, R5 ;  /* 0x0000001112057210 */ /* 0x000fca0007ffe005 */
[----:B------:R-:W-:Y:S01]  /*1070*/  IMAD.IADD R21, R19, 0x1, R5 ;  /* 0x0000000113157824 */ /* 0x000fe200078e0205 */
[----:B------:R-:W-:Y:S06]  /*1080*/  @!P0 BRA `(.L_x_18) ;  /* 0x00000000005c8947 */ /* 0x000fec0003800000 */
[----:B------:R-:W0:Y:S01]  /*1090*/  LDC R24, c[0x0][0x390] ;  /* 0x0000e400ff187b82 */ /* 0x000e220000000800 */
[----:B------:R-:W-:Y:S02]  /*10a0*/  VIADD R22, R20, 0xfffff000 ;  /* 0xfffff00014167836 */ /* 0x000fe40000000000 */
[----:B------:R-:W-:-:S07]  /*10b0*/  IMAD.MOV.U32 R23, RZ, RZ, 0x1000 ;  /* 0x00001000ff177424 */ /* 0x000fce00078e00ff */
.L_x_20:
[----:B------:R-:W-:-:S05]  /*10c0*/  IMAD.WIDE R26, R23, 0x4, R2 ;  /* 0x00000004171a7825 */ /* 0x000fca00078e0202 */
[----:B------:R-:W2:Y:S04]  /*10d0*/  LDG.E.128.CONSTANT R12, desc[UR6][R26.64] ;  /* 0x000000061a0c7981 */ /* 0x000ea8000c1e9d00 */
[----:B------:R-:W3:Y:S04]  /*10e0*/  LDG.E.128.CONSTANT R16, desc[UR6][R26.64+0x1000] ;  /* 0x001000061a107981 */ /* 0x000ee8000c1e9d00 */
[----:B------:R-:W4:Y:S04]  /*10f0*/  LDG.E.128.CONSTANT R4, desc[UR6][R26.64+0x2000] ;  /* 0x002000061a047981 */ /* 0x000f28000c1e9d00 */
[----:B------:R-:W5:Y:S01]  /*1100*/  LDG.E.128.CONSTANT R8, desc[UR6][R26.64+0x3000] ;  /* 0x003000061a087981 */ /* 0x000f62000c1e9d00 */
[----:B0-----:R-:W-:Y:S01]  /*1110*/  IMAD.MOV.U32 R20, RZ, RZ, R24 ;  /* 0x000000ffff147224 */ /* 0x001fe200078e0018 */
[----:B--2---:R-:W-:-:S04]  /*1120*/  IADD3 R13, PT, PT, R13, R12, R21 ;  /* 0x0000000c0d0d7210 */ /* 0x004fc80007ffe015 */
[----:B------:R-:W-:-:S04]  /*1130*/  IADD3 R13, PT, PT, R15, R14, R13 ;  /* 0x0000000e0f0d7210 */ /* 0x000fc80007ffe00d */
[----:B---3--:R-:W-:-:S04]  /*1140*/  IADD3 R13, PT, PT, R17, R16, R13 ;  /* 0x00000010110d7210 */ /* 0x008fc80007ffe00d */
[----:B------:R-:W-:-:S04]  /*1150*/  IADD3 R13, PT, PT, R19, R18, R13 ;  /* 0x00000012130d7210 */ /* 0x000fc80007ffe00d */
[----:B----4-:R-:W-:Y:S01]  /*1160*/  IADD3 R13, PT, PT, R5, R4, R13 ;  /* 0x00000004050d7210 */ /* 0x010fe20007ffe00d */
[----:B------:R-:W-:-:S03]  /*1170*/  IMAD.IADD R4, R20, 0x1, -R23 ;  /* 0x0000000114047824 */ /* 0x000fc600078e0a17 */
[----:B------:R-:W-:Y:S02]  /*1180*/  IADD3 R13, PT, PT, R7, R6, R13 ;  /* 0x00000006070d7210 */ /* 0x000fe40007ffe00d */
[----:B------:R-:W-:Y:S02]  /*1190*/  ISETP.GE.AND P0, PT, R4, 0x1000, PT ;  /* 0x000010000400780c */ /* 0x000fe40003f06270 */
[----:B-----5:R-:W-:-:S04]  /*11a0*/  IADD3 R13, PT, PT, R9, R8, R13 ;  /* 0x00000008090d7210 */ /* 0x020fc80007ffe00d */
[----:B------:R-:W-:-:S07]  /*11b0*/  IADD3 R21, PT, PT, R11, R10, R13 ;  /* 0x0000000a0b157210 */ /* 0x000fce0007ffe00d */
[----:B------:R-:W-:Y:S05]  /*11c0*/  @!P0 BRA `(.L_x_19) ;  /* 0x0000000400fc8947 */ /* 0x000fea0003800000 */
[----:B------:R-:W-:-:S05]  /*11d0*/  VIADD R23, R23, 0x1000 ;  /* 0x0000100017177836 */ /* 0x000fca0000000000 */
[----:B------:R-:W-:-:S13]  /*11e0*/  ISETP.GT.AND P0, PT, R23, R22, PT ;  /* 0x000000161700720c */ /* 0x000fda0003f04270 */
[----:B------:R-:W-:Y:S05]  /*11f0*/  @!P0 BRA `(.L_x_20) ;  /* 0xfffffffc00b08947 */ /* 0x000fea000383ffff */
.L_x_18:
[----:B------:R-:W-:-:S13]  /*1200*/  ISETP.GE.AND P0, PT, R23, R20, PT ;  /* 0x000000141700720c */ /* 0x000fda0003f06270 */
[----:B------:R-:W-:Y:S05]  /*1210*/  @P0 BRA `(.L_x_19) ;  /* 0x0000000400e80947 */ /* 0x000fea0003800000 */
[----:B------:R-:W-:Y:S01]  /*1220*/  IMAD.IADD R9, R20, 0x1, -R23 ;  /* 0x0000000114097824 */ /* 0x000fe200078e0a17 */
[----:B------:R-:W-:Y:S04]  /*1230*/  BSSY.RECONVERGENT B1, `(.L_x_19) ;  /* 0x0000078000017945 */ /* 0x000fe80003800200 */
[----:B------:R-:W-:-:S13]  /*1240*/  ISETP.GE.AND P0, PT, R0, R9, PT ;  /* 0x000000090000720c */ /* 0x000fda0003f06270 */
[----:B------:R-:W-:Y:S05]  /*1250*/  @P0 BRA `(.L_x_21) ;  /* 0x0000000400d40947 */ /* 0x000fea0003800000 */
[----:B------:R-:W-:Y:S01]  /*1260*/  LOP3.LUT R2, RZ, R0, RZ, 0x33, !PT ;  /* 0x00000000ff027212 */ /* 0x000fe200078e33ff */
[----:B------:R-:W-:Y:S01]  /*1270*/  BSSY.RECONVERGENT B2, `(.L_x_22) ;  /* 0x0000015000027945 */ /* 0x000fe20003800200 */
[----:B------:R-:W-:Y:S02]  /*1280*/  IMAD.MOV.U32 R8, RZ, RZ, R0 ;  /* 0x000000ffff087224 */ /* 0x000fe400078e0000 */
[----:B------:R-:W-:-:S04]  /*1290*/  IADD3 R2, PT, PT, -R23, R20, R2 ;  /* 0x0000001417027210 */ /* 0x000fc80007ffe102 */
[C---:B------:R-:W-:Y:S02]  /*12a0*/  LOP3.LUT R3, R2.reuse, 0x300, RZ, 0xc0, !PT ;  /* 0x0000030002037812 */ /* 0x040fe400078ec0ff */
[----:B------:R-:W-:Y:S02]  /*12b0*/  ISETP.GE.U32.AND P1, PT, R2, 0x300, PT ;  /* 0x000003000200780c */ /* 0x000fe40003f26070 */
[----:B------:R-:W-:-:S13]  /*12c0*/  ISETP.NE.AND P0, PT, R3, 0x300, PT ;  /* 0x000003000300780c */ /* 0x000fda0003f05270 */
[----:B------:R-:W-:Y:S05]  /*12d0*/  @!P0 BRA `(.L_x_23) ;  /* 0x0000000000388947 */ /* 0x000fea0003800000 */
[----:B------:R-:W0:Y:S01]  /*12e0*/  LDC.64 R4, c[0x0][0x380] ;  /* 0x0000e000ff047b82 */ /* 0x000e220000000a00 */
[----:B------:R-:W-:Y:S01]  /*12f0*/  LEA.HI R2, R2, 0x1, RZ, 0x18 ;  /* 0x0000000102027811 */ /* 0x000fe200078fc0ff */
[----:B------:R-:W-:Y:S02]  /*1300*/  IMAD.IADD R7, R0, 0x1, R23 ;  /* 0x0000000100077824 */ /* 0x000fe400078e0217 */
[----:B------:R-:W-:Y:S01]  /*1310*/  IMAD.MOV.U32 R8, RZ, RZ, R0 ;  /* 0x000000ffff087224 */ /* 0x000fe200078e0000 */
[----:B------:R-:W-:-:S05]  /*1320*/  LOP3.LUT R2, R2, 0x3, RZ, 0xc0, !PT ;  /* 0x0000000302027812 */ /* 0x000fca00078ec0ff */
[----:B------:R-:W-:-:S07]  /*1330*/  IMAD.MOV R6, RZ, RZ, -R2 ;  /* 0x000000ffff067224 */ /* 0x000fce00078e0a02 */
.L_x_24:
[----:B0-----:R-:W-:-:S06]  /*1340*/  IMAD.WIDE.U32 R2, R7, 0x4, R4 ;  /* 0x0000000407027825 */ /* 0x001fcc00078e0004 */
[----:B------:R-:W2:Y:S01]  /*1350*/  LDG.E.CONSTANT R2, desc[UR6][R2.64] ;  /* 0x0000000602027981 */ /* 0x000ea2000c1e9900 */
[----:B------:R-:W-:Y:S02]  /*1360*/  VIADD R6, R6, 0x1 ;  /* 0x0000000106067836 */ /* 0x000fe40000000000 */
[----:B------:R-:W-:Y:S02]  /*1370*/  VIADD R8, R8, 0x100 ;  /* 0x0000010008087836 */ /* 0x000fe40000000000 */
[----:B------:R-:W-:Y:S01]  /*1380*/  VIADD R7, R7, 0x100 ;  /* 0x0000010007077836 */ /* 0x000fe20000000000 */
[----:B------:R-:W-:Y:S01]  /*1390*/  ISETP.NE.AND P0, PT, R6, RZ, PT ;  /* 0x000000ff0600720c */ /* 0x000fe20003f05270 */
[----:B--2---:R-:W-:-:S12]  /*13a0*/  IMAD.IADD R21, R2, 0x1, R21 ;  /* 0x0000000102157824 */ /* 0x004fd800078e0215 */
[----:B------:R-:W-:Y:S05]  /*13b0*/  @P0 BRA `(.L_x_24) ;  /* 0xfffffffc00e00947 */ /* 0x000fea000383ffff */
.L_x_23:
[----:B------:R-:W-:Y:S05]  /*13c0*/  BSYNC.RECONVERGENT B2 ;  /* 0x0000000000027941 */ /* 0x000fea0003800200 */
.L_x_22:
[----:B------:R-:W-:Y:S05]  /*13d0*/  @!P1 BRA `(.L_x_21) ;  /* 0x0000000400749947 */ /* 0x000fea0003800000 */
[----:B------:R-:W0:Y:S01]  /*13e0*/  LDCU.64 UR4, c[0x0][0x380] ;  /* 0x00007000ff0477ac */ /* 0x000e220008000a00 */
[----:B------:R-:W-:Y:S01]  /*13f0*/  IMAD.IADD R5, R9, 0x1, -R8 ;  /* 0x0000000109057824 */ /* 0x000fe200078e0a08 */
[C---:B------:R-:W-:Y:S01]  /*1400*/  IADD3 R3, P0, PT, R8.reuse, R23, RZ ;  /* 0x0000001708037210 */ /* 0x040fe20007f1e0ff */
[----:B------:R-:W-:Y:S01]  /*1410*/  BSSY.RECONVERGENT B2, `(.L_x_25) ;  /* 0x0000033000027945 */ /* 0x000fe20003800200 */
[----:B------:R-:W-:Y:S02]  /*1420*/  IMAD.IADD R23, R8, 0x1, R23 ;  /* 0x0000000108177824 */ /* 0x000fe400078e0217 */
[----:B------:R-:W-:Y:S01]  /*1430*/  ISETP.GT.AND P1, PT, R5, 0xc00, PT ;  /* 0x00000c000500780c */ /* 0x000fe20003f24270 */
[----:B------:R-:W-:Y:S01]  /*1440*/  IMAD.X R4, RZ, RZ, RZ, P0 ;  /* 0x000000ffff047224 */ /* 0x000fe200000e06ff */
[----:B0-----:R-:W-:-:S04]  /*1450*/  LEA R2, P0, R3, UR4, 0x2 ;  /* 0x0000000403027c11 */ /* 0x001fc8000f8010ff */
[----:B------:R-:W-:Y:S02]  /*1460*/  LEA.HI.X R3, R3, UR5, R4, 0x2, P0 ;  /* 0x0000000503037c11 */ /* 0x000fe400080f1404 */
[----:B------:R-:W-:-:S05]  /*1470*/  IADD3 R2, P0, PT, R2, 0x800, RZ ;  /* 0x0000080002027810 */ /* 0x000fca0007f1e0ff */
[----:B------:R-:W-:Y:S01]  /*1480*/  IMAD.X R3, RZ, RZ, R3, P0 ;  /* 0x000000ffff037224 */ /* 0x000fe200000e0603 */
[----:B------:R-:W-:Y:S01]  /*1490*/  PLOP3.LUT P0, PT, PT, PT, PT, 0x80, 0x8 ;  /* 0x000000000008781c */ /* 0x000fe20003f0f070 */
[----:B------:R-:W-:-:S12]  /*14a0*/  @!P1 BRA `(.L_x_26) ;  /* 0x0000000000a49947 */ /* 0x000fd80003800000 */
[----:B------:R-:W-:Y:S01]  /*14b0*/  PLOP3.LUT P0, PT, PT, PT, PT, 0x8, 0x80 ;  /* 0x000000000080781c */ /* 0x000fe20003f0e170 */
[----:B------:R-:W-:-:S12]  /*14c0*/  VIADD R11, R9, 0xfffff400 ;  /* 0xfffff400090b7836 */ /* 0x000fd80000000000 */
.L_x_27:
[----:B------:R-:W0:Y:S01]  /*14d0*/  LDC.64 R4, c[0x0][0x380] ;  /* 0x0000e000ff047b82 */ /* 0x000e220000000a00 */
[C---:B------:R-:W-:Y:S01]  /*14e0*/  VIADD R27, R23.reuse, 0x400 ;  /* 0x00000400171b7836 */ /* 0x040fe20000000000 */
[----:B------:R-:W2:Y:S01]  /*14f0*/  LDG.E.CONSTANT R12, desc[UR6][R2.64+-0x400] ;  /* 0xfffc0006020c7981 */ /* 0x000ea2000c1e9900 */
[----:B------:R-:W-:-:S03]  /*1500*/  VIADD R7, R23, 0x800 ;  /* 0x0000080017077836 */ /* 0x000fc60000000000 */
[----:B------:R-:W3:Y:S04]  /*1510*/  LDG.E.CONSTANT R18, desc[UR6][R2.64] ;  /* 0x0000000602127981 */ /* 0x000ee8000c1e9900 */
[----:B------:R-:W3:Y:S04]  /*1520*/  LDG.E.CONSTANT R17, desc[UR6][R2.64+0x400] ;  /* 0x0004000602117981 */ /* 0x000ee8000c1e9900 */
[----:B------:R-:W4:Y:S01]  /*1530*/  LDG.E.CONSTANT R15, desc[UR6][R2.64+0xc00] ;  /* 0x000c0006020f7981 */ /* 0x000f22000c1e9900 */
[----:B------:R-:W-:-:S03]  /*1540*/  VIADD R29, R23, 0xc00 ;  /* 0x00000c00171d7836 */ /* 0x000fc60000000000 */
[----:B------:R-:W5:Y:S04]  /*1550*/  LDG.E.CONSTANT R14, desc[UR6][R2.64+0x1000] ;  /* 0x00100006020e7981 */ /* 0x000f68000c1e9900 */
[----:B------:R-:W5:Y:S01]  /*1560*/  LDG.E.CONSTANT R13, desc[UR6][R2.64+0x1400] ;  /* 0x00140006020d7981 */ /* 0x000f62000c1e9900 */
[----:B0-----:R-:W-:-:S03]  /*1570*/  IMAD.WIDE.U32 R24, R23, 0x4, R4 ;  /* 0x0000000417187825 */ /* 0x001fc600078e0004 */
[----:B------:R-:W5:Y:S04]  /*1580*/  LDG.E.CONSTANT R19, desc[UR6][R2.64+0x1c00] ;  /* 0x001c000602137981 */ /* 0x000f68000c1e9900 */
[----:B------:R-:W2:Y:S01]  /*1590*/  LDG.E.CONSTANT R10, desc[UR6][R24.64] ;  /* 0x00000006180a7981 */ /* 0x000ea2000c1e9900 */
[----:B------:R-:W-:-:S03]  /*15a0*/  IMAD.WIDE.U32 R26, R27, 0x4, R4 ;  /* 0x000000041b1a7825 */ /* 0x000fc600078e0004 */
[----:B------:R-:W5:Y:S01]  /*15b0*/  LDG.E.CONSTANT R20, desc[UR6][R2.64+0x2400] ;  /* 0x0024000602147981 */ /* 0x000f62000c1e9900 */
[----:B------:R-:W-:-:S03]  /*15c0*/  IMAD.WIDE.U32 R6, R7, 0x4, R4 ;  /* 0x0000000407067825 */ /* 0x000fc600078e0004 */
[----:B------:R-:W4:Y:S01]  /*15d0*/  LDG.E.CONSTANT R16, desc[UR6][R26.64] ;  /* 0x000000061a107981 */ /* 0x000f22000c1e9900 */
[----:B------:R-:W-:-:S03]  /*15e0*/  IMAD.WIDE.U32 R4, R29, 0x4, R4 ;  /* 0x000000041d047825 */ /* 0x000fc600078e0004 */
[----:B------:R-:W5:Y:S04]  /*15f0*/  LDG.E.CONSTANT R6, desc[UR6][R6.64] ;  /* 0x0000000606067981 */ /* 0x000f68000c1e9900 */
[----:B------:R-:W5:Y:S04]  /*1600*/  LDG.E.CONSTANT R25, desc[UR6][R2.64+0x2000] ;  /* 0x0020000602197981 */ /* 0x000f68000c1e9900 */
[----:B------:R0:W5:Y:S04]  /*1610*/  LDG.E.CONSTANT R5, desc[UR6][R4.64] ;  /* 0x0000000604057981 */ /* 0x000168000c1e9900 */
[----:B------:R-:W5:Y:S04]  /*1620*/  LDG.E.CONSTANT R24, desc[UR6][R2.64+0x2c00] ;  /* 0x002c000602187981 */ /* 0x000f68000c1e9900 */
[----:B------:R-:W5:Y:S04]  /*1630*/  LDG.E.CONSTANT R27, desc[UR6][R2.64+0x3000] ;  /* 0x00300006021b7981 */ /* 0x000f68000c1e9900 */
[----:B------:R1:W5:Y:S01]  /*1640*/  LDG.E.CONSTANT R22, desc[UR6][R2.64+0x3400] ;  /* 0x0034000602167981 */ /* 0x000362000c1e9900 */
[----:B------:R-:W-:-:S05]  /*1650*/  VIADD R8, R8, 0x1000 ;  /* 0x0000100008087836 */ /* 0x000fca0000000000 */
[----:B------:R-:W-:Y:S02]  /*1660*/  ISETP.GE.AND P1, PT, R8, R11, PT ;  /* 0x0000000b0800720c */ /* 0x000fe40003f26270 */
[----:B0-----:R-:W-:Y:S01]  /*1670*/  IADD3 R4, P2, PT, R2, 0x4000, RZ ;  /* 0x0000400002047810 */ /* 0x001fe20007f5e0ff */
[----:B------:R-:W-:-:S04]  /*1680*/  VIADD R23, R23, 0x1000 ;  /* 0x0000100017177836 */ /* 0x000fc80000000000 */
[----:B-1----:R-:W-:Y:S02]  /*1690*/  IMAD.X R3, RZ, RZ, R3, P2 ;  /* 0x000000ffff037224 */ /* 0x002fe400010e0603 */
[----:B------:R-:W-:Y:S01]  /*16a0*/  IMAD.MOV.U32 R2, RZ, RZ, R4 ;  /* 0x000000ffff027224 */ /* 0x000fe200078e0004 */
[----:B--2---:R-:W-:-:S04]  /*16b0*/  IADD3 R10, PT, PT, R12, R10, R21 ;  /* 0x0000000a0c0a7210 */ /* 0x004fc80007ffe015 */
[----:B---3--:R-:W-:-:S04]  /*16c0*/  IADD3 R10, PT, PT, R17, R18, R10 ;  /* 0x00000012110a7210 */ /* 0x008fc80007ffe00a */
[----:B----4-:R-:W-:-:S04]  /*16d0*/  IADD3 R10, PT, PT, R15, R16, R10 ;  /* 0x000000100f0a7210 */ /* 0x010fc80007ffe00a */
[----:B-----5:R-:W-:-:S04]  /*16e0*/  IADD3 R10, PT, PT, R13, R14, R10 ;  /* 0x0000000e0d0a7210 */ /* 0x020fc80007ffe00a */
[----:B------:R-:W-:-:S04]  /*16f0*/  IADD3 R6, PT, PT, R19, R6, R10 ;  /* 0x0000000613067210 */ /* 0x000fc80007ffe00a */
[----:B------:R-:W-:-:S04]  /*1700*/  IADD3 R6, PT, PT, R20, R25, R6 ;  /* 0x0000001914067210 */ /* 0x000fc80007ffe006 */
[----:B------:R-:W-:-:S04]  /*1710*/  IADD3 R5, PT, PT, R24, R5, R6 ;  /* 0x0000000518057210 */ /* 0x000fc80007ffe006 */
[----:B------:R-:W-:Y:S01]  /*1720*/  IADD3 R21, PT, PT, R22, R27, R5 ;  /* 0x0000001b16157210 */ /* 0x000fe20007ffe005 */
[----:B------:R-:W-:Y:S06]  /*1730*/  @!P1 BRA `(.L_x_27) ;  /* 0xfffffffc00649947 */ /* 0x000fec000383ffff */
.L_x_26:
[----:B------:R-:W-:Y:S05]  /*1740*/  BSYNC.RECONVERGENT B2 ;  /* 0x0000000000027941 */ /* 0x000fea0003800200 */
.L_x_25:
[----:B------:R-:W-:Y:S01]  /*1750*/  IMAD.IADD R4, R9, 0x1, -R8 ;  /* 0x0000000109047824 */ /* 0x000fe200078e0a08 */
[----:B------:R-:W-:Y:S04]  /*1760*/  BSSY.RECONVERGENT B2, `(.L_x_28) ;  /* 0x000001a000027945 */ /* 0x000fe80003800200 */
[----:B------:R-:W-:-:S13]  /*1770*/  ISETP.GT.AND P1, PT, R4, 0x400, PT ;  /* 0x000004000400780c */ /* 0x000fda0003f24270 */
[----:B------:R-:W-:Y:S05]  /*1780*/  @!P1 BRA `(.L_x_29) ;  /* 0x00000000005c9947 */ /* 0x000fea0003800000 */
[----:B------:R-:W0:Y:S01]  /*1790*/  LDC.64 R6, c[0x0][0x380] ;  /* 0x0000e000ff067b82 */ /* 0x000e220000000a00 */
[C---:B------:R-:W-:Y:S01]  /*17a0*/  VIADD R11, R23.reuse, 0x400 ;  /* 0x00000400170b7836 */ /* 0x040fe20000000000 */
[----:B------:R-:W2:Y:S04]  /*17b0*/  LDG.E.CONSTANT R10, desc[UR6][R2.64+-0x400] ;  /* 0xfffc0006020a7981 */ /* 0x000ea8000c1e9900 */
[----:B------:R-:W3:Y:S04]  /*17c0*/  LDG.E.CONSTANT R12, desc[UR6][R2.64+0x400] ;  /* 0x00040006020c7981 */ /* 0x000ee8000c1e9900 */
[----:B------:R-:W4:Y:S04]  /*17d0*/  LDG.E.CONSTANT R13, desc[UR6][R2.64+0xc00] ;  /* 0x000c0006020d7981 */ /* 0x000f28000c1e9900 */
[----:B------:R-:W5:Y:S04]  /*17e0*/  LDG.E.CONSTANT R15, desc[UR6][R2.64+0x1000] ;  /* 0x00100006020f7981 */ /* 0x000f68000c1e9900 */
[----:B------:R1:W5:Y:S01]  /*17f0*/  LDG.E.CONSTANT R14, desc[UR6][R2.64+0x1400] ;  /* 0x00140006020e7981 */ /* 0x000362000c1e9900 */
[----:B0-----:R-:W-:-:S04]  /*1800*/  IMAD.WIDE.U32 R4, R23, 0x4, R6 ;  /* 0x0000000417047825 */ /* 0x001fc800078e0006 */
[----:B------:R-:W-:Y:S02]  /*1810*/  IMAD.WIDE.U32 R6, R11, 0x4, R6 ;  /* 0x000000040b067825 */ /* 0x000fe400078e0006 */
[----:B------:R-:W2:Y:S04]  /*1820*/  LDG.E.CONSTANT R4, desc[UR6][R4.64] ;  /* 0x0000000604047981 */ /* 0x000ea8000c1e9900 */
[----:B------:R-:W3:Y:S04]  /*1830*/  LDG.E.CONSTANT R11, desc[UR6][R2.64] ;  /* 0x00000006020b7981 */ /* 0x000ee8000c1e9900 */
[----:B------:R-:W4:Y:S01]  /*1840*/  LDG.E.CONSTANT R7, desc[UR6][R6.64] ;  /* 0x0000000606077981 */ /* 0x000f22000c1e9900 */
[----:B------:R-:W-:Y:S01]  /*1850*/  PLOP3.LUT P0, PT, PT, PT, PT, 0x8, 0x80 ;  /* 0x000000000080781c */ /* 0x000fe20003f0e170 */
[----:B------:R-:W-:-:S02]  /*1860*/  VIADD R8, R8, 0x800 ;  /* 0x0000080008087836 */ /* 0x000fc40000000000 */
[----:B------:R-:W-:Y:S01]  /*1870*/  VIADD R23, R23, 0x800 ;  /* 0x0000080017177836 */ /* 0x000fe20000000000 */
[----:B--2---:R-:W-:Y:S02]  /*1880*/  IADD3 R10, PT, PT, R10, R4, R21 ;  /* 0x000000040a0a7210 */ /* 0x004fe40007ffe015 */
[----:B------:R-:W-:Y:S02]  /*1890*/  IADD3 R4, P1, PT, R2, 0x2000, RZ ;  /* 0x0000200002047810 */ /* 0x000fe40007f3e0ff */
[----:B---3--:R-:W-:-:S03]  /*18a0*/  IADD3 R10, PT, PT, R12, R11, R10 ;  /* 0x0000000b0c0a7210 */ /* 0x008fc60007ffe00a */
[----:B------:R-:W-:Y:S01]  /*18b0*/  IMAD.X R5, RZ, RZ, R3, P1 ;  /* 0x000000ffff057224 */ /* 0x000fe200008e0603 */
[----:B----4-:R-:W-:Y:S01]  /*18c0*/  IADD3 R10, PT, PT, R13, R7, R10 ;  /* 0x000000070d0a7210 */ /* 0x010fe20007ffe00a */
[----:B-1----:R-:W-:Y:S02]  /*18d0*/  IMAD.MOV.U32 R2, RZ, RZ, R4 ;  /* 0x000000ffff027224 */ /* 0x002fe400078e0004 */
[----:B------:R-:W-:Y:S01]  /*18e0*/  IMAD.MOV.U32 R3, RZ, RZ, R5 ;  /* 0x000000ffff037224 */ /* 0x000fe200078e0005 */
[----:B-----5:R-:W-:-:S07]  /*18f0*/  IADD3 R21, PT, PT, R14, R15, R10 ;  /* 0x0000000f0e157210 */ /* 0x020fce0007ffe00a */
.L_x_29:
[----:B------:R-:W-:Y:S05]  /*1900*/  BSYNC.RECONVERGENT B2 ;  /* 0x0000000000027941 */ /* 0x000fea0003800200 */
.L_x_28:
[----:B------:R-:W-:-:S13]  /*1910*/  ISETP.LT.OR P0, PT, R8, R9, P0 ;  /* 0x000000090800720c */ /* 0x000fda0000701670 */
[----:B------:R-:W-:Y:S05]  /*1920*/  @!P0 BRA `(.L_x_21) ;  /* 0x0000000000208947 */ /* 0x000fea0003800000 */
[----:B------:R-:W0:Y:S01]  /*1930*/  LDC.64 R4, c[0x0][0x380] ;  /* 0x0000e000ff047b82 */ /* 0x000e220000000a00 */
[----:B------:R-:W2:Y:S04]  /*1940*/  LDG.E.CONSTANT R6, desc[UR6][R2.64+-0x400] ;  /* 0xfffc000602067981 */ /* 0x000ea8000c1e9900 */
[----:B------:R-:W3:Y:S04]  /*1950*/  LDG.E.CONSTANT R7, desc[UR6][R2.64] ;  /* 0x0000000602077981 */ /* 0x000ee8000c1e9900 */
[----:B------:R-:W3:Y:S01]  /*1960*/  LDG.E.CONSTANT R8, desc[UR6][R2.64+0x400] ;  /* 0x0004000602087981 */ /* 0x000ee2000c1e9900 */
[----:B0-----:R-:W-:-:S06]  /*1970*/  IMAD.WIDE.U32 R4, R23, 0x4, R4 ;  /* 0x0000000417047825 */ /* 0x001fcc00078e0004 */
[----:B------:R-:W2:Y:S02]  /*1980*/  LDG.E.CONSTANT R4, desc[UR6][R4.64] ;  /* 0x0000000604047981 */ /* 0x000ea4000c1e9900 */
[----:B--2---:R-:W-:-:S04]  /*1990*/  IADD3 R6, PT, PT, R6, R4, R21 ;  /* 0x0000000406067210 */ /* 0x004fc80007ffe015 */
[----:B---3--:R-:W-:-:S07]  /*19a0*/  IADD3 R21, PT, PT, R8, R7, R6 ;  /* 0x0000000708157210 */ /* 0x008fce0007ffe006 */
.L_x_21:
[----:B------:R-:W-:Y:S05]  /*19b0*/  BSYNC.RECONVERGENT B1 ;  /* 0x0000000000017941 */ /* 0x000fea0003800200 */
.L_x_19:
[----:B------:R-:W0:Y:S01]  /*19c0*/  S2R R8, SR_LANEID ;  /* 0x0000000000087919 */ /* 0x000e220000000000 */
[----:B------:R-:W1:Y:S01]  /*19d0*/  SHFL.DOWN PT, R2, R21, 0x1, 0x1f ;  /* 0x08201f0015027f89 */ /* 0x000e6200000e0000 */
[C---:B0-----:R-:W-:Y:S02]  /*19e0*/  ISETP.GT.AND P0, PT, R8.reuse, 0x1e, PT ;  /* 0x0000001e0800780c */ /* 0x041fe40003f04270 */
[----:B------:R-:W-:Y:S02]  /*19f0*/  ISETP.NE.AND P1, PT, R8, RZ, PT ;  /* 0x000000ff0800720c */ /* 0x000fe40003f25270 */
[----:B-1----:R-:W-:Y:S02]  /*1a00*/  SEL R2, R2, RZ, !P0 ;  /* 0x000000ff02027207 */ /* 0x002fe40004000000 */
[----:B------:R-:W-:-:S03]  /*1a10*/  ISETP.GT.AND P0, PT, R8, 0x1d, PT ;  /* 0x0000001d0800780c */ /* 0x000fc60003f04270 */
[----:B------:R-:W-:-:S05]  /*1a20*/  IMAD.IADD R2, R2, 0x1, R21 ;  /* 0x0000000102027824 */ /* 0x000fca00078e0215 */
[----:B------:R-:W0:Y:S01]  /*1a30*/  SHFL.DOWN PT, R3, R2, 0x2, 0x1f ;  /* 0x08401f0002037f89 */ /* 0x000e2200000e0000 */
[----:B------:R-:W-:Y:S01]  /*1a40*/  @!P1 MOV R6, 0x400 ;  /* 0x0000040000069802 */ /* 0x000fe20000000f00 */
[----:B------:R-:W1:Y:S01]  /*1a50*/  @!P1 S2R R7, SR_CgaCtaId ;  /* 0x0000000000079919 */ /* 0x000e620000008800 */
[----:B0-----:R-:W-:Y:S02]  /*1a60*/  SEL R3, R3, RZ, !P0 ;  /* 0x000000ff03037207 */ /* 0x001fe40004000000 */
[----:B------:R-:W-:-:S03]  /*1a70*/  ISETP.GT.AND P0, PT, R8, 0x1b, PT ;  /* 0x0000001b0800780c */ /* 0x000fc60003f04270 */
[----:B------:R-:W-:-:S05]  /*1a80*/  IMAD.IADD R3, R2, 0x1, R3 ;  /* 0x0000000102037824 */ /* 0x000fca00078e0203 */
[----:B------:R-:W0:Y:S01]  /*1a90*/  SHFL.DOWN PT, R4, R3, 0x4, 0x1f ;  /* 0x08801f0003047f89 */ /* 0x000e2200000e0000 */
[----:B-1----:R-:W-:Y:S02]  /*1aa0*/  @!P1 LEA R6, R7, R6, 0x18 ;  /* 0x0000000607069211 */ /* 0x002fe400078ec0ff */
[----:B0-----:R-:W-:Y:S02]  /*1ab0*/  SEL R4, R4, RZ, !P0 ;  /* 0x000000ff04047207 */ /* 0x001fe40004000000 */
[----:B------:R-:W-:-:S03]  /*1ac0*/  ISETP.GT.AND P0, PT, R8, 0x17, PT ;  /* 0x000000170800780c */ /* 0x000fc60003f04270 */
[----:B------:R-:W-:Y:S01]  /*1ad0*/  IMAD.IADD R4, R3, 0x1, R4 ;  /* 0x0000000103047824 */ /* 0x000fe200078e0204 */
[----:B------:R-:W-:-:S04]  /*1ae0*/  @!P1 SHF.R.U32.HI R3, RZ, 0x3, R0 ;  /* 0x00000003ff039819 */ /* 0x000fc80000011600 */
        /* <DEDUP_REMOVED lines=13> */
[----:B------:R-:W0:Y:S01]  /*1bc0*/  S2UR UR5, SR_CgaCtaId ;  /* 0x00000000000579c3 */ /* 0x000e220000008800 */
[----:B------:R-:W-:Y:S02]  /*1bd0*/  UMOV UR4, 0x400 ;  /* 0x0000040000047882 */ /* 0x000fe40000000000 */
[----:B0-----:R-:W-:-:S09]  /*1be0*/  ULEA UR4, UR5, UR4, 0x18 ;  /* 0x0000000405047291 */ /* 0x001fd2000f8ec0ff */
[----:B------:R-:W-:Y:S04]  /*1bf0*/  LDS R0, [UR4+0xc] ;  /* 0x00000c04ff007984 */ /* 0x000fe80008000800 */
[----:B---3--:R-:W0:Y:S04]  /*1c00*/  LDS.128 R4, [UR4+0x10] ;  /* 0x00001004ff047984 */ /* 0x008e280008000c00 */
[----:B------:R-:W1:Y:S01]  /*1c10*/  LDS.64 R8, [UR4+0x20] ;  /* 0x00002004ff087984 */ /* 0x000e620008000a00 */
[----:B0-----:R-:W-:-:S04]  /*1c20*/  IADD3 R0, PT, PT, R4, R0, R3 ;  /* 0x0000000004007210 */ /* 0x001fc80007ffe003 */
[----:B------:R-:W-:-:S04]  /*1c30*/  IADD3 R0, PT, PT, R6, R0, R5 ;  /* 0x0000000006007210 */ /* 0x000fc80007ffe005 */
[----:B-1----:R-:W-:-:S05]  /*1c40*/  IADD3 R0, PT, PT, R8, R0, R7 ;  /* 0x0000000008007210 */ /* 0x002fca0007ffe007 */
[----:B------:R-:W-:Y:S01]  /*1c50*/  IMAD.IADD R3, R0, 0x1, R9 ;  /* 0x0000000100037824 */ /* 0x000fe200078e0209 */
[----:B------:R-:W-:Y:S06]  /*1c60*/  BRA `(.L_x_17) ;  /* 0x0000001c00307947 */ /* 0x000fec0003800000 */
.L_x_2:
        /* <DEDUP_REMOVED lines=12> */
.L_x_32:
[----:B------:R-:W-:Y:S05]  /*1d30*/  BSYNC.RECONVERGENT B1 ;  /* 0x0000000000017941 */ /* 0x000fea0003800200 */
.L_x_31:
        /* <DEDUP_REMOVED lines=16> */
.L_x_37:
        /* <DEDUP_REMOVED lines=9> */
.L_x_36:
[----:B------:R-:W-:Y:S05]  /*1ed0*/  BSYNC.RECONVERGENT B2 ;  /* 0x0000000000027941 */ /* 0x000fea0003800200 */
.L_x_35:
        /* <DEDUP_REMOVED lines=8> */
.L_x_40:
        /* <DEDUP_REMOVED lines=35> */
.L_x_39:
[----:B------:R-:W-:Y:S05]  /*2190*/  BSYNC.RECONVERGENT B2 ;  /* 0x0000000000027941 */ /* 0x000fea0003800200 */
.L_x_38:
        /* <DEDUP_REMOVED lines=22> */
.L_x_42:
[----:B------:R-:W-:Y:S05]  /*2300*/  BSYNC.RECONVERGENT B2 ;  /* 0x0000000000027941 */ /* 0x000fea0003800200 */
.L_x_41:
        /* <DEDUP_REMOVED lines=10> */
.L_x_34:
[----:B------:R-:W-:Y:S05]  /*23b0*/  BSYNC.RECONVERGENT B1 ;  /* 0x0000000000017941 */ /* 0x000fea0003800200 */
.L_x_33:
        /* <DEDUP_REMOVED lines=38> */
[----:B------:R-:W0:Y:S04]  /*2620*/  LDS.128 R4, [UR4+0x10] ;  /* 0x00001004ff047984 */ /* 0x000e280008000c00 */
[----:B------:R-:W1:Y:S01]  /*2630*/  LDS.64 R8, [UR4+0x20] ;  /* 0x00002004ff087984 */ /* 0x000e620008000a00 */
[----:B0-----:R-:W-:-:S04]  /*2640*/  IADD3 R0, PT, PT, R4, R0, R3 ;  /* 0x0000000004007210 */ /* 0x001fc80007ffe003 */
[----:B------:R-:W-:-:S04]  /*2650*/  IADD3 R0, PT, PT, R6, R0, R5 ;  /* 0x0000000006007210 */ /* 0x000fc80007ffe005 */
[----:B-1----:R-:W-:-:S05]  /*2660*/  IADD3 R0, PT, PT, R8, R0, R7 ;  /* 0x0000000008007210 */ /* 0x002fca0007ffe007 */
[----:B--2---:R-:W-:Y:S01]  /*2670*/  IMAD.IADD R3, R0, 0x1, R9 ;  /* 0x0000000100037824 */ /* 0x004fe200078e0209 */
[----:B------:R-:W-:Y:S06]  /*2680*/  BRA `(.L_x_17) ;  /* 0x0000001000a87947 */ /* 0x000fec0003800000 */
.L_x_43:
        /* <DEDUP_REMOVED lines=16> */
[----:B------:R-:W1:Y:S02]  /*2790*/  SHFL.DOWN PT, R2, R3, 0x2, R7 ;  /* 0x0840000003027989 */ /* 0x000e6400000e0007 */
[----:B-1----:R-:W-:Y:S02]  /*27a0*/  SEL R2, R2, RZ, !P0 ;  /* 0x000000ff02027207 */ /* 0x002fe40004000000 */
[----:B------:R-:W-:-:S03]  /*27b0*/  ISETP.GT.AND P0, PT, R8, R7, PT ;  /* 0x000000070800720c */ /* 0x000fc60003f04270 */
[----:B------:R-:W-:Y:S01]  /*27c0*/  IMAD.IADD R2, R3, 0x1, R2 ;  /* 0x0000000103027824 */ /* 0x000fe200078e0202 */
[----:B------:R-:W-:-:S04]  /*27d0*/  @!P1 SHF.R.U32.HI R3, RZ, 0x3, R9 ;  /* 0x00000003ff039819 */ /* 0x000fc80000011609 */
[----:B------:R-:W1:Y:S02]  /*27e0*/  SHFL.DOWN PT, R4, R2, 0x4, R7 ;  /* 0x0880000002047989 */ /* 0x000e6400000e0007 */
[----:B-1----:R-:W-:Y:S01]  /*27f0*/  SEL R5, R4, RZ, !P0 ;  /* 0x000000ff04057207 */ /* 0x002fe20004000000 */
[C---:B------:R-:W-:Y:S02]  /*2800*/  VIADD R4, R6.reuse, 0x8 ;  /* 0x0000000806047836 */ /* 0x040fe40000000000 */
[----:B------:R-:W-:Y:S02]  /*2810*/  VIADD R6, R6, 0x10 ;  /* 0x0000001006067836 */ /* 0x000fe40000000000 */
[----:B------:R-:W-:Y:S01]  /*2820*/  IMAD.IADD R5, R2, 0x1, R5 ;  /* 0x0000000102057824 */ /* 0x000fe200078e0205 */
[----:B------:R-:W-:Y:S02]  /*2830*/  ISETP.GT.AND P0, PT, R4, R7, PT ;  /* 0x000000070400720c */ /* 0x000fe40003f04270 */
[----:B------:R-:W-:-:S02]  /*2840*/  @!P1 MOV R4, 0x400 ;  /* 0x0000040000049802 */ /* 0x000fc40000000f00 */
[----:B------:R-:W1:Y:S02]  /*2850*/  SHFL.DOWN PT, R0, R5, 0x8, R7 ;  /* 0x0900000005007989 */ /* 0x000e6400000e0007 */
[----:B0-----:R-:W-:Y:S02]  /*2860*/  @!P1 LEA R11, R11, R4, 0x18 ;  /* 0x000000040b0b9211 */ /* 0x001fe400078ec0ff */
[----:B------:R-:W-:-:S05]  /*2870*/  @!P1 LOP3.LUT R4, R3, 0x7c, RZ, 0xc0, !PT ;  /* 0x0000007c03049812 */ /* 0x000fca00078ec0ff */
[----:B------:R-:W-:Y:S01]  /*2880*/  @!P1 IMAD.IADD R4, R4, 0x1, R11 ;  /* 0x0000000104049824 */ /* 0x000fe200078e020b */
[----:B-1----:R-:W-:Y:S02]  /*2890*/  SEL R0, R0, RZ, !P0 ;  /* 0x000000ff00007207 */ /* 0x002fe40004000000 */
        /* <DEDUP_REMOVED lines=15> */
[----:B-1----:R-:W0:Y:S04]  /*2990*/  LDS.128 R4, [UR4+0x10] ;  /* 0x00001004ff047984 */ /* 0x002e280008000c00 */
        /* <DEDUP_REMOVED lines=18> */
.L_x_30:
[----:B------:R-:W0:Y:S01]  /*2ac0*/  S2R R0, SR_TID.X ;  /* 0x0000000000007919 */ /* 0x000e220000002100 */
[----:B------:R-:W0:Y:S02]  /*2ad0*/  LDC.64 R2, c[0x0][0x380] ;  /* 0x0000e000ff027b82 */ /* 0x000e240000000a00 */
[----:B0-----:R-:W-:-:S05]  /*2ae0*/  IMAD.WIDE.U32 R2, R0, 0x4, R2 ;  /* 0x0000000400027825 */ /* 0x001fca00078e0002 */
[----:B------:R-:W2:Y:S04]  /*2af0*/  LDG.E.CONSTANT R19, desc[UR6][R2.64] ;  /* 0x0000000602137981 */ /* 0x000ea8000c1e9900 */
[----:B------:R-:W2:Y:S04]  /*2b00*/  LDG.E.CONSTANT R4, desc[UR6][R2.64+0x400] ;  /* 0x0004000602047981 */ /* 0x000ea8000c1e9900 */
[----:B------:R-:W2:Y:S04]  /*2b10*/  LDG.E.CONSTANT R5, desc[UR6][R2.64+0x800] ;  /* 0x0008000602057981 */ /* 0x000ea8000c1e9900 */
[----:B------:R-:W3:Y:S04]  /*2b20*/  LDG.E.CONSTANT R6, desc[UR6][R2.64+0xc00] ;  /* 0x000c000602067981 */ /* 0x000ee8000c1e9900 */
[----:B------:R-:W3:Y:S04]  /*2b30*/  LDG.E.CONSTANT R7, desc[UR6][R2.64+0x1000] ;  /* 0x0010000602077981 */ /* 0x000ee8000c1e9900 */
[----:B------:R-:W4:Y:S04]  /*2b40*/  LDG.E.CONSTANT R8, desc[UR6][R2.64+0x1400] ;  /* 0x0014000602087981 */ /* 0x000f28000c1e9900 */
[----:B------:R-:W4:Y:S04]  /*2b50*/  LDG.E.CONSTANT R9, desc[UR6][R2.64+0x1800] ;  /* 0x0018000602097981 */ /* 0x000f28000c1e9900 */
[----:B------:R-:W5:Y:S04]  /*2b60*/  LDG.E.CONSTANT R10, desc[UR6][R2.64+0x1c00] ;  /* 0x001c0006020a7981 */ /* 0x000f68000c1e9900 */
[----:B------:R-:W5:Y:S04]  /*2b70*/  LDG.E.CONSTANT R11, desc[UR6][R2.64+0x2000] ;  /* 0x00200006020b7981 */ /* 0x000f68000c1e9900 */
[----:B------:R-:W5:Y:S04]  /*2b80*/  LDG.E.CONSTANT R12, desc[UR6][R2.64+0x2400] ;  /* 0x00240006020c7981 */ /* 0x000f68000c1e9900 */
[----:B------:R-:W5:Y:S04]  /*2b90*/  LDG.E.CONSTANT R13, desc[UR6][R2.64+0x2800] ;  /* 0x00280006020d7981 */ /* 0x000f68000c1e9900 */
[----:B------:R-:W5:Y:S04]  /*2ba0*/  LDG.E.CONSTANT R14, desc[UR6][R2.64+0x2c00] ;  /* 0x002c0006020e7981 */ /* 0x000f68000c1e9900 */
[----:B------:R-:W5:Y:S04]  /*2bb0*/  LDG.E.CONSTANT R15, desc[UR6][R2.64+0x3000] ;  /* 0x00300006020f7981 */ /* 0x000f68000c1e9900 */
[----:B------:R-:W5:Y:S04]  /*2bc0*/  LDG.E.CONSTANT R16, desc[UR6][R2.64+0x3400] ;  /* 0x0034000602107981 */ /* 0x000f68000c1e9900 */
[----:B------:R-:W5:Y:S04]  /*2bd0*/  LDG.E.CONSTANT R17, desc[UR6][R2.64+0x3800] ;  /* 0x0038000602117981 */ /* 0x000f68000c1e9900 */
[----:B------:R-:W5:Y:S01]  /*2be0*/  LDG.E.CONSTANT R18, desc[UR6][R2.64+0x3c00] ;  /* 0x003c000602127981 */ /* 0x000f62000c1e9900 */
[----:B------:R-:W-:-:S02]  /*2bf0*/  ISETP.GE.U32.AND P0, PT, R20, 0x2000, PT ;  /* 0x000020001400780c */ /* 0x000fc40003f06070 */
[----:B--2---:R-:W-:-:S04]  /*2c00*/  IADD3 R4, PT, PT, R5, R4, R19 ;  /* 0x0000000405047210 */ /* 0x004fc80007ffe013 */
[----:B---3--:R-:W-:-:S04]  /*2c10*/  IADD3 R4, PT, PT, R7, R6, R4 ;  /* 0x0000000607047210 */ /* 0x008fc80007ffe004 */
[----:B----4-:R-:W-:-:S04]  /*2c20*/  IADD3 R4, PT, PT, R9, R8, R4 ;  /* 0x0000000809047210 */ /* 0x010fc80007ffe004 */
[----:B-----5:R-:W-:Y:S01]  /*2c30*/  IADD3 R4, PT, PT, R11, R10, R4 ;  /* 0x0000000a0b047210 */ /* 0x020fe20007ffe004 */
[----:B------:R-:W-:-:S03]  /*2c40*/  IMAD.MOV.U32 R11, RZ, RZ, 0x1000 ;  /* 0x00001000ff0b7424 */ /* 0x000fc600078e00ff */
[----:B------:R-:W-:-:S04]  /*2c50*/  IADD3 R4, PT, PT, R13, R12, R4 ;  /* 0x0000000c0d047210 */ /* 0x000fc80007ffe004 */
[----:B------:R-:W-:-:S04]  /*2c60*/  IADD3 R4, PT, PT, R15, R14, R4 ;  /* 0x0000000e0f047210 */ /* 0x000fc80007ffe004 */
[----:B------:R-:W-:-:S05]  /*2c70*/  IADD3 R17, PT, PT, R17, R16, R4 ;  /* 0x0000001011117210 */ /* 0x000fca0007ffe004 */
[----:B------:R-:W-:Y:S01]  /*2c80*/  IMAD.IADD R8, R18, 0x1, R17 ;  /* 0x0000000112087824 */ /* 0x000fe200078e0211 */
[----:B------:R-:W-:Y:S06]  /*2c90*/  @!P0 BRA `(.L_x_44) ;  /* 0x00000000008c8947 */ /* 0x000fec0003800000 */
[----:B------:R-:W0:Y:S01]  /*2ca0*/  LDC R7, c[0x0][0x390] ;  /* 0x0000e400ff077b82 */ /* 0x000e220000000800 */
[----:B------:R-:W-:Y:S02]  /*2cb0*/  VIADD R6, R20, 0xfffff000 ;  /* 0xfffff00014067836 */ /* 0x000fe40000000000 */
[----:B------:R-:W-:-:S07]  /*2cc0*/  IMAD.MOV.U32 R11, RZ, RZ, 0x1000 ;  /* 0x00001000ff0b7424 */ /* 0x000fce00078e00ff */
.L_x_46:
[----:B------:R-:W-:-:S05]  /*2cd0*/  IMAD.WIDE R4, R11, 0x4, R2 ;  /* 0x000000040b047825 */ /* 0x000fca00078e0202 */
        /* <DEDUP_REMOVED lines=16> */
[----:B--2---:R-:W-:-:S04]  /*2de0*/  IADD3 R18, PT, PT, R18, R19, R8 ;  /* 0x0000001312127210 */ /* 0x004fc80007ffe008 */
[----:B---3--:R-:W-:Y:S01]  /*2df0*/  IADD3 R18, PT, PT, R21, R20, R18 ;  /* 0x0000001415127210 */ /* 0x008fe20007ffe012 */
[----:B0-----:R-:W-:-:S04]  /*2e00*/  IMAD.MOV.U32 R20, RZ, RZ, R7 ;  /* 0x000000ffff147224 */ /* 0x001fc800078e0007 */
[----:B------:R-:W-:Y:S01]  /*2e10*/  IMAD.IADD R8, R20, 0x1, -R11 ;  /* 0x0000000114087824 */ /* 0x000fe200078e0a0b */
[----:B----4-:R-:W-:-:S04]  /*2e20*/  IADD3 R18, PT, PT, R23, R22, R18 ;  /* 0x0000001617127210 */ /* 0x010fc80007ffe012 */
[----:B------:R-:W-:Y:S02]  /*2e30*/  ISETP.GE.AND P0, PT, R8, 0x1000, PT ;  /* 0x000010000800780c */ /* 0x000fe40003f06270 */
[----:B-----5:R-:W-:-:S04]  /*2e40*/  IADD3 R18, PT, PT, R25, R24, R18 ;  /* 0x0000001819127210 */ /* 0x020fc80007ffe012 */
[----:B------:R-:W-:-:S04]  /*2e50*/  IADD3 R14, PT, PT, R14, R17, R18 ;  /* 0x000000110e0e7210 */ /* 0x000fc80007ffe012 */
[----:B------:R-:W-:-:S04]  /*2e60*/  IADD3 R12, PT, PT, R15, R12, R14 ;  /* 0x0000000c0f0c7210 */ /* 0x000fc80007ffe00e */
[----:B------:R-:W-:-:S04]  /*2e70*/  IADD3 R10, PT, PT, R10, R13, R12 ;  /* 0x0000000d0a0a7210 */ /* 0x000fc80007ffe00c */
[----:B------:R-:W-:Y:S01]  /*2e80*/  IADD3 R8, PT, PT, R16, R9, R10 ;  /* 0x0000000910087210 */ /* 0x000fe20007ffe00a */
[----:B------:R-:W-:Y:S06]  /*2e90*/  @!P0 BRA `(.L_x_45) ;  /* 0x0000000400fc8947 */ /* 0x000fec0003800000 */
[----:B------:R-:W-:-:S05]  /*2ea0*/  VIADD R11, R11, 0x1000 ;  /* 0x000010000b0b7836 */ /* 0x000fca0000000000 */
[----:B------:R-:W-:-:S13]  /*2eb0*/  ISETP.GT.AND P0, PT, R11, R6, PT ;  /* 0x000000060b00720c */ /* 0x000fda0003f04270 */
[----:B------:R-:W-:Y:S05]  /*2ec0*/  @!P0 BRA `(.L_x_46) ;  /* 0xfffffffc00808947 */ /* 0x000fea000383ffff */
.L_x_44:
        /* <DEDUP_REMOVED lines=20> */
.L_x_50:
        /* <DEDUP_REMOVED lines=8> */
.L_x_49:
[----:B------:R-:W-:Y:S05]  /*3090*/  BSYNC.RECONVERGENT B2 ;  /* 0x0000000000027941 */ /* 0x000fea0003800200 */
.L_x_48:
        /* <DEDUP_REMOVED lines=16> */
.L_x_53:
        /* <DEDUP_REMOVED lines=20> */
[----:B------:R-:W5:Y:S04]  /*32e0*/  LDG.E.CONSTANT R22, desc[UR6][R2.64+0x2400] ;  /* 0x0024000602167981 */ /* 0x000f68000c1e9900 */
[----:B------:R0:W5:Y:S04]  /*32f0*/  LDG.E.CONSTANT R5, desc[UR6][R4.64] ;  /* 0x0000000604057981 */ /* 0x000168000c1e9900 */
        /* <DEDUP_REMOVED lines=17> */
.L_x_52:
[----:B------:R-:W-:Y:S05]  /*3410*/  BSYNC.RECONVERGENT B2 ;  /* 0x0000000000027941 */ /* 0x000fea0003800200 */
.L_x_51:
        /* <DEDUP_REMOVED lines=10> */
[----:B------:R-:W5:Y:S01]  /*34c0*/  LDG.E.CONSTANT R16, desc[UR6][R2.64+0x1400] ;  /* 0x0014000602107981 */ /* 0x000f62000c1e9900 */
[----:B0-----:R-:W-:-:S04]  /*34d0*/  IMAD.WIDE.U32 R4, R11, 0x4, R6 ;  /* 0x000000040b047825 */ /* 0x001fc800078e0006 */
[----:B------:R-:W-:Y:S02]  /*34e0*/  IMAD.WIDE.U32 R6, R13, 0x4, R6 ;  /* 0x000000040d067825 */ /* 0x000fe400078e0006 */
[----:B------:R0:W2:Y:S04]  /*34f0*/  LDG.E.CONSTANT R5, desc[UR6][R4.64] ;  /* 0x0000000604057981 */ /* 0x0000a8000c1e9900 */
[----:B------:R1:W3:Y:S04]  /*3500*/  LDG.E.CONSTANT R13, desc[UR6][R2.64] ;  /* 0x00000006020d7981 */ /* 0x0002e8000c1e9900 */
[----:B------:R-:W4:Y:S01]  /*3510*/  LDG.E.CONSTANT R7, desc[UR6][R6.64] ;  /* 0x0000000606077981 */ /* 0x000f22000c1e9900 */
[----:B0-----:R-:W-:Y:S01]  /*3520*/  IADD3 R4, P1, PT, R2, 0x2000, RZ ;  /* 0x0000200002047810 */ /* 0x001fe20007f3e0ff */
[----:B------:R-:W-:Y:S01]  /*3530*/  VIADD R10, R10, 0x800 ;  /* 0x000008000a0a7836 */ /* 0x000fe20000000000 */
[----:B------:R-:W-:Y:S01]  /*3540*/  PLOP3.LUT P0, PT, PT, PT, PT, 0x8, 0x80 ;  /* 0x000000000080781c */ /* 0x000fe20003f0e170 */
[----:B------:R-:W-:-:S02]  /*3550*/  VIADD R11, R11, 0x800 ;  /* 0x000008000b0b7836 */ /* 0x000fc40000000000 */
[----:B-1----:R-:W-:Y:S01]  /*3560*/  IMAD.MOV.U32 R2, RZ, RZ, R4 ;  /* 0x000000ffff027224 */ /* 0x002fe200078e0004 */
[----:B--2---:R-:W-:-:S04]  /*3570*/  IADD3 R12, PT, PT, R12, R5, R8 ;  /* 0x000000050c0c7210 */ /* 0x004fc80007ffe008 */
[----:B---3--:R-:W-:Y:S01]  /*3580*/  IADD3 R12, PT, PT, R14, R13, R12 ;  /* 0x0000000d0e0c7210 */ /* 0x008fe20007ffe00c */
[----:B------:R-:W-:-:S03]  /*3590*/  IMAD.X R5, RZ, RZ, R3, P1 ;  /* 0x000000ffff057224 */ /* 0x000fc600008e0603 */
[----:B----4-:R-:W-:Y:S01]  /*35a0*/  IADD3 R12, PT, PT, R15, R7, R12 ;  /* 0x000000070f0c7210 */ /* 0x010fe20007ffe00c */
[----:B------:R-:W-:-:S03]  /*35b0*/  IMAD.MOV.U32 R3, RZ, RZ, R5 ;  /* 0x000000ffff037224 */ /* 0x000fc600078e0005 */
[----:B-----5:R-:W-:-:S07]  /*35c0*/  IADD3 R8, PT, PT, R16, R17, R12 ;  /* 0x0000001110087210 */ /* 0x020fce0007ffe00c */
.L_x_55:
[----:B------:R-:W-:Y:S05]  /*35d0*/  BSYNC.RECONVERGENT B2 ;  /* 0x0000000000027941 */ /* 0x000fea0003800200 */
.L_x_54:
        /* <DEDUP_REMOVED lines=10> */
.L_x_47:
[----:B------:R-:W-:Y:S05]  /*3680*/  BSYNC.RECONVERGENT B1 ;  /* 0x0000000000017941 */ /* 0x000fea0003800200 */
.L_x_45:
[----:B------:R-:W0:Y:S01]  /*3690*/  S2R R9, SR_LANEID ;  /* 0x0000000000097919 */ /* 0x000e220000000000 */
[----:B------:R-:W1:Y:S01]  /*36a0*/  SHFL.DOWN PT, R2, R8, 0x1, 0x1f ;  /* 0x08201f0008027f89 */ /* 0x000e6200000e0000 */
[C---:B0-----:R-:W-:Y:S02]  /*36b0*/  ISETP.GT.AND P0, PT, R9.reuse, 0x1e, PT ;  /* 0x0000001e0900780c */ /* 0x041fe40003f04270 */
[C---:B------:R-:W-:Y:S02]  /*36c0*/  ISETP.NE.AND P1, PT, R9.reuse, RZ, PT ;  /* 0x000000ff0900720c */ /* 0x040fe40003f25270 */
        /* <DEDUP_REMOVED lines=37> */
[----:B0-----:R-:W-:-:S07]  /*3920*/  IMAD.IADD R3, R0, 0x1, R9 ;  /* 0x0000000100037824 */ /* 0x001fce00078e0209 */
.L_x_17:
[----:B------:R-:W-:Y:S05]  /*3930*/  BSYNC.RECONVERGENT B0 ;  /* 0x0000000000007941 */ /* 0x000fea0003800200 */
.L_x_1:
[----:B------:R-:W-:Y:S05]  /*3940*/  @P0 EXIT ;  /* 0x000000000000094d */ /* 0x000fea0003800000 */
[----:B-1----:R-:W1:Y:S01]  /*3950*/  LDC.64 R4, c[0x0][0x388] ;  /* 0x0000e200ff047b82 */ /* 0x002e620000000a00 */
[----:B------:R-:W0:Y:S02]  /*3960*/  LDCU UR4, c[0x0][0x398] ;  /* 0x00007300ff0477ac */ /* 0x000e240008000800 */
[----:B0-234-:R-:W-:-:S05]  /*3970*/  VIADD R3, R3, UR4 ;  /* 0x0000000403037c36 */ /* 0x01dfca0008000000 */
[----:B-1----:R-:W-:Y:S01]  /*3980*/  STG.E desc[UR6][R4.64], R3 ;  /* 0x0000000304007986 */ /* 0x002fe2000c101906 */
[----:B------:R-:W-:Y:S05]  /*3990*/  EXIT ;  /* 0x000000000000794d */ /* 0x000fea0003800000 */
.L_x_56:
[----:B------:R-:W-:-:S00]  /*39a0*/  BRA `(.L_x_56) ;  /* 0xfffffffc00fc7947 */ /* 0x000fc0000383ffff */
[----:B------:R-:W-:-:S00]  /*39b0*/  NOP ;  /* 0x0000000000007918 */ /* 0x000fc00000000000 */
        /* <DEDUP_REMOVED lines=12> */
.L_x_238:


//--------------------- .text._ZN3cub18CUB_300001_SM_10006detail6reduce18DeviceReduceKernelINS2_10policy_hubIiyN4cuda3std3__44plusIiEEE10Policy1000EN6thrust24THRUST_300001_SM_1000_NS10device_ptrIhEEyS9_iNS7_10__identityEEEvT0_PT3_T1_NS0_13GridEvenShareISK_EET2_T4_ --------------------------
	.section	.text._ZN3cub18CUB_300001_SM_10006detail6reduce18DeviceReduceKernelINS2_10policy_hubIiyN4cuda3std3__44plusIiEEE10Policy1000EN6thrust24THRUST_300001_SM_1000_NS10device_ptrIhEEyS9_iNS7_10__identityEEEvT0_PT3_T1_NS0_13GridEvenShareISK_EET2_T4_,"ax",@progbits
	.align	128
        .global         _ZN3cub18CUB_300001_SM_10006detail6reduce18DeviceReduceKernelINS2_10policy_hubIiyN4cuda3std3__44plusIiEEE10Policy1000EN6thrust24THRUST_300001_SM_1000_NS10device_ptrIhEEyS9_iNS7_10__identityEEEvT0_PT3_T1_NS0_13GridEvenShareISK_EET2_T4_
        .type           _ZN3cub18CUB_300001_SM_10006detail6reduce18DeviceReduceKernelINS2_10policy_hubIiyN4cuda3std3__44plusIiEEE10Policy1000EN6thrust24THRUST_300001_SM_1000_NS10device_ptrIhEEyS9_iNS7_10__identityEEEvT0_PT3_T1_NS0_13GridEvenShareISK_EET2_T4_,@function
        .size           _ZN3cub18CUB_300001_SM_10006detail6reduce18DeviceReduceKernelINS2_10policy_hubIiyN4cuda3std3__44plusIiEEE10Policy1000EN6thrust24THRUST_300001_SM_1000_NS10device_ptrIhEEyS9_iNS7_10__identityEEEvT0_PT3_T1_NS0_13GridEvenShareISK_EET2_T4_,(.L_x_239 - _ZN3cub18CUB_300001_SM_10006detail6reduce18DeviceReduceKernelINS2_10policy_hubIiyN4cuda3std3__44plusIiEEE10Policy1000EN6thrust24THRUST_300001_SM_1000_NS10device_ptrIhEEyS9_iNS7_10__identityEEEvT0_PT3_T1_NS0_13GridEvenShareISK_EET2_T4_)
        .other          _ZN3cub18CUB_300001_SM_10006detail6reduce18DeviceReduceKernelINS2_10policy_hubIiyN4cuda3std3__44plusIiEEE10Policy1000EN6thrust24THRUST_300001_SM_1000_NS10device_ptrIhEEyS9_iNS7_10__identityEEEvT0_PT3_T1_NS0_13GridEvenShareISK_EET2_T4_,@"STO_CUDA_ENTRY STV_DEFAULT"
_ZN3cub18CUB_300001_SM_10006detail6reduce18DeviceReduceKernelINS2_10policy_hubIiyN4cuda3std3__44plusIiEEE10Policy1000EN6thrust24THRUST_300001_SM_1000_NS10device_ptrIhEEyS9_iNS7_10__identityEEEvT0_PT3_T1_NS0_13GridEvenShareISK_EET2_T4_:
.text._ZN3cub18CUB_300001_SM_10006detail6reduce18DeviceReduceKernelINS2_10policy_hubIiyN4cuda3std3__44plusIiEEE10Policy1000EN6thrust24THRUST_300001_SM_1000_NS10device_ptrIhEEyS9_iNS7_10__identityEEEvT0_PT3_T1_NS0_13GridEvenShareISK_EET2_T4_:
[----:B------:R-:W-:Y:S08]  /*0000*/  LDC R1, c[0x0][0x37c] ;  /* 0x0000df00ff017b82 */ /* 0x000ff00000000800 */
[----:B------:R-:W0:Y:S01]  /*0010*/  S2UR UR13, SR_CTAID.X ;  /* 0x00000000000d79c3 */ /* 0x000e220000002500 */
[----:B------:R-:W1:Y:S01]  /*0020*/  LDCU.64 UR8, c[0x0][0x3b8] ;  /* 0x00007700ff0877ac */ /* 0x000e620008000a00 */
[----:B------:R-:W-:Y:S01]  /*0030*/  BSSY.RECONVERGENT B0, `(.L_x_57) ;  /* 0x0000200000007945 */ /* 0x000fe20003800200 */
[----:B------:R-:W2:Y:S01]  /*0040*/  LDCU UR5, c[0x0][0x3c0] ;  /* 0x00007800ff0577ac */ /* 0x000ea20008000800 */
[----:B------:R-:W3:Y:S01]  /*0050*/  LDCU.64 UR14, c[0x0][0x358] ;  /* 0x00006b00ff0e77ac */ /* 0x000ee20008000a00 */
[----:B-1----:R-:W-:-:S02]  /*0060*/  IMAD.U32 R8, RZ, RZ, UR8 ;  /* 0x00000008ff087e24 */ /* 0x002fc4000f8e00ff */
[----:B------:R-:W-:Y:S01]  /*0070*/  IMAD.U32 R3, RZ, RZ, UR9 ;  /* 0x00000009ff037e24 */ /* 0x000fe2000f8e00ff */
[----:B--2---:R-:W-:Y:S02]  /*0080*/  USHF.L.U32 UR5, UR5, 0xc, URZ ;  /* 0x0000000c05057899 */ /* 0x004fe400080006ff */
[----:B0-----:R-:W-:Y:S02]  /*0090*/  USHF.L.U32 UR6, UR13, 0xc, URZ ;  /* 0x0000000c0d067899 */ /* 0x001fe400080006ff */
[----:B------:R-:W-:-:S04]  /*00a0*/  USHF.R.S32.HI UR4, URZ, 0x1f, UR5 ;  /* 0x0000001fff047899 */ /* 0x000fc80008011405 */
[----:B------:R-:W-:-:S04]  /*00b0*/  IADD3 R23, P1, PT, R8, -UR6, RZ ;  /* 0x8000000608177c10 */ /* 0x000fc8000ff3e0ff */
[----:B------:R-:W-:Y:S02]  /*00c0*/  ISETP.GT.U32.AND P0, PT, R23, 0xfff, PT ;  /* 0x00000fff1700780c */ /* 0x000fe40003f04070 */
[----:B------:R-:W-:-:S04]  /*00d0*/  IADD3.X R22, PT, PT, R3, -0x1, RZ, P1, !PT ;  /* 0xffffffff03167810 */ /* 0x000fc80000ffe4ff */
[----:B------:R-:W-:-:S13]  /*00e0*/  ISETP.GT.U32.AND.EX P0, PT, R22, RZ, PT, P0 ;  /* 0x000000ff1600720c */ /* 0x000fda0003f04100 */
[----:B---3--:R-:W-:Y:S05]  /*00f0*/  @P0 BRA `(.L_x_58) ;  /* 0x0000000c00b00947 */ /* 0x008fea0003800000 */
[----:B------:R-:W0:Y:S01]  /*0100*/  S2R R3, SR_TID.X ;  /* 0x0000000000037919 */ /* 0x000e220000002100 */
[----:B------:R-:W-:Y:S01]  /*0110*/  VIADD R0, R8, -UR6 ;  /* 0x8000000608007c36 */ /* 0x000fe20008000000 */
[----:B------:R-:W-:Y:S01]  /*0120*/  BSSY.RECONVERGENT B1, `(.L_x_59) ;  /* 0x000000b000017945 */ /* 0x000fe20003800200 */
[----:B------:R-:W-:-:S03]  /*0130*/  IMAD.MOV.U32 R2, RZ, RZ, RZ ;  /* 0x000000ffff027224 */ /* 0x000fc600078e00ff */
[----:B0-----:R-:W-:Y:S01]  /*0140*/  ISETP.GE.AND P0, PT, R3, R0, PT ;  /* 0x000000000300720c */ /* 0x001fe20003f06270 */
[----:B------:R-:W-:-:S12]  /*0150*/  IMAD.MOV.U32 R7, RZ, RZ, R3 ;  /* 0x000000ffff077224 */ /* 0x000fd800078e0003 */
[----:B------:R-:W-:Y:S05]  /*0160*/  @P0 BRA `(.L_x_60) ;  /* 0x0000000000180947 */ /* 0x000fea0003800000 */
[----:B------:R-:W0:Y:S01]  /*0170*/  LDCU.64 UR4, c[0x0][0x380] ;  /* 0x00007000ff0477ac */ /* 0x000e220008000a00 */
[----:B------:R-:W-:-:S05]  /*0180*/  VIADD R4, R3, UR6 ;  /* 0x0000000603047c36 */ /* 0x000fca0008000000 */
[----:B0-----:R-:W-:-:S05]  /*0190*/  IADD3 R4, P0, PT, R4, UR4, RZ ;  /* 0x0000000404047c10 */ /* 0x001fca000ff1e0ff */
[----:B------:R-:W-:-:S05]  /*01a0*/  IMAD.X R5, RZ, RZ, UR5, P0 ;  /* 0x00000005ff057e24 */ /* 0x000fca00080e06ff */
[----:B------:R0:W5:Y:S01]  /*01b0*/  LDG.E.U8 R2, desc[UR14][R4.64] ;  /* 0x0000000e04027981 */ /* 0x000162000c1e1100 */
[----:B------:R-:W-:-:S07]  /*01c0*/  VIADD R7, R3, 0x100 ;  /* 0x0000010003077836 */ /* 0x000fce0000000000 */
.L_x_60:
[----:B------:R-:W-:Y:S05]  /*01d0*/  BSYNC.RECONVERGENT B1 ;  /* 0x0000000000017941 */ /* 0x000fea0003800200 */
.L_x_59:
[----:B------:R-:W-:Y:S01]  /*01e0*/  ISETP.GE.AND P0, PT, R7, R0, PT ;  /* 0x000000000700720c */ /* 0x000fe20003f06270 */
[----:B------:R-:W-:-:S12]  /*01f0*/  BSSY.RECONVERGENT B1, `(.L_x_61) ;  /* 0x000006c000017945 */ /* 0x000fd80003800200 */
[----:B------:R-:W-:Y:S05]  /*0200*/  @P0 BRA `(.L_x_62) ;  /* 0x0000000400a80947 */ /* 0x000fea0003800000 */
[----:B0-----:R-:W-:Y:S01]  /*0210*/  LOP3.LUT R5, RZ, R7, RZ, 0x33, !PT ;  /* 0x00000007ff057212 */ /* 0x001fe200078e33ff */
[----:B------:R-:W-:Y:S03]  /*0220*/  BSSY.RECONVERGENT B2, `(.L_x_63) ;  /* 0x000002e000027945 */ /* 0x000fe60003800200 */
[----:B------:R-:W-:-:S04]  /*0230*/  IADD3 R5, PT, PT, R8, -UR6, R5 ;  /* 0x8000000608057c10 */ /* 0x000fc8000fffe005 */
[C---:B------:R-:W-:Y:S02]  /*0240*/  ISETP.GE.U32.AND P1, PT, R5.reuse, 0xf00, PT ;  /* 0x00000f000500780c */ /* 0x040fe40003f26070 */
[----:B------:R-:W-:-:S04]  /*0250*/  LEA.HI R6, R5, 0x1, RZ, 0x18 ;  /* 0x0000000105067811 */ /* 0x000fc800078fc0ff */
[----:B------:R-:W-:-:S04]  /*0260*/  LOP3.LUT R23, R6, 0xf, RZ, 0xc0, !PT ;  /* 0x0000000f06177812 */ /* 0x000fc800078ec0ff */
[----:B------:R-:W-:-:S03]  /*0270*/  ISETP.NE.AND P0, PT, R23, RZ, PT ;  /* 0x000000ff1700720c */ /* 0x000fc60003f05270 */
[----:B------:R-:W-:Y:S10]  /*0280*/  @!P1 BRA `(.L_x_64) ;  /* 0x00000000009c9947 */ /* 0x000ff40003800000 */
[----:B------:R-:W0:Y:S01]  /*0290*/  LDCU.64 UR4, c[0x0][0x380] ;  /* 0x00007000ff0477ac */ /* 0x000e220008000a00 */
[----:B------:R-:W-:-:S05]  /*02a0*/  LOP3.LUT R8, R6, 0x1fffff0, RZ, 0xc0, !PT ;  /* 0x01fffff006087812 */ /* 0x000fca00078ec0ff */
[----:B------:R-:W-:Y:S02]  /*02b0*/  IMAD.MOV R8, RZ, RZ, -R8 ;  /* 0x000000ffff087224 */ /* 0x000fe400078e0a08 */
[----:B0-----:R-:W-:-:S05]  /*02c0*/  IMAD.U32 R14, RZ, RZ, UR4 ;  /* 0x00000004ff0e7e24 */ /* 0x001fca000f8e00ff */
[----:B------:R-:W-:-:S04]  /*02d0*/  IADD3 R14, P1, P2, R14, UR6, R7 ;  /* 0x000000060e0e7c10 */ /* 0x000fc8000fa3e007 */
[----:B------:R-:W-:Y:S02]  /*02e0*/  IADD3 R14, P3, PT, R14, 0x800, RZ ;  /* 0x000008000e0e7810 */ /* 0x000fe40007f7e0ff */
[----:B------:R-:W-:-:S05]  /*02f0*/  IADD3.X R5, PT, PT, RZ, UR5, RZ, P1, P2 ;  /* 0x00000005ff057c10 */ /* 0x000fca0008fe44ff */
[----:B------:R-:W-:-:S07]  /*0300*/  IMAD.X R5, RZ, RZ, R5, P3 ;  /* 0x000000ffff057224 */ /* 0x000fce00018e0605 */
.L_x_65:
[----:B------:R-:W-:-:S05]  /*0310*/  IMAD.MOV.U32 R4, RZ, RZ, R14 ;  /* 0x000000ffff047224 */ /* 0x000fca00078e000e */
[----:B------:R-:W2:Y:S04]  /*0320*/  LDG.E.U8 R15, desc[UR14][R4.64+-0x800] ;  /* 0xfff8000e040f7981 */ /* 0x000ea8000c1e1100 */
[----:B------:R-:W2:Y:S04]  /*0330*/  LDG.E.U8 R16, desc[UR14][R4.64+-0x700] ;  /* 0xfff9000e04107981 */ /* 0x000ea8000c1e1100 */
[----:B------:R-:W3:Y:S04]  /*0340*/  LDG.E.U8 R18, desc[UR14][R4.64+-0x600] ;  /* 0xfffa000e04127981 */ /* 0x000ee8000c1e1100 */
[----:B------:R-:W3:Y:S04]  /*0350*/  LDG.E.U8 R17, desc[UR14][R4.64+-0x500] ;  /* 0xfffb000e04117981 */ /* 0x000ee8000c1e1100 */
[----:B------:R-:W4:Y:S04]  /*0360*/  LDG.E.U8 R20, desc[UR14][R4.64+-0x400] ;  /* 0xfffc000e04147981 */ /* 0x000f28000c1e1100 */
        /* <DEDUP_REMOVED lines=10> */
[----:B------:R0:W4:Y:S01]  /*0410*/  LDG.E.U8 R12, desc[UR14][R4.64+0x700] ;  /* 0x0007000e040c7981 */ /* 0x000122000c1e1100 */
[----:B------:R-:W-:-:S02]  /*0420*/  VIADD R8, R8, 0x10 ;  /* 0x0000001008087836 */ /* 0x000fc40000000000 */
[----:B------:R-:W-:-:S03]  /*0430*/  VIADD R7, R7, 0x1000 ;  /* 0x0000100007077836 */ /* 0x000fc60000000000 */
[----:B------:R-:W-:Y:S02]  /*0440*/  ISETP.NE.AND P1, PT, R8, RZ, PT ;  /* 0x000000ff0800720c */ /* 0x000fe40003f25270 */
[----:B--2--5:R-:W-:-:S04]  /*0450*/  IADD3 R15, PT, PT, R16, R2, R15 ;  /* 0x00000002100f7210 */ /* 0x024fc80007ffe00f */
[----:B---3--:R-:W-:-:S04]  /*0460*/  IADD3 R15, PT, PT, R17, R15, R18 ;  /* 0x0000000f110f7210 */ /* 0x008fc80007ffe012 */
[----:B----4-:R-:W-:-:S04]  /*0470*/  IADD3 R15, PT, PT, R19, R15, R20 ;  /* 0x0000000f130f7210 */ /* 0x010fc80007ffe014 */
[----:B------:R-:W-:-:S04]  /*0480*/  IADD3 R15, PT, PT, R21, R15, R22 ;  /* 0x0000000f150f7210 */ /* 0x000fc80007ffe016 */
[----:B------:R-:W-:-:S04]  /*0490*/  IADD3 R15, PT, PT, R25, R15, R24 ;  /* 0x0000000f190f7210 */ /* 0x000fc80007ffe018 */
[----:B------:R-:W-:Y:S02]  /*04a0*/  IADD3 R11, PT, PT, R14, R15, R11 ;  /* 0x0000000f0e0b7210 */ /* 0x000fe40007ffe00b */
[----:B------:R-:W-:-:S05]  /*04b0*/  IADD3 R14, P2, PT, R4, 0x1000, RZ ;  /* 0x00001000040e7810 */ /* 0x000fca0007f5e0ff */
[----:B0-----:R-:W-:Y:S01]  /*04c0*/  IMAD.X R5, RZ, RZ, R5, P2 ;  /* 0x000000ffff057224 */ /* 0x001fe200010e0605 */
[----:B------:R-:W-:-:S04]  /*04d0*/  IADD3 R10, PT, PT, R13, R11, R10 ;  /* 0x0000000b0d0a7210 */ /* 0x000fc80007ffe00a */
[----:B------:R-:W-:Y:S01]  /*04e0*/  IADD3 R2, PT, PT, R12, R10, R9 ;  /* 0x0000000a0c027210 */ /* 0x000fe20007ffe009 */
[----:B------:R-:W-:Y:S06]  /*04f0*/  @P1 BRA `(.L_x_65) ;  /* 0xfffffffc00841947 */ /* 0x000fec000383ffff */
.L_x_64:
[----:B------:R-:W-:Y:S05]  /*0500*/  BSYNC.RECONVERGENT B2 ;  /* 0x0000000000027941 */ /* 0x000fea0003800200 */
.L_x_63:
[----:B------:R-:W-:Y:S05]  /*0510*/  @!P0 BRA `(.L_x_62) ;  /* 0x0000000000e48947 */ /* 0x000fea0003800000 */
[----:B------:R-:W-:Y:S01]  /*0520*/  ISETP.GE.U32.AND P0, PT, R23, 0x8, PT ;  /* 0x000000081700780c */ /* 0x000fe20003f06070 */
[----:B------:R-:W-:Y:S01]  /*0530*/  BSSY.RECONVERGENT B2, `(.L_x_66) ;  /* 0x0000016000027945 */ /* 0x000fe20003800200 */
[----:B------:R-:W-:-:S04]  /*0540*/  LOP3.LUT R16, R6, 0x7, RZ, 0xc0, !PT ;  /* 0x0000000706107812 */ /* 0x000fc800078ec0ff */
[----:B------:R-:W-:-:S07]  /*0550*/  ISETP.NE.AND P1, PT, R16, RZ, PT ;  /* 0x000000ff1000720c */ /* 0x000fce0003f25270 */
[----:B------:R-:W-:Y:S06]  /*0560*/  @!P0 BRA `(.L_x_67) ;  /* 0x0000000000488947 */ /* 0x000fec0003800000 */
[----:B------:R-:W0:Y:S01]  /*0570*/  LDCU.64 UR4, c[0x0][0x380] ;  /* 0x00007000ff0477ac */ /* 0x000e220008000a00 */
[----:B------:R-:W-:Y:S01]  /*0580*/  SHF.R.S32.HI R5, RZ, 0x1f, R7 ;  /* 0x0000001fff057819 */ /* 0x000fe20000011407 */
[----:B0-----:R-:W-:-:S05]  /*0590*/  IMAD.U32 R4, RZ, RZ, UR4 ;  /* 0x00000004ff047e24 */ /* 0x001fca000f8e00ff */
[----:B------:R-:W-:-:S04]  /*05a0*/  IADD3 R4, P0, P2, R7, UR6, R4 ;  /* 0x0000000607047c10 */ /* 0x000fc8000fa1e004 */
[----:B------:R-:W-:-:S05]  /*05b0*/  IADD3.X R5, PT, PT, R5, UR5, RZ, P0, P2 ;  /* 0x0000000505057c10 */ /* 0x000fca00087e44ff */
[----:B------:R-:W2:Y:S04]  /*05c0*/  LDG.E.U8 R9, desc[UR14][R4.64] ;  /* 0x0000000e04097981 */ /* 0x000ea8000c1e1100 */
[----:B------:R-:W2:Y:S04]  /*05d0*/  LDG.E.U8 R8, desc[UR14][R4.64+0x100] ;  /* 0x0001000e04087981 */ /* 0x000ea8000c1e1100 */
[----:B------:R-:W3:Y:S04]  /*05e0*/  LDG.E.U8 R11, desc[UR14][R4.64+0x200] ;  /* 0x0002000e040b7981 */ /* 0x000ee8000c1e1100 */
[----:B------:R-:W3:Y:S04]  /*05f0*/  LDG.E.U8 R10, desc[UR14][R4.64+0x300] ;  /* 0x0003000e040a7981 */ /* 0x000ee8000c1e1100 */
[----:B------:R-:W4:Y:S04]  /*0600*/  LDG.E.U8 R13, desc[UR14][R4.64+0x400] ;  /* 0x0004000e040d7981 */ /* 0x000f28000c1e1100 */
[----:B------:R-:W4:Y:S04]  /*0610*/  LDG.E.U8 R12, desc[UR14][R4.64+0x500] ;  /* 0x0005000e040c7981 */ /* 0x000f28000c1e1100 */
[----:B------:R-:W4:Y:S04]  /*0620*/  LDG.E.U8 R15, desc[UR14][R4.64+0x600] ;  /* 0x0006000e040f7981 */ /* 0x000f28000c1e1100 */
[----:B------:R-:W4:Y:S01]  /*0630*/  LDG.E.U8 R14, desc[UR14][R4.64+0x700] ;  /* 0x0007000e040e7981 */ /* 0x000f22000c1e1100 */
[----:B------:R-:W-:Y:S01]  /*0640*/  VIADD R7, R7, 0x800 ;  /* 0x0000080007077836 */ /* 0x000fe20000000000 */
[----:B--2--5:R-:W-:-:S04]  /*0650*/  IADD3 R8, PT, PT, R8, R2, R9 ;  /* 0x0000000208087210 */ /* 0x024fc80007ffe009 */
[----:B---3--:R-:W-:-:S04]  /*0660*/  IADD3 R8, PT, PT, R10, R8, R11 ;  /* 0x000000080a087210 */ /* 0x008fc80007ffe00b */
[----:B----4-:R-:W-:-:S04]  /*0670*/  IADD3 R8, PT, PT, R12, R8, R13 ;  /* 0x000000080c087210 */ /* 0x010fc80007ffe00d */
[----:B------:R-:W-:-:S07]  /*0680*/  IADD3 R2, PT, PT, R14, R8, R15 ;  /* 0x000000080e027210 */ /* 0x000fce0007ffe00f */
.L_x_67:
[----:B------:R-:W-:Y:S05]  /*0690*/  BSYNC.RECONVERGENT B2 ;  /* 0x0000000000027941 */ /* 0x000fea0003800200 */
.L_x_66:
        /* <DEDUP_REMOVED lines=14> */
[----:B------:R-:W3:Y:S01]  /*0780*/  LDG.E.U8 R10, desc[UR14][R4.64+0x300] ;  /* 0x0003000e040a7981 */ /* 0x000ee2000c1e1100 */
[----:B------:R-:W-:Y:S01]  /*0790*/  VIADD R7, R7, 0x400 ;  /* 0x0000040007077836 */ /* 0x000fe20000000000 */
[----:B--2--5:R-:W-:-:S04]  /*07a0*/  IADD3 R2, PT, PT, R8, R2, R9 ;  /* 0x0000000208027210 */ /* 0x024fc80007ffe009 */
[----:B---3--:R-:W-:-:S07]  /*07b0*/  IADD3 R2, PT, PT, R10, R2, R11 ;  /* 0x000000020a027210 */ /* 0x008fce0007ffe00b */
.L_x_69:
[----:B------:R-:W-:Y:S05]  /*07c0*/  BSYNC.RECONVERGENT B2 ;  /* 0x0000000000027941 */ /* 0x000fea0003800200 */
.L_x_68:
[----:B------:R-:W-:Y:S05]  /*07d0*/  @!P1 BRA `(.L_x_62) ;  /* 0x0000000000349947 */ /* 0x000fea0003800000 */
[----:B------:R-:W0:Y:S01]  /*07e0*/  LDCU.64 UR4, c[0x0][0x380] ;  /* 0x00007000ff0477ac */ /* 0x000e220008000a00 */
[----:B------:R-:W-:Y:S02]  /*07f0*/  IMAD.MOV R6, RZ, RZ, -R6 ;  /* 0x000000ffff067224 */ /* 0x000fe400078e0a06 */
[----:B0-----:R-:W-:-:S05]  /*0800*/  IMAD.U32 R8, RZ, RZ, UR4 ;  /* 0x00000004ff087e24 */ /* 0x001fca000f8e00ff */
[----:B------:R-:W-:-:S05]  /*0810*/  IADD3 R8, P0, PT, R8, UR6, RZ ;  /* 0x0000000608087c10 */ /* 0x000fca000ff1e0ff */
[----:B------:R-:W-:-:S08]  /*0820*/  IMAD.X R10, RZ, RZ, UR5, P0 ;  /* 0x00000005ff0a7e24 */ /* 0x000fd000080e06ff */
.L_x_70:
[----:B------:R-:W-:-:S04]  /*0830*/  IADD3 R4, P0, PT, R7, R8, RZ ;  /* 0x0000000807047210 */ /* 0x000fc80007f1e0ff */
[----:B------:R-:W-:-:S06]  /*0840*/  LEA.HI.X.SX32 R5, R7, R10, 0x1, P0 ;  /* 0x0000000a07057211 */ /* 0x000fcc00000f0eff */
[----:B------:R-:W2:Y:S01]  /*0850*/  LDG.E.U8 R5, desc[UR14][R4.64] ;  /* 0x0000000e04057981 */ /* 0x000ea2000c1e1100 */
[----:B------:R-:W-:Y:S02]  /*0860*/  VIADD R6, R6, 0x1 ;  /* 0x0000000106067836 */ /* 0x000fe40000000000 */
[----:B------:R-:W-:-:S03]  /*0870*/  VIADD R7, R7, 0x100 ;  /* 0x0000010007077836 */ /* 0x000fc60000000000 */
[----:B------:R-:W-:Y:S01]  /*0880*/  ISETP.NE.AND P0, PT, R6, RZ, PT ;  /* 0x000000ff0600720c */ /* 0x000fe20003f05270 */
[----:B--2--5:R-:W-:-:S12]  /*0890*/  IMAD.IADD R2, R5, 0x1, R2 ;  /* 0x0000000105027824 */ /* 0x024fd800078e0202 */
[----:B------:R-:W-:Y:S05]  /*08a0*/  @P0 BRA `(.L_x_70) ;  /* 0xfffffffc00e00947 */ /* 0x000fea000383ffff */
.L_x_62:
[----:B------:R-:W-:Y:S05]  /*08b0*/  BSYNC.RECONVERGENT B1 ;  /* 0x0000000000017941 */ /* 0x000fea0003800200 */
.L_x_61:
[----:B------:R-:W-:-:S13]  /*08c0*/  ISETP.GE.AND P0, PT, R0, 0x100, PT ;  /* 0x000001000000780c */ /* 0x000fda0003f06270 */
[----:B------:R-:W-:Y:S05]  /*08d0*/  @!P0 BRA `(.L_x_71) ;  /* 0x0000000000ac8947 */ /* 0x000fea0003800000 */
[----:B------:R-:W1:Y:S01]  /*08e0*/  S2R R8, SR_LANEID ;  /* 0x0000000000087919 */ /* 0x000e620000000000 */
[----:B-----5:R-:W0:Y:S01]  /*08f0*/  SHFL.DOWN PT, R0, R2, 0x1, 0x1f ;  /* 0x08201f0002007f89 */ /* 0x020e2200000e0000 */
        /* <DEDUP_REMOVED lines=9> */
[----:B------:R-:W-:Y:S01]  /*0990*/  IMAD.IADD R0, R5, 0x1, R0 ;  /* 0x0000000105007824 */ /* 0x000fe200078e0200 */
[----:B------:R-:W-:-:S04]  /*09a0*/  @!P1 MOV R5, 0x400 ;  /* 0x0000040000059802 */ /* 0x000fc80000000f00 */
        /* <DEDUP_REMOVED lines=22> */
[----:B--2---:R-:W-:Y:S04]  /*0b10*/  LDS R0, [UR4+0xc] ;  /* 0x00000c04ff007984 */ /* 0x004fe80008000800 */
[----:B------:R-:W0:Y:S04]  /*0b20*/  LDS.128 R4, [UR4+0x10] ;  /* 0x00001004ff047984 */ /* 0x000e280008000c00 */
[----:B------:R-:W1:Y:S01]  /*0b30*/  LDS.64 R2, [UR4+0x20] ;  /* 0x00002004ff027984 */ /* 0x000e620008000a00 */
[----:B0-----:R-:W-:-:S04]  /*0b40*/  IADD3 R0, PT, PT, R4, R0, R9 ;  /* 0x0000000004007210 */ /* 0x001fc80007ffe009 */
[----:B------:R-:W-:-:S04]  /*0b50*/  IADD3 R0, PT, PT, R6, R0, R5 ;  /* 0x0000000006007210 */ /* 0x000fc80007ffe005 */
[----:B-1----:R-:W-:-:S05]  /*0b60*/  IADD3 R0, PT, PT, R2, R0, R7 ;  /* 0x0000000002007210 */ /* 0x002fca0007ffe007 */
[----:B------:R-:W-:Y:S01]  /*0b70*/  IMAD.IADD R9, R0, 0x1, R3 ;  /* 0x0000000100097824 */ /* 0x000fe200078e0203 */
[----:B------:R-:W-:Y:S06]  /*0b80*/  BRA `(.L_x_72) ;  /* 0x0000001400287947 */ /* 0x000fec0003800000 */
.L_x_71:
        /* <DEDUP_REMOVED lines=48> */
[----:B------:R-:W0:Y:S04]  /*0e90*/  LDS.128 R4, [UR4+0x10] ;  /* 0x00001004ff047984 */ /* 0x000e280008000c00 */
[----:B------:R-:W2:Y:S04]  /*0ea0*/  LDS R2, [UR4+0xc] ;  /* 0x00000c04ff027984 */ /* 0x000ea80008000800 */
[----:B------:R-:W3:Y:S01]  /*0eb0*/  LDS.64 R10, [UR4+0x20] ;  /* 0x00002004ff0a7984 */ /* 0x000ee20008000a00 */
[----:B0-----:R-:W-:Y:S02]  /*0ec0*/  SEL R4, R4, RZ, P2 ;  /* 0x000000ff04047207 */ /* 0x001fe40001000000 */
[----:B------:R-:W-:-:S02]  /*0ed0*/  ISETP.GT.AND P2, PT, R0, 0x60, PT ;  /* 0x000000600000780c */ /* 0x000fc40003f44270 */
[----:B--2---:R-:W-:Y:S02]  /*0ee0*/  SEL R2, R2, RZ, P1 ;  /* 0x000000ff02027207 */ /* 0x004fe40000800000 */
        /* <DEDUP_REMOVED lines=8> */
[----:B---3--:R-:W-:Y:S02]  /*0f70*/  SEL R10, R10, RZ, P2 ;  /* 0x000000ff0a0a7207 */ /* 0x008fe40001000000 */
[----:B------:R-:W-:Y:S02]  /*0f80*/  SEL R11, R11, RZ, P3 ;  /* 0x000000ff0b0b7207 */ /* 0x000fe40001800000 */
[----:B------:R-:W-:-:S05]  /*0f90*/  IADD3 R2, PT, PT, R10, R2, R7 ;  /* 0x000000020a027210 */ /* 0x000fca0007ffe007 */
[----:B-1----:R-:W-:Y:S01]  /*0fa0*/  IMAD.IADD R9, R2, 0x1, R11 ;  /* 0x0000000102097824 */ /* 0x002fe200078e020b */
[----:B------:R-:W-:Y:S06]  /*0fb0*/  BRA `(.L_x_72) ;  /* 0x00000010001c7947 */ /* 0x000fec0003800000 */
.L_x_58:
[----:B------:R-:W0:Y:S01]  /*0fc0*/  S2R R2, SR_TID.X ;  /* 0x0000000000027919 */ /* 0x000e220000002100 */
[----:B------:R-:W1:Y:S01]  /*0fd0*/  LDCU.64 UR10, c[0x0][0x380] ;  /* 0x00007000ff0a77ac */ /* 0x000e620008000a00 */
[----:B0-----:R-:W-:-:S05]  /*0fe0*/  VIADD R4, R2, UR6 ;  /* 0x0000000602047c36 */ /* 0x001fca0008000000 */
[----:B-1----:R-:W-:-:S05]  /*0ff0*/  IADD3 R4, P0, PT, R4, UR10, RZ ;  /* 0x0000000a04047c10 */ /* 0x002fca000ff1e0ff */
[----:B------:R-:W-:-:S05]  /*1000*/  IMAD.X R5, RZ, RZ, UR11, P0 ;  /* 0x0000000bff057e24 */ /* 0x000fca00080e06ff */
[----:B------:R-:W2:Y:S04]  /*1010*/  LDG.E.U8 R0, desc[UR14][R4.64] ;  /* 0x0000000e04007981 */ /* 0x000ea8000c1e1100 */
[----:B------:R-:W2:Y:S04]  /*1020*/  LDG.E.U8 R7, desc[UR14][R4.64+0x100] ;  /* 0x0001000e04077981 */ /* 0x000ea8000c1e1100 */
[----:B------:R-:W2:Y:S04]  /*1030*/  LDG.E.U8 R6, desc[UR14][R4.64+0x200] ;  /* 0x0002000e04067981 */ /* 0x000ea8000c1e1100 */
[----:B------:R-:W3:Y:S04]  /*1040*/  LDG.E.U8 R9, desc[UR14][R4.64+0x300] ;  /* 0x0003000e04097981 */ /* 0x000ee8000c1e1100 */
[----:B------:R-:W3:Y:S04]  /*1050*/  LDG.E.U8 R10, desc[UR14][R4.64+0x400] ;  /* 0x0004000e040a7981 */ /* 0x000ee8000c1e1100 */
[----:B------:R-:W4:Y:S04]  /*1060*/  LDG.E.U8 R11, desc[UR14][R4.64+0x500] ;  /* 0x0005000e040b7981 */ /* 0x000f28000c1e1100 */
[----:B------:R-:W4:Y:S04]  /*1070*/  LDG.E.U8 R12, desc[UR14][R4.64+0x600] ;  /* 0x0006000e040c7981 */ /* 0x000f28000c1e1100 */
[----:B------:R-:W5:Y:S04]  /*1080*/  LDG.E.U8 R13, desc[UR14][R4.64+0x700] ;  /* 0x0007000e040d7981 */ /* 0x000f68000c1e1100 */
[----:B------:R-:W5:Y:S04]  /*1090*/  LDG.E.U8 R14, desc[UR14][R4.64+0x800] ;  /* 0x0008000e040e7981 */ /* 0x000f68000c1e1100 */
[----:B------:R-:W5:Y:S04]  /*10a0*/  LDG.E.U8 R15, desc[UR14][R4.64+0x900] ;  /* 0x0009000e040f7981 */ /* 0x000f68000c1e1100 */
[----:B------:R-:W5:Y:S04]  /*10b0*/  LDG.E.U8 R16, desc[UR14][R4.64+0xa00] ;  /* 0x000a000e04107981 */ /* 0x000f68000c1e1100 */
[----:B------:R-:W5:Y:S04]  /*10c0*/  LDG.E.U8 R17, desc[UR14][R4.64+0xb00] ;  /* 0x000b000e04117981 */ /* 0x000f68000c1e1100 */
[----:B------:R-:W5:Y:S04]  /*10d0*/  LDG.E.U8 R18, desc[UR14][R4.64+0xc00] ;  /* 0x000c000e04127981 */ /* 0x000f68000c1e1100 */
[----:B------:R-:W5:Y:S04]  /*10e0*/  LDG.E.U8 R19, desc[UR14][R4.64+0xd00] ;  /* 0x000d000e04137981 */ /* 0x000f68000c1e1100 */
[----:B------:R-:W5:Y:S04]  /*10f0*/  LDG.E.U8 R20, desc[UR14][R4.64+0xe00] ;  /* 0x000e000e04147981 */ /* 0x000f68000c1e1100 */
[----:B------:R-:W5:Y:S01]  /*1100*/  LDG.E.U8 R21, desc[UR14][R4.64+0xf00] ;  /* 0x000f000e04157981 */ /* 0x000f62000c1e1100 */
[----:B------:R-:W-:-:S04]  /*1110*/  ISETP.GE.U32.AND P0, PT, R23, UR5, PT ;  /* 0x0000000517007c0c */ /* 0x000fc8000bf06070 */
[----:B------:R-:W-:Y:S02]  /*1120*/  ISETP.GE.U32.AND.EX P0, PT, R22, UR4, PT, P0 ;  /* 0x0000000416007c0c */ /* 0x000fe4000bf06100 */
[----:B--2---:R-:W-:-:S04]  /*1130*/  IADD3 R0, PT, PT, R6, R7, R0 ;  /* 0x0000000706007210 */ /* 0x004fc80007ffe000 */
[----:B---3--:R-:W-:-:S04]  /*1140*/  IADD3 R0, PT, PT, R10, R0, R9 ;  /* 0x000000000a007210 */ /* 0x008fc80007ffe009 */
[----:B----4-:R-:W-:-:S04]  /*1150*/  IADD3 R0, PT, PT, R12, R0, R11 ;  /* 0x000000000c007210 */ /* 0x010fc80007ffe00b */
[----:B-----5:R-:W-:-:S04]  /*1160*/  IADD3 R0, PT, PT, R14, R0, R13 ;  /* 0x000000000e007210 */ /* 0x020fc80007ffe00d */
[----:B------:R-:W-:-:S04]  /*1170*/  IADD3 R0, PT, PT, R16, R0, R15 ;  /* 0x0000000010007210 */ /* 0x000fc80007ffe00f */
[----:B------:R-:W-:-:S04]  /*1180*/  IADD3 R0, PT, PT, R18, R0, R17 ;  /* 0x0000000012007210 */ /* 0x000fc80007ffe011 */
[----:B------:R-:W-:-:S05]  /*1190*/  IADD3 R0, PT, PT, R20, R0, R19 ;  /* 0x0000000014007210 */ /* 0x000fca0007ffe013 */
[----:B------:R-:W-:Y:S01]  /*11a0*/  IMAD.IADD R0, R21, 0x1, R0 ;  /* 0x0000000115007824 */ /* 0x000fe200078e0200 */
[----:B------:R-:W-:Y:S06]  /*11b0*/  @!P0 BRA `(.L_x_73) ;  /* 0x0000000800f08947 */ /* 0x000fec0003800000 */
[----:B------:R-:W-:Y:S01]  /*11c0*/  UIADD3 UR16, UP0, UPT, UR5, UR6, URZ ;  /* 0x0000000605107290 */ /* 0x000fe2000ff1e0ff */
[----:B------:R-:W-:Y:S01]  /*11d0*/  IADD3 R24, P1, PT, R8, -0x1000, RZ ;  /* 0xfffff00008187810 */ /* 0x000fe20007f3e0ff */
[----:B------:R-:W-:Y:S02]  /*11e0*/  IMAD.U32 R5, RZ, RZ, UR10 ;  /* 0x0000000aff057e24 */ /* 0x000fe4000f8e00ff */
[----:B------:R-:W-:Y:S01]  /*11f0*/  UIADD3.X UR8, UPT, UPT, URZ, UR4, URZ, UP0, !UPT ;  /* 0x00000004ff087290 */ /* 0x000fe200087fe4ff */
[----:B------:R-:W-:Y:S01]  /*1200*/  IADD3.X R7, PT, PT, R3, -0x1, RZ, P1, !PT ;  /* 0xffffffff03077810 */ /* 0x000fe20000ffe4ff */
[----:B------:R-:W-:Y:S01]  /*1210*/  IMAD.U32 R11, RZ, RZ, UR11 ;  /* 0x0000000bff0b7e24 */ /* 0x000fe2000f8e00ff */
[----:B------:R-:W-:Y:S01]  /*1220*/  ISETP.LT.U32.AND P0, PT, R24, UR16, PT ;  /* 0x0000001018007c0c */ /* 0x000fe2000bf01070 */
[----:B------:R-:W-:Y:S02]  /*1230*/  UIADD3 UR9, UP0, UPT, UR16, UR10, URZ ;  /* 0x0000000a10097290 */ /* 0x000fe4000ff1e0ff */
[----:B------:R-:W-:Y:S01]  /*1240*/  IADD3 R10, P1, P2, R5, UR16, R2 ;  /* 0x00000010050a7c10 */ /* 0x000fe2000fa3e002 */
[----:B------:R-:W-:Y:S01]  /*1250*/  IMAD.U32 R4, RZ, RZ, UR8 ;  /* 0x00000008ff047e24 */ /* 0x000fe2000f8e00ff */
[----:B------:R-:W-:Y:S01]  /*1260*/  LOP3.LUT R5, RZ, R2, RZ, 0x33, !PT ;  /* 0x00000002ff057212 */ /* 0x000fe200078e33ff */
[----:B------:R-:W-:Y:S01]  /*1270*/  UIADD3.X UR7, UPT, UPT, UR8, UR11, URZ, UP0, !UPT ;  /* 0x0000000b08077290 */ /* 0x000fe200087fe4ff */
[----:B------:R-:W-:Y:S01]  /*1280*/  IADD3 R10, P3, PT, R10, 0x800, RZ ;  /* 0x000008000a0a7810 */ /* 0x000fe20007f7e0ff */
[----:B------:R-:W-:Y:S01]  /*1290*/  UMOV UR4, URZ ;  /* 0x000000ff00047c82 */ /* 0x000fe20008000000 */
[----:B------:R-:W-:-:S02]  /*12a0*/  ISETP.GT.U32.AND.EX P0, PT, R4, R7, PT, P0 ;  /* 0x000000070400720c */ /* 0x000fc40003f04100 */
[----:B------:R-:W-:Y:S02]  /*12b0*/  IADD3 R5, PT, PT, R8, -UR5, R5 ;  /* 0x8000000508057c10 */ /* 0x000fe4000fffe005 */
[----:B------:R-:W-:-:S03]  /*12c0*/  IADD3.X R11, PT, PT, R11, UR8, RZ, P1, P2 ;  /* 0x000000080b0b7c10 */ /* 0x000fc60008fe44ff */
[----:B------:R-:W-:Y:S01]  /*12d0*/  VIADD R6, R5, -UR6 ;  /* 0x8000000605067c36 */ /* 0x000fe20008000000 */
[----:B------:R-:W-:Y:S01]  /*12e0*/  UMOV UR6, UR5 ;  /* 0x0000000500067c82 */ /* 0x000fe20008000000 */
[----:B------:R-:W-:-:S04]  /*12f0*/  IMAD.X R11, RZ, RZ, R11, P3 ;  /* 0x000000ffff0b7224 */ /* 0x000fc800018e060b */
[----:B------:R-:W-:Y:S05]  /*1300*/  @P0 BRA `(.L_x_74) ;  /* 0x0000000000d40947 */ /* 0x000fea0003800000 */
[----:B------:R-:W0:Y:S01]  /*1310*/  LDC.64 R2, c[0x0][0x3b8] ;  /* 0x0000ee00ff027b82 */ /* 0x000e220000000a00 */
[----:B------:R-:W1:Y:S01]  /*1320*/  LDCU.64 UR10, c[0x0][0x380] ;  /* 0x00007000ff0a77ac */ /* 0x000e620008000a00 */
[----:B------:R-:W-:Y:S01]  /*1330*/  NOP ;  /* 0x0000000000007918 */ /* 0x000fe20000000000 */
.L_x_75:
[----:B------:R-:W2:Y:S01]  /*1340*/  S2R R4, SR_TID.X ;  /* 0x0000000000047919 */ /* 0x000ea20000002100 */
[----:B-1----:R-:W-:Y:S02]  /*1350*/  IMAD.U32 R5, RZ, RZ, UR10 ;  /* 0x0000000aff057e24 */ /* 0x002fe4000f8e00ff */
[----:B------:R-:W-:-:S03]  /*1360*/  IMAD.U32 R8, RZ, RZ, UR11 ;  /* 0x0000000bff087e24 */ /* 0x000fc6000f8e00ff */
[----:B--2---:R-:W-:-:S04]  /*1370*/  IADD3 R4, P0, P1, R5, UR16, R4 ;  /* 0x0000001005047c10 */ /* 0x004fc8000f91e004 */
[----:B------:R-:W-:-:S05]  /*1380*/  IADD3.X R5, PT, PT, R8, UR8, RZ, P0, P1 ;  /* 0x0000000808057c10 */ /* 0x000fca00087e24ff */
        /* <DEDUP_REMOVED lines=16> */
[----:B------:R-:W-:-:S02]  /*1490*/  USHF.R.S32.HI UR12, URZ, 0x1f, UR5 ;  /* 0x0000001fff0c7899 */ /* 0x000fc40008011405 */
[----:B------:R-:W-:-:S04]  /*14a0*/  UIADD3 UR6, UP0, UPT, UR5, UR9, URZ ;  /* 0x0000000905067290 */ /* 0x000fc8000ff1e0ff */
[----:B------:R-:W-:Y:S01]  /*14b0*/  UIADD3.X UR7, UPT, UPT, UR12, UR7, URZ, UP0, !UPT ;  /* 0x000000070c077290 */ /* 0x000fe200087fe4ff */
[----:B--2---:R-:W-:-:S04]  /*14c0*/  IADD3 R8, PT, PT, R8, R0, R21 ;  /* 0x0000000008087210 */ /* 0x004fc80007ffe015 */
[----:B---3--:R-:W-:-:S04]  /*14d0*/  IADD3 R8, PT, PT, R23, R8, R22 ;  /* 0x0000000817087210 */ /* 0x008fc80007ffe016 */
[----:B----4-:R-:W-:Y:S01]  /*14e0*/  IADD3 R25, PT, PT, R26, R8, R25 ;  /* 0x000000081a197210 */ /* 0x010fe20007ffe019 */
[----:B0-----:R-:W-:-:S05]  /*14f0*/  IMAD.MOV.U32 R8, RZ, RZ, R2 ;  /* 0x000000ffff087224 */ /* 0x001fca00078e0002 */
[----:B------:R-:W-:Y:S02]  /*1500*/  IADD3 R0, P1, PT, R8, -UR16, RZ ;  /* 0x8000001008007c10 */ /* 0x000fe4000ff3e0ff */
[----:B-----5:R-:W-:Y:S02]  /*1510*/  IADD3 R17, PT, PT, R20, R25, R17 ;  /* 0x0000001914117210 */ /* 0x020fe40007ffe011 */
[----:B------:R-:W-:Y:S02]  /*1520*/  ISETP.GE.U32.AND P0, PT, R0, UR5, PT ;  /* 0x0000000500007c0c */ /* 0x000fe4000bf06070 */
[----:B------:R-:W-:Y:S02]  /*1530*/  IADD3.X R0, PT, PT, R3, ~UR8, RZ, P1, !PT ;  /* 0x8000000803007c10 */ /* 0x000fe40008ffe4ff */
[----:B------:R-:W-:Y:S02]  /*1540*/  IADD3 R10, P1, PT, R10, UR5, RZ ;  /* 0x000000050a0a7c10 */ /* 0x000fe4000ff3e0ff */
[----:B------:R-:W-:-:S02]  /*1550*/  ISETP.GE.U32.AND.EX P0, PT, R0, UR12, PT, P0 ;  /* 0x0000000c00007c0c */ /* 0x000fc4000bf06100 */
[----:B------:R-:W-:Y:S02]  /*1560*/  IADD3 R9, PT, PT, R18, R17, R9 ;  /* 0x0000001112097210 */ /* 0x000fe40007ffe009 */
[----:B------:R-:W-:Y:S02]  /*1570*/  IADD3.X R11, PT, PT, R11, UR12, RZ, P1, !PT ;  /* 0x0000000c0b0b7c10 */ /* 0x000fe40008ffe4ff */
[----:B------:R-:W-:-:S04]  /*1580*/  IADD3 R9, PT, PT, R15, R9, R14 ;  /* 0x000000090f097210 */ /* 0x000fc80007ffe00e */
[----:B------:R-:W-:-:S04]  /*1590*/  IADD3 R9, PT, PT, R13, R9, R16 ;  /* 0x000000090d097210 */ /* 0x000fc80007ffe010 */
[----:B------:R-:W-:Y:S01]  /*15a0*/  IADD3 R0, PT, PT, R19, R9, R12 ;  /* 0x0000000913007210 */ /* 0x000fe20007ffe00c */
[----:B------:R-:W-:Y:S06]  /*15b0*/  @!P0 BRA `(.L_x_73) ;  /* 0x0000000400f08947 */ /* 0x000fec0003800000 */
[----:B------:R-:W-:Y:S02]  /*15c0*/  UIADD3 UR16, UP0, UPT, UR5, UR16, URZ ;  /* 0x0000001005107290 */ /* 0x000fe4000ff1e0ff */
[----:B------:R-:W-:Y:S01]  /*15d0*/  VIADD R6, R6, -UR5 ;  /* 0x8000000506067c36 */ /* 0x000fe20008000000 */
[----:B------:R-:W-:Y:S02]  /*15e0*/  UIADD3 UR4, UPT, UPT, UR4, 0x1, URZ ;  /* 0x0000000104047890 */ /* 0x000fe4000fffe0ff */
[----:B------:R-:W-:Y:S01]  /*15f0*/  UIADD3.X UR8, UPT, UPT, UR12, UR8, URZ, UP0, !UPT ;  /* 0x000000080c087290 */ /* 0x000fe200087fe4ff */
[----:B------:R-:W-:Y:S01]  /*1600*/  ISETP.LT.U32.AND P0, PT, R24, UR16, PT ;  /* 0x0000001018007c0c */ /* 0x000fe2000bf01070 */
[----:B------:R-:W-:-:S04]  /*1610*/  UMOV UR9, UR6 ;  /* 0x0000000600097c82 */ /* 0x000fc80008000000 */
[----:B------:R-:W-:-:S05]  /*1620*/  IMAD.U32 R4, RZ, RZ, UR8 ;  /* 0x00000008ff047e24 */ /* 0x000fca000f8e00ff */
[----:B------:R-:W-:-:S13]  /*1630*/  ISETP.GT.U32.AND.EX P0, PT, R4, R7, PT, P0 ;  /* 0x000000070400720c */ /* 0x000fda0003f04100 */
[----:B------:R-:W-:Y:S05]  /*1640*/  @!P0 BRA `(.L_x_75) ;  /* 0xfffffffc003c8947 */ /* 0x000fea000383ffff */
[----:B------:R-:W-:-:S05]  /*1650*/  UMOV UR6, UR5 ;  /* 0x0000000500067c82 */ /* 0x000fca0008000000 */
.L_x_74:
[----:B------:R-:W0:Y:S01]  /*1660*/  S2R R5, SR_TID.X ;  /* 0x0000000000057919 */ /* 0x000e220000002100 */
[C---:B------:R-:W-:Y:S01]  /*1670*/  VIADD R2, R8.reuse, -UR16 ;  /* 0x8000001008027c36 */ /* 0x040fe20008000000 */
[----:B------:R-:W-:Y:S01]  /*1680*/  ISETP.LE.U32.AND P1, PT, R8, UR16, PT ;  /* 0x0000001008007c0c */ /* 0x000fe2000bf23070 */
[----:B------:R-:W-:Y:S01]  /*1690*/  IMAD.U32 R4, RZ, RZ, UR8 ;  /* 0x00000008ff047e24 */ /* 0x000fe2000f8e00ff */
[----:B------:R-:W-:Y:S02]  /*16a0*/  BSSY.RECONVERGENT B1, `(.L_x_73) ;  /* 0x000006d000017945 */ /* 0x000fe40003800200 */
[----:B0-----:R-:W-:-:S04]  /*16b0*/  ISETP.GE.AND P0, PT, R5, R2, PT ;  /* 0x000000020500720c */ /* 0x001fc80003f06270 */
[----:B------:R-:W-:-:S13]  /*16c0*/  ISETP.GE.U32.OR.EX P0, PT, R4, R3, P0, P1 ;  /* 0x000000030400720c */ /* 0x000fda0000706510 */
[----:B------:R-:W-:Y:S05]  /*16d0*/  @P0 BRA `(.L_x_76) ;  /* 0x0000000400a40947 */ /* 0x000fea0003800000 */
[----:B------:R-:W0:Y:S01]  /*16e0*/  LDC R2, c[0x0][0x3c0] ;  /* 0x0000f000ff027b82 */ /* 0x000e220000000800 */
[----:B------:R-:W-:Y:S01]  /*16f0*/  USHF.L.U32 UR5, UR13, 0xc, URZ ;  /* 0x0000000c0d057899 */ /* 0x000fe200080006ff */
[----:B------:R-:W-:Y:S01]  /*1700*/  LOP3.LUT R3, RZ, R5, RZ, 0x33, !PT ;  /* 0x00000005ff037212 */ /* 0x000fe200078e33ff */
[----:B------:R-:W-:Y:S02]  /*1710*/  BSSY.RECONVERGENT B2, `(.L_x_77) ;  /* 0x000002d000027945 */ /* 0x000fe40003800200 */
[----:B------:R-:W-:-:S06]  /*1720*/  UIADD3 UR5, UPT, UPT, UR5, UR6, URZ ;  /* 0x0000000605057290 */ /* 0x000fcc000fffe0ff */
[----:B------:R-:W-:Y:S01]  /*1730*/  IADD3 R8, PT, PT, R8, -UR5, R3 ;  /* 0x8000000508087c10 */ /* 0x000fe2000fffe003 */
[----:B0-----:R-:W-:Y:S02]  /*1740*/  IMAD R3, R2, UR4, RZ ;  /* 0x0000000402037c24 */ /* 0x001fe4000f8e02ff */
[----:B------:R-:W-:Y:S02]  /*1750*/  IMAD.MOV.U32 R2, RZ, RZ, R5 ;  /* 0x000000ffff027224 */ /* 0x000fe400078e0005 */
[----:B------:R-:W-:-:S05]  /*1760*/  IMAD R3, R3, -0x1000, R8 ;  /* 0xfffff00003037824 */ /* 0x000fca00078e0208 */
[C---:B------:R-:W-:Y:S02]  /*1770*/  ISETP.GE.U32.AND P0, PT, R3.reuse, 0xf00, PT ;  /* 0x00000f000300780c */ /* 0x040fe40003f06070 */
[----:B------:R-:W-:-:S04]  /*1780*/  LEA.HI R19, R3, 0x1, RZ, 0x18 ;  /* 0x0000000103137811 */ /* 0x000fc800078fc0ff */
[----:B------:R-:W-:-:S04]  /*1790*/  LOP3.LUT R20, R19, 0xf, RZ, 0xc0, !PT ;  /* 0x0000000f13147812 */ /* 0x000fc800078ec0ff */
[----:B------:R-:W-:-:S03]  /*17a0*/  ISETP.NE.AND P1, PT, R20, RZ, PT ;  /* 0x000000ff1400720c */ /* 0x000fc60003f25270 */
[----:B------:R-:W-:Y:S10]  /*17b0*/  @!P0 BRA `(.L_x_78) ;  /* 0x0000000000888947 */ /* 0x000ff40003800000 */
[----:B------:R-:W-:-:S04]  /*17c0*/  LEA.HI R2, R6, 0x1, RZ, 0x18 ;  /* 0x0000000106027811 */ /* 0x000fc800078fc0ff */
[----:B------:R-:W-:Y:S01]  /*17d0*/  LOP3.LUT R3, R2, 0x1fffff0, RZ, 0xc0, !PT ;  /* 0x01fffff002037812 */ /* 0x000fe200078ec0ff */
[----:B------:R-:W-:-:S04]  /*17e0*/  IMAD.MOV.U32 R2, RZ, RZ, R5 ;  /* 0x000000ffff027224 */ /* 0x000fc800078e0005 */
[----:B------:R-:W-:-:S07]  /*17f0*/  IMAD.MOV R3, RZ, RZ, -R3 ;  /* 0x000000ffff037224 */ /* 0x000fce00078e0a03 */
.L_x_79:
        /* <DEDUP_REMOVED lines=15> */
[----:B------:R0:W5:Y:S01]  /*18f0*/  LDG.E.U8 R5, desc[UR14][R10.64+0x700] ;  /* 0x0007000e0a057981 */ /* 0x000162000c1e1100 */
[----:B------:R-:W-:-:S02]  /*1900*/  VIADD R3, R3, 0x10 ;  /* 0x0000001003037836 */ /* 0x000fc40000000000 */
[----:B------:R-:W-:-:S03]  /*1910*/  VIADD R2, R2, 0x1000 ;  /* 0x0000100002027836 */ /* 0x000fc60000000000 */
[----:B------:R-:W-:Y:S02]  /*1920*/  ISETP.NE.AND P0, PT, R3, RZ, PT ;  /* 0x000000ff0300720c */ /* 0x000fe40003f05270 */
[----:B0-----:R-:W-:-:S05]  /*1930*/  IADD3 R10, P2, PT, R10, 0x1000, RZ ;  /* 0x000010000a0a7810 */ /* 0x001fca0007f5e0ff */
[----:B------:R-:W-:Y:S01]  /*1940*/  IMAD.X R11, RZ, RZ, R11, P2 ;  /* 0x000000ffff0b7224 */ /* 0x000fe200010e060b */
        /* <DEDUP_REMOVED lines=8> */
[----:B------:R-:W-:Y:S06]  /*19d0*/  @P0 BRA `(.L_x_79) ;  /* 0xfffffffc00880947 */ /* 0x000fec000383ffff */
.L_x_78:
[----:B------:R-:W-:Y:S05]  /*19e0*/  BSYNC.RECONVERGENT B2 ;  /* 0x0000000000027941 */ /* 0x000fea0003800200 */
.L_x_77:
[----:B------:R-:W-:Y:S05]  /*19f0*/  @!P1 BRA `(.L_x_76) ;  /* 0x0000000000dc9947 */ /* 0x000fea0003800000 */
[----:B------:R-:W-:Y:S01]  /*1a00*/  ISETP.GE.U32.AND P0, PT, R20, 0x8, PT ;  /* 0x000000081400780c */ /* 0x000fe20003f06070 */
[----:B------:R-:W-:Y:S01]  /*1a10*/  BSSY.RECONVERGENT B2, `(.L_x_80) ;  /* 0x0000015000027945 */ /* 0x000fe20003800200 */
[----:B------:R-:W-:-:S04]  /*1a20*/  LOP3.LUT R14, R19, 0x7, RZ, 0xc0, !PT ;  /* 0x00000007130e7812 */ /* 0x000fc800078ec0ff */
[----:B------:R-:W-:-:S07]  /*1a30*/  ISETP.NE.AND P1, PT, R14, RZ, PT ;  /* 0x000000ff0e00720c */ /* 0x000fce0003f25270 */
[----:B------:R-:W-:Y:S06]  /*1a40*/  @!P0 BRA `(.L_x_81) ;  /* 0x0000000000448947 */ /* 0x000fec0003800000 */
[----:B------:R-:W-:Y:S02]  /*1a50*/  IMAD.U32 R5, RZ, RZ, UR10 ;  /* 0x0000000aff057e24 */ /* 0x000fe4000f8e00ff */
[----:B------:R-:W-:-:S03]  /*1a60*/  IMAD.U32 R3, RZ, RZ, UR11 ;  /* 0x0000000bff037e24 */ /* 0x000fc6000f8e00ff */
        /* <DEDUP_REMOVED lines=9> */
[----:B------:R-:W5:Y:S01]  /*1b00*/  LDG.E.U8 R13, desc[UR14][R4.64+0x700] ;  /* 0x0007000e040d7981 */ /* 0x000f62000c1e1100 */
[----:B------:R-:W-:Y:S01]  /*1b10*/  VIADD R2, R2, 0x800 ;  /* 0x0000080002027836 */ /* 0x000fe20000000000 */
[----:B--2---:R-:W-:-:S04]  /*1b20*/  IADD3 R3, PT, PT, R7, R0, R3 ;  /* 0x0000000007037210 */ /* 0x004fc80007ffe003 */
[----:B---3--:R-:W-:-:S04]  /*1b30*/  IADD3 R3, PT, PT, R9, R3, R8 ;  /* 0x0000000309037210 */ /* 0x008fc80007ffe008 */
[----:B----4-:R-:W-:-:S04]  /*1b40*/  IADD3 R3, PT, PT, R11, R3, R10 ;  /* 0x000000030b037210 */ /* 0x010fc80007ffe00a */
[----:B-----5:R-:W-:-:S07]  /*1b50*/  IADD3 R0, PT, PT, R13, R3, R12 ;  /* 0x000000030d007210 */ /* 0x020fce0007ffe00c */
.L_x_81:
[----:B------:R-:W-:Y:S05]  /*1b60*/  BSYNC.RECONVERGENT B2 ;  /* 0x0000000000027941 */ /* 0x000fea0003800200 */
.L_x_80:
[----:B------:R-:W-:Y:S05]  /*1b70*/  @!P1 BRA `(.L_x_76) ;  /* 0x00000000007c9947 */ /* 0x000fea0003800000 */
[----:B------:R-:W-:Y:S01]  /*1b80*/  ISETP.GE.U32.AND P0, PT, R14, 0x4, PT ;  /* 0x000000040e00780c */ /* 0x000fe20003f06070 */
[----:B------:R-:W-:Y:S01]  /*1b90*/  BSSY.RECONVERGENT B2, `(.L_x_82) ;  /* 0x000000e000027945 */ /* 0x000fe20003800200 */
[----:B------:R-:W-:-:S11]  /*1ba0*/  LOP3.LUT P1, RZ, R19, 0x3, RZ, 0xc0, !PT ;  /* 0x0000000313ff7812 */ /* 0x000fd6000782c0ff */
[----:B------:R-:W-:Y:S05]  /*1bb0*/  @!P0 BRA `(.L_x_83) ;  /* 0x00000000002c8947 */ /* 0x000fea0003800000 */
[----:B------:R-:W-:Y:S02]  /*1bc0*/  IMAD.U32 R5, RZ, RZ, UR10 ;  /* 0x0000000aff057e24 */ /* 0x000fe4000f8e00ff */
[----:B------:R-:W-:-:S03]  /*1bd0*/  IMAD.U32 R3, RZ, RZ, UR11 ;  /* 0x0000000bff037e24 */ /* 0x000fc6000f8e00ff */
[----:B------:R-:W-:-:S04]  /*1be0*/  IADD3 R4, P0, P2, R5, UR16, R2 ;  /* 0x0000001005047c10 */ /* 0x000fc8000fa1e002 */
[----:B------:R-:W-:-:S05]  /*1bf0*/  IADD3.X R5, PT, PT, R3, UR8, RZ, P0, P2 ;  /* 0x0000000803057c10 */ /* 0x000fca00087e44ff */
[----:B------:R-:W2:Y:S04]  /*1c00*/  LDG.E.U8 R3, desc[UR14][R4.64] ;  /* 0x0000000e04037981 */ /* 0x000ea8000c1e1100 */
[----:B------:R-:W2:Y:S04]  /*1c10*/  LDG.E.U8 R7, desc[UR14][R4.64+0x100] ;  /* 0x0001000e04077981 */ /* 0x000ea8000c1e1100 */
[----:B------:R-:W3:Y:S04]  /*1c20*/  LDG.E.U8 R9, desc[UR14][R4.64+0x200] ;  /* 0x0002000e04097981 */ /* 0x000ee8000c1e1100 */
[----:B------:R-:W3:Y:S01]  /*1c30*/  LDG.E.U8 R8, desc[UR14][R4.64+0x300] ;  /* 0x0003000e04087981 */ /* 0x000ee2000c1e1100 */
[----:B------:R-:W-:Y:S01]  /*1c40*/  VIADD R2, R2, 0x400 ;  /* 0x0000040002027836 */ /* 0x000fe20000000000 */
[----:B--2---:R-:W-:-:S04]  /*1c50*/  IADD3 R0, PT, PT, R7, R0, R3 ;  /* 0x0000000007007210 */ /* 0x004fc80007ffe003 */
[----:B---3--:R-:W-:-:S07]  /*1c60*/  IADD3 R0, PT, PT, R8, R0, R9 ;  /* 0x0000000008007210 */ /* 0x008fce0007ffe009 */
.L_x_83:
[----:B------:R-:W-:Y:S05]  /*1c70*/  BSYNC.RECONVERGENT B2 ;  /* 0x0000000000027941 */ /* 0x000fea0003800200 */
.L_x_82:
[----:B------:R-:W-:Y:S05]  /*1c80*/  @!P1 BRA `(.L_x_76) ;  /* 0x0000000000389947 */ /* 0x000fea0003800000 */
[----:B------:R-:W-:Y:S02]  /*1c90*/  LOP3.LUT R3, R6, 0xffff, RZ, 0xc0, !PT ;  /* 0x0000ffff06037812 */ /* 0x000fe400078ec0ff */
[----:B------:R-:W-:Y:S02]  /*1ca0*/  IADD3 R2, P0, PT, R2, UR9, RZ ;  /* 0x0000000902027c10 */ /* 0x000fe4000ff1e0ff */
[----:B------:R-:W-:-:S03]  /*1cb0*/  LEA.HI R3, R3, 0x1, RZ, 0x18 ;  /* 0x0000000103037811 */ /* 0x000fc600078fc0ff */
[----:B------:R-:W-:Y:S01]  /*1cc0*/  IMAD.X R5, RZ, RZ, UR7, P0 ;  /* 0x00000007ff057e24 */ /* 0x000fe200080e06ff */
[----:B------:R-:W-:-:S05]  /*1cd0*/  LOP3.LUT R3, R3, 0x3, RZ, 0xc0, !PT ;  /* 0x0000000303037812 */ /* 0x000fca00078ec0ff */
[----:B------:R-:W-:-:S07]  /*1ce0*/  IMAD.MOV R4, RZ, RZ, -R3 ;  /* 0x000000ffff047224 */ /* 0x000fce00078e0a03 */
.L_x_84:
[----:B------:R-:W-:-:S06]  /*1cf0*/  IMAD.MOV.U32 R3, RZ, RZ, R5 ;  /* 0x000000ffff037224 */ /* 0x000fcc00078e0005 */
[----:B------:R0:W2:Y:S01]  /*1d00*/  LDG.E.U8 R3, desc[UR14][R2.64] ;  /* 0x0000000e02037981 */ /* 0x0000a2000c1e1100 */
[----:B------:R-:W-:-:S05]  /*1d10*/  VIADD R4, R4, 0x1 ;  /* 0x0000000104047836 */ /* 0x000fca0000000000 */
[----:B------:R-:W-:Y:S02]  /*1d20*/  ISETP.NE.AND P0, PT, R4, RZ, PT ;  /* 0x000000ff0400720c */ /* 0x000fe40003f05270 */
[----:B0-----:R-:W-:-:S05]  /*1d30*/  IADD3 R2, P1, PT, R2, 0x100, RZ ;  /* 0x0000010002027810 */ /* 0x001fca0007f3e0ff */
[----:B------:R-:W-:Y:S02]  /*1d40*/  IMAD.X R5, RZ, RZ, R5, P1 ;  /* 0x000000ffff057224 */ /* 0x000fe400008e0605 */
[----:B--2---:R-:W-:-:S04]  /*1d50*/  IMAD.IADD R0, R3, 0x1, R0 ;  /* 0x0000000103007824 */ /* 0x004fc800078e0200 */
[----:B------:R-:W-:Y:S05]  /*1d60*/  @P0 BRA `(.L_x_84) ;  /* 0xfffffffc00e00947 */ /* 0x000fea000383ffff */
.L_x_76:
[----:B------:R-:W-:Y:S05]  /*1d70*/  BSYNC.RECONVERGENT B1 ;  /* 0x0000000000017941 */ /* 0x000fea0003800200 */
.L_x_73:
[----:B------:R-:W0:Y:S01]  /*1d80*/  S2R R8, SR_LANEID ;  /* 0x0000000000087919 */ /* 0x000e220000000000 */
[----:B------:R-:W1:Y:S01]  /*1d90*/  SHFL.DOWN PT, R2, R0, 0x1, 0x1f ;  /* 0x08201f0000027f89 */ /* 0x000e6200000e0000 */
[----:B------:R-:W2:Y:S01]  /*1da0*/  S2R R6, SR_TID.X ;  /* 0x0000000000067919 */ /* 0x000ea20000002100 */
[C---:B0-----:R-:W-:Y:S02]  /*1db0*/  ISETP.GT.AND P0, PT, R8.reuse, 0x1e, PT ;  /* 0x0000001e0800780c */ /* 0x041fe40003f04270 */
[----:B------:R-:W-:Y:S02]  /*1dc0*/  ISETP.NE.AND P1, PT, R8, RZ, PT ;  /* 0x000000ff0800720c */ /* 0x000fe40003f25270 */
[----:B-1----:R-:W-:Y:S02]  /*1dd0*/  SEL R3, R2, RZ, !P0 ;  /* 0x000000ff02037207 */ /* 0x002fe40004000000 */
[----:B------:R-:W-:-:S03]  /*1de0*/  ISETP.GT.AND P0, PT, R8, 0x1d, PT ;  /* 0x0000001d0800780c */ /* 0x000fc60003f04270 */
[----:B------:R-:W-:-:S05]  /*1df0*/  IMAD.IADD R3, R3, 0x1, R0 ;  /* 0x0000000103037824 */ /* 0x000fca00078e0200 */
[----:B------:R-:W0:Y:S01]  /*1e00*/  SHFL.DOWN PT, R2, R3, 0x2, 0x1f ;  /* 0x08401f0003027f89 */ /* 0x000e2200000e0000 */
[----:B------:R-:W1:Y:S01]  /*1e10*/  @!P1 S2R R7, SR_CgaCtaId ;  /* 0x0000000000079919 */ /* 0x000e620000008800 */
[----:B0-----:R-:W-:Y:S02]  /*1e20*/  SEL R2, R2, RZ, !P0 ;  /* 0x000000ff02027207 */ /* 0x001fe40004000000 */
[----:B------:R-:W-:-:S03]  /*1e30*/  ISETP.GT.AND P0, PT, R8, 0x1b, PT ;  /* 0x0000001b0800780c */ /* 0x000fc60003f04270 */
[----:B------:R-:W-:Y:S01]  /*1e40*/  IMAD.IADD R2, R3, 0x1, R2 ;  /* 0x0000000103027824 */ /* 0x000fe200078e0202 */
[----:B--2---:R-:W-:-:S04]  /*1e50*/  @!P1 SHF.R.U32.HI R3, RZ, 0x3, R6 ;  /* 0x00000003ff039819 */ /* 0x004fc80000011606 */
[----:B------:R-:W0:Y:S01]  /*1e60*/  SHFL.DOWN PT, R4, R2, 0x4, 0x1f ;  /* 0x08801f0002047f89 */ /* 0x000e2200000e0000 */
[----:B------:R-:W-:Y:S02]  /*1e70*/  @!P1 LOP3.LUT R3, R3, 0x7c, RZ, 0xc0, !PT ;  /* 0x0000007c03039812 */ /* 0x000fe400078ec0ff */
[----:B0-----:R-:W-:Y:S02]  /*1e80*/  SEL R5, R4, RZ, !P0 ;  /* 0x000000ff04057207 */ /* 0x001fe40004000000 */
[----:B------:R-:W-:Y:S02]  /*1e90*/  ISETP.GT.AND P0, PT, R8, 0x17, PT ;  /* 0x000000170800780c */ /* 0x000fe40003f04270 */
[----:B------:R-:W-:Y:S01]  /*1ea0*/  @!P1 MOV R4, 0x400 ;  /* 0x0000040000049802 */ /* 0x000fe20000000f00 */
[----:B------:R-:W-:-:S03]  /*1eb0*/  IMAD.IADD R5, R2, 0x1, R5 ;  /* 0x0000000102057824 */ /* 0x000fc600078e0205 */
[----:B-1----:R-:W-:Y:S02]  /*1ec0*/  @!P1 LEA R4, R7, R4, 0x18 ;  /* 0x0000000407049211 */ /* 0x002fe400078ec0ff */
[----:B------:R-:W0:Y:S03]  /*1ed0*/  SHFL.DOWN PT, R0, R5, 0x8, 0x1f ;  /* 0x09001f0005007f89 */ /* 0x000e2600000e0000 */
        /* <DEDUP_REMOVED lines=15> */
[----:B0-----:R-:W0:Y:S04]  /*1fd0*/  LDS.128 R4, [UR4+0x10] ;  /* 0x00001004ff047984 */ /* 0x001e280008000c00 */
[----:B------:R-:W1:Y:S01]  /*1fe0*/  LDS.64 R2, [UR4+0x20] ;  /* 0x00002004ff027984 */ /* 0x000e620008000a00 */
[----:B0-----:R-:W-:-:S04]  /*1ff0*/  IADD3 R0, PT, PT, R4, R0, R9 ;  /* 0x0000000004007210 */ /* 0x001fc80007ffe009 */
[----:B------:R-:W-:-:S04]  /*2000*/  IADD3 R0, PT, PT, R6, R0, R5 ;  /* 0x0000000006007210 */ /* 0x000fc80007ffe005 */
[----:B-1----:R-:W-:-:S05]  /*2010*/  IADD3 R0, PT, PT, R2, R0, R7 ;  /* 0x0000000002007210 */ /* 0x002fca0007ffe007 */
[----:B------:R-:W-:-:S07]  /*2020*/  IMAD.IADD R9, R0, 0x1, R3 ;  /* 0x0000000100097824 */ /* 0x000fce00078e0203 */
.L_x_72:
[----:B------:R-:W-:Y:S05]  /*2030*/  BSYNC.RECONVERGENT B0 ;  /* 0x0000000000007941 */ /* 0x000fea0003800200 */
.L_x_57:
[----:B------:R-:W-:Y:S05]  /*2040*/  @P0 EXIT ;  /* 0x000000000000094d */ /* 0x000fea0003800000 */
[----:B------:R-:W3:Y:S02]  /*2050*/  LDCU.64 UR4, c[0x0][0x388] ;  /* 0x00007100ff0477ac */ /* 0x000ee40008000a00 */
[----:B---3--:R-:W-:-:S06]  /*2060*/  UIMAD.WIDE.U32 UR4, UR13, 0x4, UR4 ;  /* 0x000000040d0478a5 */ /* 0x008fcc000f8e0004 */
[----:B------:R-:W-:Y:S02]  /*2070*/  IMAD.U32 R2, RZ, RZ, UR4 ;  /* 0x00000004ff027e24 */ /* 0x000fe4000f8e00ff */
[----:B------:R-:W-:-:S05]  /*2080*/  IMAD.U32 R3, RZ, RZ, UR5 ;  /* 0x00000005ff037e24 */ /* 0x000fca000f8e00ff */
[----:B------:R-:W-:Y:S01]  /*2090*/  STG.E desc[UR14][R2.64], R9 ;  /* 0x0000000902007986 */ /* 0x000fe2000c10190e */
[----:B------:R-:W-:Y:S05]  /*20a0*/  EXIT ;  /* 0x000000000000794d */ /* 0x000fea0003800000 */
.L_x_85:
        /* <DEDUP_REMOVED lines=13> */
.L_x_239:


//--------------------- .text._ZN3cub18CUB_300001_SM_10006detail6reduce28DeviceReduceSingleTileKernelINS2_10policy_hubIiyN4cuda3std3__44plusIiEEE10Policy1000EN6thrust24THRUST_300001_SM_1000_NS10device_ptrIhEEPiyS9_iiNS7_10__identityEEEvT0_T1_T2_T3_T4_T6_ --------------------------
	.section	.text._ZN3cub18CUB_300001_SM_10006detail6reduce28DeviceReduceSingleTileKernelINS2_10policy_hubIiyN4cuda3std3__44plusIiEEE10Policy1000EN6thrust24THRUST_300001_SM_1000_NS10device_ptrIhEEPiyS9_iiNS7_10__identityEEEvT0_T1_T2_T3_T4_T6_,"ax",@progbits
	.align	128
        .global         _ZN3cub18CUB_300001_SM_10006detail6reduce28DeviceReduceSingleTileKernelINS2_10policy_hubIiyN4cuda3std3__44plusIiEEE10Policy1000EN6thrust24THRUST_300001_SM_1000_NS10device_ptrIhEEPiyS9_iiNS7_10__identityEEEvT0_T1_T2_T3_T4_T6_
        .type           _ZN3cub18CUB_300001_SM_10006detail6reduce28DeviceReduceSingleTileKernelINS2_10policy_hubIiyN4cuda3std3__44plusIiEEE10Policy1000EN6thrust24THRUST_300001_SM_1000_NS10device_ptrIhEEPiyS9_iiNS7_10__identityEEEvT0_T1_T2_T3_T4_T6_,@function
        .size           _ZN3cub18CUB_300001_SM_10006detail6reduce28DeviceReduceSingleTileKernelINS2_10policy_hubIiyN4cuda3std3__44plusIiEEE10Policy1000EN6thrust24THRUST_300001_SM_1000_NS10device_ptrIhEEPiyS9_iiNS7_10__identityEEEvT0_T1_T2_T3_T4_T6_,(.L_x_240 - _ZN3cub18CUB_300001_SM_10006detail6reduce28DeviceReduceSingleTileKernelINS2_10policy_hubIiyN4cuda3std3__44plusIiEEE10Policy1000EN6thrust24THRUST_300001_SM_1000_NS10device_ptrIhEEPiyS9_iiNS7_10__identityEEEvT0_T1_T2_T3_T4_T6_)
        .other          _ZN3cub18CUB_300001_SM_10006detail6reduce28DeviceReduceSingleTileKernelINS2_10policy_hubIiyN4cuda3std3__44plusIiEEE10Policy1000EN6thrust24THRUST_300001_SM_1000_NS10device_ptrIhEEPiyS9_iiNS7_10__identityEEEvT0_T1_T2_T3_T4_T6_,@"STO_CUDA_ENTRY STV_DEFAULT"
_ZN3cub18CUB_300001_SM_10006detail6reduce28DeviceReduceSingleTileKernelINS2_10policy_hubIiyN4cuda3std3__44plusIiEEE10Policy1000EN6thrust24THRUST_300001_SM_1000_NS10device_ptrIhEEPiyS9_iiNS7_10__identityEEEvT0_T1_T2_T3_T4_T6_:
.text._ZN3cub18CUB_300001_SM_10006detail6reduce28DeviceReduceSingleTileKernelINS2_10policy_hubIiyN4cuda3std3__44plusIiEEE10Policy1000EN6thrust24THRUST_300001_SM_1000_NS10device_ptrIhEEPiyS9_iiNS7_10__identityEEEvT0_T1_T2_T3_T4_T6_:
[----:B------:R-:W-:Y:S01]  /*0000*/  LDC R1, c[0x0][0x37c] ;  /* 0x0000df00ff017b82 */ /* 0x000fe20000000800 */
[----:B------:R-:W0:Y:S01]  /*0010*/  LDCU.64 UR4, c[0x0][0x390] ;  /* 0x00007200ff0477ac */ /* 0x000e220008000a00 */
[----:B------:R-:W1:Y:S01]  /*0020*/  LDCU.64 UR6, c[0x0][0x358] ;  /* 0x00006b00ff0677ac */ /* 0x000e620008000a00 */
[----:B0-----:R-:W-:Y:S02]  /*0030*/  IMAD.U32 R4, RZ, RZ, UR4 ;  /* 0x00000004ff047e24 */ /* 0x001fe4000f8e00ff */
[----:B------:R-:W-:-:S03]  /*0040*/  IMAD.U32 R0, RZ, RZ, UR5 ;  /* 0x00000005ff007e24 */ /* 0x000fc6000f8e00ff */
[----:B------:R-:W-:-:S04]  /*0050*/  ISETP.NE.U32.AND P0, PT, R4, RZ, PT ;  /* 0x000000ff0400720c */ /* 0x000fc80003f05070 */
[----:B------:R-:W-:-:S13]  /*0060*/  ISETP.NE.AND.EX P0, PT, R0, RZ, PT, P0 ;  /* 0x000000ff0000720c */ /* 0x000fda0003f05300 */
        /* <DEDUP_REMOVED lines=8> */
.L_x_86:
[----:B------:R-:W-:Y:S01]  /*00f0*/  ISETP.GT.U32.AND P0, PT, R4, 0xfff, PT ;  /* 0x00000fff0400780c */ /* 0x000fe20003f04070 */
[----:B------:R-:W-:Y:S03]  /*0100*/  BSSY.RECONVERGENT B0, `(.L_x_87) ;  /* 0x00001d0000007945 */ /* 0x000fe60003800200 */
[----:B------:R-:W-:-:S13]  /*0110*/  ISETP.GT.U32.AND.EX P0, PT, R0, RZ, PT, P0 ;  /* 0x000000ff0000720c */ /* 0x000fda0003f04100 */
[----:B------:R-:W-:Y:S05]  /*0120*/  @P0 BRA `(.L_x_88) ;  /* 0x0000000c00a40947 */ /* 0x000fea0003800000 */
[----:B------:R-:W0:Y:S01]  /*0130*/  S2R R5, SR_TID.X ;  /* 0x0000000000057919 */ /* 0x000e220000002100 */
[----:B------:R-:W-:Y:S01]  /*0140*/  BSSY.RECONVERGENT B1, `(.L_x_89) ;  /* 0x000000a000017945 */ /* 0x000fe20003800200 */
[----:B------:R-:W-:Y:S01]  /*0150*/  IMAD.MOV.U32 R6, RZ, RZ, RZ ;  /* 0x000000ffff067224 */ /* 0x000fe200078e00ff */
[----:B0-----:R-:W-:Y:S01]  /*0160*/  ISETP.GE.U32.AND P0, PT, R5, R4, PT ;  /* 0x000000040500720c */ /* 0x001fe20003f06070 */
[----:B------:R-:W-:-:S12]  /*0170*/  IMAD.MOV.U32 R7, RZ, RZ, R5 ;  /* 0x000000ffff077224 */ /* 0x000fd800078e0005 */
[----:B------:R-:W-:Y:S05]  /*0180*/  @P0 BRA `(.L_x_90) ;  /* 0x0000000000140947 */ /* 0x000fea0003800000 */
[----:B------:R-:W0:Y:S02]  /*0190*/  LDCU.64 UR4, c[0x0][0x380] ;  /* 0x00007000ff0477ac */ /* 0x000e240008000a00 */
[----:B0-----:R-:W-:-:S05]  /*01a0*/  IADD3 R2, P0, PT, R5, UR4, RZ ;  /* 0x0000000405027c10 */ /* 0x001fca000ff1e0ff */
[----:B------:R-:W-:-:S05]  /*01b0*/  IMAD.X R3, RZ, RZ, UR5, P0 ;  /* 0x00000005ff037e24 */ /* 0x000fca00080e06ff */
[----:B------:R0:W5:Y:S01]  /*01c0*/  LDG.E.U8 R6, desc[UR6][R2.64] ;  /* 0x0000000602067981 */ /* 0x000162000c1e1100 */
[----:B------:R-:W-:-:S07]  /*01d0*/  VIADD R7, R5, 0x100 ;  /* 0x0000010005077836 */ /* 0x000fce0000000000 */
.L_x_90:
[----:B------:R-:W-:Y:S05]  /*01e0*/  BSYNC.RECONVERGENT B1 ;  /* 0x0000000000017941 */ /* 0x000fea0003800200 */
.L_x_89:
[----:B------:R-:W-:Y:S01]  /*01f0*/  ISETP.GE.U32.AND P0, PT, R7, R4, PT ;  /* 0x000000040700720c */ /* 0x000fe20003f06070 */
[----:B------:R-:W-:-:S12]  /*0200*/  BSSY.RECONVERGENT B1, `(.L_x_91) ;  /* 0x0000063000017945 */ /* 0x000fd80003800200 */
[----:B------:R-:W-:Y:S05]  /*0210*/  @P0 BRA `(.L_x_92) ;  /* 0x0000000400840947 */ /* 0x000fea0003800000 */
[----:B0-----:R-:W-:Y:S01]  /*0220*/  LOP3.LUT R3, RZ, R7, RZ, 0x33, !PT ;  /* 0x00000007ff037212 */ /* 0x001fe200078e33ff */
[----:B------:R-:W-:Y:S04]  /*0230*/  BSSY.RECONVERGENT B2, `(.L_x_93) ;  /* 0x000002c000027945 */ /* 0x000fe80003800200 */
[----:B------:R-:W-:-:S05]  /*0240*/  IMAD.IADD R3, R3, 0x1, R4 ;  /* 0x0000000103037824 */ /* 0x000fca00078e0204 */
[C---:B------:R-:W-:Y:S02]  /*0250*/  ISETP.GE.U32.AND P0, PT, R3.reuse, 0xf00, PT ;  /* 0x00000f000300780c */ /* 0x040fe40003f06070 */
[----:B------:R-:W-:-:S04]  /*0260*/  LEA.HI R8, R3, 0x1, RZ, 0x18 ;  /* 0x0000000103087811 */ /* 0x000fc800078fc0ff */
[----:B------:R-:W-:-:S04]  /*0270*/  LOP3.LUT R24, R8, 0xf, RZ, 0xc0, !PT ;  /* 0x0000000f08187812 */ /* 0x000fc800078ec0ff */
[----:B------:R-:W-:-:S03]  /*0280*/  ISETP.NE.AND P1, PT, R24, RZ, PT ;  /* 0x000000ff1800720c */ /* 0x000fc60003f25270 */
[----:B------:R-:W-:Y:S10]  /*0290*/  @!P0 BRA `(.L_x_94) ;  /* 0x0000000000948947 */ /* 0x000ff40003800000 */
[----:B------:R-:W0:Y:S01]  /*02a0*/  LDCU.64 UR4, c[0x0][0x380] ;  /* 0x00007000ff0477ac */ /* 0x000e220008000a00 */
[----:B------:R-:W-:-:S05]  /*02b0*/  LOP3.LUT R15, R8, 0x1fffff0, RZ, 0xc0, !PT ;  /* 0x01fffff0080f7812 */ /* 0x000fca00078ec0ff */
[----:B------:R-:W-:Y:S01]  /*02c0*/  IMAD.MOV R15, RZ, RZ, -R15 ;  /* 0x000000ffff0f7224 */ /* 0x000fe200078e0a0f */
[----:B0-----:R-:W-:-:S04]  /*02d0*/  IADD3 R14, P0, PT, R7, UR4, RZ ;  /* 0x00000004070e7c10 */ /* 0x001fc8000ff1e0ff */
[----:B------:R-:W-:-:S04]  /*02e0*/  IADD3 R14, P2, PT, R14, 0x800, RZ ;  /* 0x000008000e0e7810 */ /* 0x000fc80007f5e0ff */
[----:B------:R-:W-:-:S09]  /*02f0*/  IADD3.X R3, PT, PT, RZ, UR5, RZ, P2, P0 ;  /* 0x00000005ff037c10 */ /* 0x000fd200097e04ff */
.L_x_95:
        /* <DEDUP_REMOVED lines=31> */
.L_x_94:
[----:B------:R-:W-:Y:S05]  /*04f0*/  BSYNC.RECONVERGENT B2 ;  /* 0x0000000000027941 */ /* 0x000fea0003800200 */
.L_x_93:
[----:B------:R-:W-:Y:S05]  /*0500*/  @!P1 BRA `(.L_x_92) ;  /* 0x0000000000c89947 */ /* 0x000fea0003800000 */
[----:B------:R-:W-:Y:S01]  /*0510*/  ISETP.GE.U32.AND P0, PT, R24, 0x8, PT ;  /* 0x000000081800780c */ /* 0x000fe20003f06070 */
[----:B------:R-:W-:Y:S01]  /*0520*/  BSSY.RECONVERGENT B2, `(.L_x_96) ;  /* 0x0000014000027945 */ /* 0x000fe20003800200 */
[----:B------:R-:W-:-:S04]  /*0530*/  LOP3.LUT R17, R8, 0x7, RZ, 0xc0, !PT ;  /* 0x0000000708117812 */ /* 0x000fc800078ec0ff */
[----:B------:R-:W-:-:S07]  /*0540*/  ISETP.NE.AND P1, PT, R17, RZ, PT ;  /* 0x000000ff1100720c */ /* 0x000fce0003f25270 */
[----:B------:R-:W-:Y:S06]  /*0550*/  @!P0 BRA `(.L_x_97) ;  /* 0x0000000000408947 */ /* 0x000fec0003800000 */
[----:B------:R-:W0:Y:S02]  /*0560*/  LDCU.64 UR4, c[0x0][0x380] ;  /* 0x00007000ff0477ac */ /* 0x000e240008000a00 */
[----:B0-----:R-:W-:-:S04]  /*0570*/  IADD3 R2, P0, PT, R7, UR4, RZ ;  /* 0x0000000407027c10 */ /* 0x001fc8000ff1e0ff */
[----:B------:R-:W-:-:S05]  /*0580*/  LEA.HI.X.SX32 R3, R7, UR5, 0x1, P0 ;  /* 0x0000000507037c11 */ /* 0x000fca00080f0eff */
        /* <DEDUP_REMOVED lines=13> */
.L_x_97:
[----:B------:R-:W-:Y:S05]  /*0660*/  BSYNC.RECONVERGENT B2 ;  /* 0x0000000000027941 */ /* 0x000fea0003800200 */
.L_x_96:
        /* <DEDUP_REMOVED lines=12> */
[----:B------:R-:W3:Y:S01]  /*0730*/  LDG.E.U8 R12, desc[UR6][R2.64+0x300] ;  /* 0x00030006020c7981 */ /* 0x000ee2000c1e1100 */
[----:B------:R-:W-:Y:S01]  /*0740*/  VIADD R7, R7, 0x400 ;  /* 0x0000040007077836 */ /* 0x000fe20000000000 */
[----:B--2--5:R-:W-:-:S04]  /*0750*/  IADD3 R6, PT, PT, R10, R6, R9 ;  /* 0x000000060a067210 */ /* 0x024fc80007ffe009 */
[----:B---3--:R-:W-:-:S07]  /*0760*/  IADD3 R6, PT, PT, R12, R6, R11 ;  /* 0x000000060c067210 */ /* 0x008fce0007ffe00b */
.L_x_99:
[----:B------:R-:W-:Y:S05]  /*0770*/  BSYNC.RECONVERGENT B2 ;  /* 0x0000000000027941 */ /* 0x000fea0003800200 */
.L_x_98:
[----:B------:R-:W-:Y:S05]  /*0780*/  @!P1 BRA `(.L_x_92) ;  /* 0x0000000000289947 */ /* 0x000fea0003800000 */
[----:B------:R-:W-:-:S07]  /*0790*/  IMAD.MOV R8, RZ, RZ, -R8 ;  /* 0x000000ffff087224 */ /* 0x000fce00078e0a08 */
.L_x_100:
[----:B------:R-:W0:Y:S02]  /*07a0*/  LDCU.64 UR4, c[0x0][0x380] ;  /* 0x00007000ff0477ac */ /* 0x000e240008000a00 */
[----:B0-----:R-:W-:-:S04]  /*07b0*/  IADD3 R2, P0, PT, R7, UR4, RZ ;  /* 0x0000000407027c10 */ /* 0x001fc8000ff1e0ff */
[----:B------:R-:W-:-:S06]  /*07c0*/  LEA.HI.X.SX32 R3, R7, UR5, 0x1, P0 ;  /* 0x0000000507037c11 */ /* 0x000fcc00080f0eff */
[----:B------:R-:W2:Y:S01]  /*07d0*/  LDG.E.U8 R3, desc[UR6][R2.64] ;  /* 0x0000000602037981 */ /* 0x000ea2000c1e1100 */
[----:B------:R-:W-:Y:S02]  /*07e0*/  VIADD R8, R8, 0x1 ;  /* 0x0000000108087836 */ /* 0x000fe40000000000 */
[----:B------:R-:W-:-:S03]  /*07f0*/  VIADD R7, R7, 0x100 ;  /* 0x0000010007077836 */ /* 0x000fc60000000000 */
[----:B------:R-:W-:Y:S01]  /*0800*/  ISETP.NE.AND P0, PT, R8, RZ, PT ;  /* 0x000000ff0800720c */ /* 0x000fe20003f05270 */
[----:B--2--5:R-:W-:-:S12]  /*0810*/  IMAD.IADD R6, R3, 0x1, R6 ;  /* 0x0000000103067824 */ /* 0x024fd800078e0206 */
[----:B------:R-:W-:Y:S05]  /*0820*/  @P0 BRA `(.L_x_100) ;  /* 0xfffffffc00dc0947 */ /* 0x000fea000383ffff */
.L_x_92:
[----:B------:R-:W-:Y:S05]  /*0830*/  BSYNC.RECONVERGENT B1 ;  /* 0x0000000000017941 */ /* 0x000fea0003800200 */
.L_x_91:
[----:B------:R-:W-:-:S04]  /*0840*/  ISETP.GE.U32.AND P0, PT, R4, 0x100, PT ;  /* 0x000001000400780c */ /* 0x000fc80003f06070 */
[----:B------:R-:W-:-:S13]  /*0850*/  ISETP.GE.U32.AND.EX P0, PT, R0, RZ, PT, P0 ;  /* 0x000000ff0000720c */ /* 0x000fda0003f06100 */
[----:B------:R-:W-:Y:S05]  /*0860*/  @!P0 BRA `(.L_x_101) ;  /* 0x0000000000ac8947 */ /* 0x000fea0003800000 */
[----:B------:R-:W1:Y:S01]  /*0870*/  S2R R8, SR_LANEID ;  /* 0x0000000000087919 */ /* 0x000e620000000000 */
[----:B------:R-:W-:Y:S01]  /*0880*/  ISETP.NE.AND P5, PT, R5, RZ, PT ;  /* 0x000000ff0500720c */ /* 0x000fe20003fa5270 */
[----:B-----5:R-:W0:Y:S01]  /*0890*/  SHFL.DOWN PT, R0, R6, 0x1, 0x1f ;  /* 0x08201f0006007f89 */ /* 0x020e2200000e0000 */
[C---:B-1----:R-:W-:Y:S02]  /*08a0*/  ISETP.GT.AND P0, PT, R8.reuse, 0x1e, PT ;  /* 0x0000001e0800780c */ /* 0x042fe40003f04270 */
[----:B------:R-:W-:Y:S02]  /*08b0*/  ISETP.NE.AND P1, PT, R8, RZ, PT ;  /* 0x000000ff0800720c */ /* 0x000fe40003f25270 */
[----:B0-----:R-:W-:Y:S02]  /*08c0*/  SEL R3, R0, RZ, !P0 ;  /* 0x000000ff00037207 */ /* 0x001fe40004000000 */
        /* <DEDUP_REMOVED lines=21> */
[----:B0-----:R-:W-:-:S05]  /*0a20*/  SEL R3, R3, RZ, !P0 ;  /* 0x000000ff03037207 */ /* 0x001fca0004000000 */
[----:B------:R-:W-:-:S05]  /*0a30*/  IMAD.IADD R7, R2, 0x1, R3 ;  /* 0x0000000102077824 */ /* 0x000fca00078e0203 */
[----:B------:R1:W-:Y:S01]  /*0a40*/  @!P1 STS [R0+0x8], R7 ;  /* 0x0000080700009388 */ /* 0x0003e20000000800 */
[----:B------:R-:W-:Y:S06]  /*0a50*/  BAR.SYNC.DEFER_BLOCKING 0x0 ;  /* 0x0000000000007b1d */ /* 0x000fec0000010000 */
[----:B------:R-:W-:Y:S05]  /*0a60*/  @P5 BRA `(.L_x_102) ;  /* 0x0000001000e45947 */ /* 0x000fea0003800000 */
[----:B------:R-:W0:Y:S01]  /*0a70*/  S2UR UR5, SR_CgaCtaId ;  /* 0x00000000000579c3 */ /* 0x000e220000008800 */
[----:B------:R-:W-:Y:S02]  /*0a80*/  UMOV UR4, 0x400 ;  /* 0x0000040000047882 */ /* 0x000fe40000000000 */
[----:B0-----:R-:W-:-:S09]  /*0a90*/  ULEA UR4, UR5, UR4, 0x18 ;  /* 0x0000000405047291 */ /* 0x001fd2000f8ec0ff */
[----:B-1----:R-:W-:Y:S04]  /*0aa0*/  LDS R0, [UR4+0xc] ;  /* 0x00000c04ff007984 */ /* 0x002fe80008000800 */
[----:B------:R-:W0:Y:S04]  /*0ab0*/  LDS.128 R8, [UR4+0x10] ;  /* 0x00001004ff087984 */ /* 0x000e280008000c00 */
[----:B------:R-:W1:Y:S01]  /*0ac0*/  LDS.64 R2, [UR4+0x20] ;  /* 0x00002004ff027984 */ /* 0x000e620008000a00 */
[----:B0-----:R-:W-:-:S04]  /*0ad0*/  IADD3 R0, PT, PT, R8, R0, R7 ;  /* 0x0000000008007210 */ /* 0x001fc80007ffe007 */
[----:B------:R-:W-:-:S04]  /*0ae0*/  IADD3 R0, PT, PT, R10, R0, R9 ;  /* 0x000000000a007210 */ /* 0x000fc80007ffe009 */
[----:B-1----:R-:W-:-:S05]  /*0af0*/  IADD3 R0, PT, PT, R2, R0, R11 ;  /* 0x0000000002007210 */ /* 0x002fca0007ffe00b */
[----:B------:R-:W-:Y:S01]  /*0b00*/  IMAD.IADD R7, R0, 0x1, R3 ;  /* 0x0000000100077824 */ /* 0x000fe200078e0203 */
[----:B------:R-:W-:Y:S06]  /*0b10*/  BRA `(.L_x_102) ;  /* 0x0000001000b87947 */ /* 0x000fec0003800000 */
.L_x_101:
[C---:B0-----:R-:W-:Y:S01]  /*0b20*/  LOP3.LUT R2, R5.reuse, 0x3e0, RZ, 0xc0, !PT ;  /* 0x000003e005027812 */ /* 0x041fe200078ec0ff */
[----:B------:R-:W0:Y:S01]  /*0b30*/  S2R R12, SR_LANEID ;  /* 0x00000000000c7919 */ /* 0x000e220000000000 */
[----:B------:R-:W-:Y:S02]  /*0b40*/  ISETP.NE.AND P5, PT, R5, RZ, PT ;  /* 0x000000ff0500720c */ /* 0x000fe40003fa5270 */
[----:B------:R-:W-:Y:S01]  /*0b50*/  LOP3.LUT R7, RZ, R2, RZ, 0x33, !PT ;  /* 0x00000002ff077212 */ /* 0x000fe200078e33ff */
[----:B------:R-:W-:-:S04]  /*0b60*/  VIADD R3, R2, 0x20 ;  /* 0x0000002002037836 */ /* 0x000fc80000000000 */
[----:B------:R-:W-:Y:S01]  /*0b70*/  IMAD.IADD R7, R7, 0x1, R4 ;  /* 0x0000000107077824 */ /* 0x000fe200078e0204 */
[----:B------:R-:W-:-:S04]  /*0b80*/  ISETP.GT.U32.AND P0, PT, R3, R4, PT ;  /* 0x000000040300720c */ /* 0x000fc80003f04070 */
        /* <DEDUP_REMOVED lines=10> */
[----:B------:R-:W-:Y:S01]  /*0c30*/  @!P1 SHF.R.U32.HI R9, RZ, 0x3, R5 ;  /* 0x00000003ff099819 */ /* 0x000fe20000011605 */
[----:B------:R-:W1:Y:S03]  /*0c40*/  SHFL.DOWN PT, R7, R2, 0x2, R3 ;  /* 0x0840000002077989 */ /* 0x000e6600000e0003 */
[----:B------:R-:W-:Y:S02]  /*0c50*/  @!P1 LOP3.LUT R9, R9, 0x7c, RZ, 0xc0, !PT ;  /* 0x0000007c09099812 */ /* 0x000fe400078ec0ff */
[----:B-1----:R-:W-:Y:S02]  /*0c60*/  SEL R7, R7, RZ, !P0 ;  /* 0x000000ff07077207 */ /* 0x002fe40004000000 */
[----:B------:R-:W-:Y:S02]  /*0c70*/  ISETP.GT.AND P0, PT, R10, R3, PT ;  /* 0x000000030a00720c */ /* 0x000fe40003f04270 */
[----:B------:R-:W-:Y:S01]  /*0c80*/  @!P1 MOV R10, 0x400 ;  /* 0x00000400000a9802 */ /* 0x000fe20000000f00 */
[----:B------:R-:W-:-:S02]  /*0c90*/  IMAD.IADD R8, R2, 0x1, R7 ;  /* 0x0000000102087824 */ /* 0x000fc400078e0207 */
[----:B------:R-:W-:Y:S01]  /*0ca0*/  VIADD R2, R12, 0x8 ;  /* 0x000000080c027836 */ /* 0x000fe20000000000 */
[----:B0-----:R-:W-:Y:S02]  /*0cb0*/  @!P1 LEA R10, R11, R10, 0x18 ;  /* 0x0000000a0b0a9211 */ /* 0x001fe400078ec0ff */
        /* <DEDUP_REMOVED lines=11> */
[----:B0-----:R-:W-:-:S05]  /*0d70*/  SEL R7, R7, RZ, !P0 ;  /* 0x000000ff07077207 */ /* 0x001fca0004000000 */
[----:B------:R-:W-:-:S05]  /*0d80*/  IMAD.IADD R7, R2, 0x1, R7 ;  /* 0x0000000102077824 */ /* 0x000fca00078e0207 */
[----:B------:R0:W-:Y:S01]  /*0d90*/  @!P1 STS [R10+0x8], R7 ;  /* 0x000008070a009388 */ /* 0x0001e20000000800 */
[----:B------:R-:W-:Y:S06]  /*0da0*/  BAR.SYNC.DEFER_BLOCKING 0x0 ;  /* 0x0000000000007b1d */ /* 0x000fec0000010000 */
[----:B------:R-:W-:Y:S05]  /*0db0*/  @P5 BRA `(.L_x_102) ;  /* 0x0000001000105947 */ /* 0x000fea0003800000 */
[----:B------:R-:W1:Y:S01]  /*0dc0*/  S2UR UR5, SR_CgaCtaId ;  /* 0x00000000000579c3 */ /* 0x000e620000008800 */
[----:B------:R-:W-:Y:S01]  /*0dd0*/  UMOV UR4, 0x400 ;  /* 0x0000040000047882 */ /* 0x000fe20000000000 */
[C---:B------:R-:W-:Y:S02]  /*0de0*/  ISETP.GT.U32.AND P0, PT, R4.reuse, 0x40, PT ;  /* 0x000000400400780c */ /* 0x040fe40003f04070 */
[C---:B------:R-:W-:Y:S02]  /*0df0*/  ISETP.GT.U32.AND P6, PT, R4.reuse, 0x20, PT ;  /* 0x000000200400780c */ /* 0x040fe40003fc4070 */
[C---:B------:R-:W-:Y:S02]  /*0e00*/  ISETP.GT.U32.AND P4, PT, R4.reuse, 0x60, PT ;  /* 0x000000600400780c */ /* 0x040fe40003f84070 */
[----:B------:R-:W-:Y:S02]  /*0e10*/  ISETP.GT.U32.AND P2, PT, R4, 0x80, PT ;  /* 0x000000800400780c */ /* 0x000fe40003f44070 */
[----:B------:R-:W-:-:S02]  /*0e20*/  ISETP.GT.U32.AND.EX P0, PT, R0, RZ, PT, P0 ;  /* 0x000000ff0000720c */ /* 0x000fc40003f04100 */
[----:B------:R-:W-:Y:S02]  /*0e30*/  ISETP.GT.U32.AND.EX P6, PT, R0, RZ, PT, P6 ;  /* 0x000000ff0000720c */ /* 0x000fe40003fc4160 */
[C---:B------:R-:W-:Y:S02]  /*0e40*/  ISETP.GT.U32.AND P3, PT, R4.reuse, 0xa0, PT ;  /* 0x000000a00400780c */ /* 0x040fe40003f64070 */
[----:B------:R-:W-:Y:S02]  /*0e50*/  ISETP.GT.U32.AND P1, PT, R4, 0xc0, PT ;  /* 0x000000c00400780c */ /* 0x000fe40003f24070 */
[C---:B------:R-:W-:Y:S02]  /*0e60*/  ISETP.GT.U32.AND.EX P4, PT, R0.reuse, RZ, PT, P4 ;  /* 0x000000ff0000720c */ /* 0x040fe40003f84140 */
[C---:B------:R-:W-:Y:S02]  /*0e70*/  ISETP.GT.U32.AND.EX P2, PT, R0.reuse, RZ, PT, P2 ;  /* 0x000000ff0000720c */ /* 0x040fe40003f44120 */
[C---:B------:R-:W-:Y:S01]  /*0e80*/  ISETP.GT.U32.AND.EX P3, PT, R0.reuse, RZ, PT, P3 ;  /* 0x000000ff0000720c */ /* 0x040fe20003f64130 */
[----:B-1----:R-:W-:Y:S01]  /*0e90*/  ULEA UR4, UR5, UR4, 0x18 ;  /* 0x0000000405047291 */ /* 0x002fe2000f8ec0ff */
[----:B------:R-:W-:-:S08]  /*0ea0*/  ISETP.GT.U32.AND.EX P1, PT, R0, RZ, PT, P1 ;  /* 0x000000ff0000720c */ /* 0x000fd00003f24110 */
[----:B0-----:R-:W0:Y:S04]  /*0eb0*/  LDS.128 R8, [UR4+0x10] ;  /* 0x00001004ff087984 */ /* 0x001e280008000c00 */
[----:B------:R-:W1:Y:S04]  /*0ec0*/  LDS R5, [UR4+0xc] ;  /* 0x00000c04ff057984 */ /* 0x000e680008000800 */
[----:B------:R-:W2:Y:S01]  /*0ed0*/  LDS.64 R2, [UR4+0x20] ;  /* 0x00002004ff027984 */ /* 0x000ea20008000a00 */
[----:B0-----:R-:W-:Y:S02]  /*0ee0*/  SEL R8, R8, RZ, P0 ;  /* 0x000000ff08087207 */ /* 0x001fe40000000000 */
[----:B------:R-:W-:-:S02]  /*0ef0*/  ISETP.GT.U32.AND P0, PT, R4, 0xe0, PT ;  /* 0x000000e00400780c */ /* 0x000fc40003f04070 */
[----:B-1----:R-:W-:Y:S02]  /*0f00*/  SEL R6, R5, RZ, P6 ;  /* 0x000000ff05067207 */ /* 0x002fe40003000000 */
[----:B------:R-:W-:Y:S02]  /*0f10*/  SEL R9, R9, RZ, P4 ;  /* 0x000000ff09097207 */ /* 0x000fe40002000000 */
[----:B------:R-:W-:Y:S02]  /*0f20*/  IADD3 R6, PT, PT, R8, R6, R7 ;  /* 0x0000000608067210 */ /* 0x000fe40007ffe007 */
[----:B------:R-:W-:Y:S02]  /*0f30*/  SEL R10, R10, RZ, P2 ;  /* 0x000000ff0a0a7207 */ /* 0x000fe40001000000 */
[----:B------:R-:W-:Y:S02]  /*0f40*/  ISETP.GT.U32.AND.EX P0, PT, R0, RZ, PT, P0 ;  /* 0x000000ff0000720c */ /* 0x000fe40003f04100 */
[----:B------:R-:W-:-:S02]  /*0f50*/  SEL R11, R11, RZ, P3 ;  /* 0x000000ff0b0b7207 */ /* 0x000fc40001800000 */
[----:B------:R-:W-:Y:S02]  /*0f60*/  IADD3 R6, PT, PT, R10, R6, R9 ;  /* 0x000000060a067210 */ /* 0x000fe40007ffe009 */
[----:B--2---:R-:W-:Y:S02]  /*0f70*/  SEL R2, R2, RZ, P1 ;  /* 0x000000ff02027207 */ /* 0x004fe40000800000 */
[----:B------:R-:W-:Y:S02]  /*0f80*/  SEL R3, R3, RZ, P0 ;  /* 0x000000ff03037207 */ /* 0x000fe40000000000 */
[----:B------:R-:W-:-:S05]  /*0f90*/  IADD3 R2, PT, PT, R2, R6, R11 ;  /* 0x0000000602027210 */ /* 0x000fca0007ffe00b */
[----:B------:R-:W-:Y:S01]  /*0fa0*/  IMAD.IADD R7, R2, 0x1, R3 ;  /* 0x0000000102077824 */ /* 0x000fe200078e0203 */
[----:B------:R-:W-:Y:S06]  /*0fb0*/  BRA `(.L_x_102) ;  /* 0x0000000c00907947 */ /* 0x000fec0003800000 */
.L_x_88:
[----:B------:R-:W0:Y:S01]  /*0fc0*/  S2R R9, SR_TID.X ;  /* 0x0000000000097919 */ /* 0x000e220000002100 */
[----:B------:R-:W0:Y:S02]  /*0fd0*/  LDCU.64 UR4, c[0x0][0x380] ;  /* 0x00007000ff0477ac */ /* 0x000e240008000a00 */
[----:B0-----:R-:W-:-:S05]  /*0fe0*/  IADD3 R2, P0, PT, R9, UR4, RZ ;  /* 0x0000000409027c10 */ /* 0x001fca000ff1e0ff */
        /* <DEDUP_REMOVED lines=17> */
[----:B------:R-:W-:Y:S01]  /*1100*/  UMOV UR5, 0x1000 ;  /* 0x0000100000057882 */ /* 0x000fe20000000000 */
[----:B------:R-:W-:Y:S01]  /*1110*/  UMOV UR4, URZ ;  /* 0x000000ff00047c82 */ /* 0x000fe20008000000 */
[----:B--2---:R-:W-:-:S04]  /*1120*/  IADD3 R5, PT, PT, R7, R6, R5 ;  /* 0x0000000607057210 */ /* 0x004fc80007ffe005 */
[----:B---3--:R-:W-:Y:S02]  /*1130*/  IADD3 R5, PT, PT, R11, R5, R10 ;  /* 0x000000050b057210 */ /* 0x008fe40007ffe00a */
[----:B------:R-:W-:-:S04]  /*1140*/  IADD3 R10, P1, PT, R4, -0x1000, RZ ;  /* 0xfffff000040a7810 */ /* 0x000fc80007f3e0ff */
[----:B------:R-:W-:Y:S02]  /*1150*/  ISETP.GE.U32.AND P0, PT, R10, 0x1000, PT ;  /* 0x000010000a00780c */ /* 0x000fe40003f06070 */
[----:B----4-:R-:W-:Y:S02]  /*1160*/  IADD3 R5, PT, PT, R13, R5, R12 ;  /* 0x000000050d057210 */ /* 0x010fe40007ffe00c */
[----:B------:R-:W-:-:S04]  /*1170*/  IADD3.X R11, PT, PT, R0, -0x1, RZ, P1, !PT ;  /* 0xffffffff000b7810 */ /* 0x000fc80000ffe4ff */
[----:B------:R-:W-:Y:S02]  /*1180*/  ISETP.GE.U32.AND.EX P0, PT, R11, RZ, PT, P0 ;  /* 0x000000ff0b00720c */ /* 0x000fe40003f06100 */
[----:B-----5:R-:W-:-:S04]  /*1190*/  IADD3 R5, PT, PT, R15, R5, R14 ;  /* 0x000000050f057210 */ /* 0x020fc80007ffe00e */
[----:B------:R-:W-:-:S04]  /*11a0*/  IADD3 R5, PT, PT, R17, R5, R16 ;  /* 0x0000000511057210 */ /* 0x000fc80007ffe010 */
[----:B------:R-:W-:-:S04]  /*11b0*/  IADD3 R5, PT, PT, R19, R5, R18 ;  /* 0x0000000513057210 */ /* 0x000fc80007ffe012 */
[----:B------:R-:W-:-:S05]  /*11c0*/  IADD3 R5, PT, PT, R21, R5, R20 ;  /* 0x0000000515057210 */ /* 0x000fca0007ffe014 */
[----:B------:R-:W-:Y:S01]  /*11d0*/  IMAD.IADD R8, R8, 0x1, R5 ;  /* 0x0000000108087824 */ /* 0x000fe200078e0205 */
[----:B------:R-:W-:Y:S06]  /*11e0*/  @!P0 BRA `(.L_x_103) ;  /* 0x0000000000a48947 */ /* 0x000fec0003800000 */
[----:B------:R-:W0:Y:S01]  /*11f0*/  LDC.64 R4, c[0x0][0x390] ;  /* 0x0000e400ff047b82 */ /* 0x000e220000000a00 */
[----:B------:R-:W-:Y:S01]  /*1200*/  UMOV UR5, 0x1000 ;  /* 0x0000100000057882 */ /* 0x000fe20000000000 */
[----:B------:R-:W-:-:S05]  /*1210*/  UMOV UR4, URZ ;  /* 0x000000ff00047c82 */ /* 0x000fca0008000000 */
.L_x_105:
[----:B------:R-:W-:-:S04]  /*1220*/  IADD3 R6, P0, PT, R2, UR5, RZ ;  /* 0x0000000502067c10 */ /* 0x000fc8000ff1e0ff */
[----:B------:R-:W-:-:S05]  /*1230*/  IADD3.X R7, PT, PT, R3, UR4, RZ, P0, !PT ;  /* 0x0000000403077c10 */ /* 0x000fca00087fe4ff */
        /* <DEDUP_REMOVED lines=16> */
[----:B--2---:R-:W-:-:S02]  /*1340*/  IADD3 R20, PT, PT, R20, R8, R23 ;  /* 0x0000000814147210 */ /* 0x004fc40007ffe017 */
[----:B0-----:R-:W-:-:S04]  /*1350*/  IADD3 R8, P1, PT, R4, -UR5, RZ ;  /* 0x8000000504087c10 */ /* 0x001fc8000ff3e0ff */
[----:B------:R-:W-:Y:S02]  /*1360*/  ISETP.GE.U32.AND P0, PT, R8, 0x1000, PT ;  /* 0x000010000800780c */ /* 0x000fe40003f06070 */
[----:B---3--:R-:W-:-:S04]  /*1370*/  IADD3 R20, PT, PT, R25, R20, R22 ;  /* 0x0000001419147210 */ /* 0x008fc80007ffe016 */
[----:B----4-:R-:W-:-:S04]  /*1380*/  IADD3 R20, PT, PT, R27, R20, R24 ;  /* 0x000000141b147210 */ /* 0x010fc80007ffe018 */
[----:B-----5:R-:W-:Y:S01]  /*1390*/  IADD3 R20, PT, PT, R21, R20, R0 ;  /* 0x0000001415147210 */ /* 0x020fe20007ffe000 */
[----:B------:R-:W-:-:S05]  /*13a0*/  IMAD.MOV.U32 R0, RZ, RZ, R5 ;  /* 0x000000ffff007224 */ /* 0x000fca00078e0005 */
[----:B------:R-:W-:Y:S02]  /*13b0*/  IADD3.X R8, PT, PT, R0, ~UR4, RZ, P1, !PT ;  /* 0x8000000400087c10 */ /* 0x000fe40008ffe4ff */
[----:B------:R-:W-:Y:S02]  /*13c0*/  IADD3 R12, PT, PT, R19, R20, R12 ;  /* 0x00000014130c7210 */ /* 0x000fe40007ffe00c */
[----:B------:R-:W-:Y:S02]  /*13d0*/  ISETP.GE.U32.AND.EX P0, PT, R8, RZ, PT, P0 ;  /* 0x000000ff0800720c */ /* 0x000fe40003f06100 */
[----:B------:R-:W-:-:S04]  /*13e0*/  IADD3 R12, PT, PT, R16, R12, R15 ;  /* 0x0000000c100c7210 */ /* 0x000fc80007ffe00f */
[----:B------:R-:W-:-:S04]  /*13f0*/  IADD3 R12, PT, PT, R14, R12, R17 ;  /* 0x0000000c0e0c7210 */ /* 0x000fc80007ffe011 */
[----:B------:R-:W-:-:S03]  /*1400*/  IADD3 R8, PT, PT, R18, R12, R13 ;  /* 0x0000000c12087210 */ /* 0x000fc60007ffe00d */
[----:B------:R-:W-:Y:S05]  /*1410*/  @!P0 BRA `(.L_x_104) ;  /* 0x0000000400d08947 */ /* 0x000fea0003800000 */
[----:B------:R-:W-:-:S04]  /*1420*/  UIADD3 UR5, UP0, UPT, UR5, 0x1000, URZ ;  /* 0x0000100005057890 */ /* 0x000fc8000ff1e0ff */
[----:B------:R-:W-:Y:S02]  /*1430*/  UIADD3.X UR4, UPT, UPT, URZ, UR4, URZ, UP0, !UPT ;  /* 0x00000004ff047290 */ /* 0x000fe400087fe4ff */
[----:B------:R-:W-:-:S04]  /*1440*/  ISETP.LT.U32.AND P0, PT, R10, UR5, PT ;  /* 0x000000050a007c0c */ /* 0x000fc8000bf01070 */
[----:B------:R-:W-:-:S05]  /*1450*/  IMAD.U32 R6, RZ, RZ, UR4 ;  /* 0x00000004ff067e24 */ /* 0x000fca000f8e00ff */
[----:B------:R-:W-:-:S13]  /*1460*/  ISETP.GT.U32.AND.EX P0, PT, R6, R11, PT, P0 ;  /* 0x0000000b0600720c */ /* 0x000fda0003f04100 */
[----:B------:R-:W-:Y:S05]  /*1470*/  @!P0 BRA `(.L_x_105) ;  /* 0xfffffffc00688947 */ /* 0x000fea000383ffff */
.L_x_103:
[C---:B------:R-:W-:Y:S01]  /*1480*/  VIADD R2, R4.reuse, -UR5 ;  /* 0x8000000504027c36 */ /* 0x040fe20008000000 */
[----:B------:R-:W-:Y:S01]  /*1490*/  ISETP.LE.U32.AND P1, PT, R4, UR5, PT ;  /* 0x0000000504007c0c */ /* 0x000fe2000bf23070 */
[----:B------:R-:W-:Y:S01]  /*14a0*/  IMAD.U32 R3, RZ, RZ, UR4 ;  /* 0x00000004ff037e24 */ /* 0x000fe2000f8e00ff */
[----:B------:R-:W-:Y:S02]  /*14b0*/  BSSY.RECONVERGENT B1, `(.L_x_104) ;  /* 0x000006a000017945 */ /* 0x000fe40003800200 */
[----:B------:R-:W-:-:S04]  /*14c0*/  ISETP.GE.AND P0, PT, R9, R2, PT ;  /* 0x000000020900720c */ /* 0x000fc80003f06270 */
[----:B------:R-:W-:-:S13]  /*14d0*/  ISETP.GE.U32.OR.EX P0, PT, R3, R0, P0, P1 ;  /* 0x000000000300720c */ /* 0x000fda0000706510 */
[----:B------:R-:W-:Y:S05]  /*14e0*/  @P0 BRA `(.L_x_106) ;  /* 0x0000000400980947 */ /* 0x000fea0003800000 */
[----:B------:R-:W-:Y:S01]  /*14f0*/  LOP3.LUT R3, RZ, R9, RZ, 0x33, !PT ;  /* 0x00000009ff037212 */ /* 0x000fe200078e33ff */
[----:B------:R-:W-:Y:S01]  /*1500*/  BSSY.RECONVERGENT B2, `(.L_x_107) ;  /* 0x000002f000027945 */ /* 0x000fe20003800200 */
[----:B------:R-:W-:Y:S02]  /*1510*/  IMAD.MOV.U32 R5, RZ, RZ, R9 ;  /* 0x000000ffff057224 */ /* 0x000fe400078e0009 */
[----:B------:R-:W-:-:S04]  /*1520*/  IADD3 R3, PT, PT, R4, -UR5, R3 ;  /* 0x8000000504037c10 */ /* 0x000fc8000fffe003 */
[C---:B------:R-:W-:Y:S02]  /*1530*/  ISETP.GE.U32.AND P0, PT, R3.reuse, 0xf00, PT ;  /* 0x00000f000300780c */ /* 0x040fe40003f06070 */
[----:B------:R-:W-:-:S04]  /*1540*/  LEA.HI R0, R3, 0x1, RZ, 0x18 ;  /* 0x0000000103007811 */ /* 0x000fc800078fc0ff */
[----:B------:R-:W-:-:S04]  /*1550*/  LOP3.LUT R20, R0, 0xf, RZ, 0xc0, !PT ;  /* 0x0000000f00147812 */ /* 0x000fc800078ec0ff */
[----:B------:R-:W-:-:S03]  /*1560*/  ISETP.NE.AND P1, PT, R20, RZ, PT ;  /* 0x000000ff1400720c */ /* 0x000fc60003f25270 */
[----:B------:R-:W-:Y:S10]  /*1570*/  @!P0 BRA `(.L_x_108) ;  /* 0x00000000009c8947 */ /* 0x000ff40003800000 */
[----:B------:R-:W0:Y:S01]  /*1580*/  LDC.64 R2, c[0x0][0x380] ;  /* 0x0000e000ff027b82 */ /* 0x000e220000000a00 */
[----:B------:R-:W-:Y:S01]  /*1590*/  LOP3.LUT R7, R0, 0x1fffff0, RZ, 0xc0, !PT ;  /* 0x01fffff000077812 */ /* 0x000fe200078ec0ff */
[----:B------:R-:W-:-:S04]  /*15a0*/  IMAD.MOV.U32 R5, RZ, RZ, R9 ;  /* 0x000000ffff057224 */ /* 0x000fc800078e0009 */
[----:B------:R-:W-:Y:S01]  /*15b0*/  IMAD.MOV R7, RZ, RZ, -R7 ;  /* 0x000000ffff077224 */ /* 0x000fe200078e0a07 */
[----:B0-----:R-:W-:-:S04]  /*15c0*/  IADD3 R12, P0, P2, R2, UR5, R9 ;  /* 0x00000005020c7c10 */ /* 0x001fc8000fa1e009 */
[----:B------:R-:W-:Y:S02]  /*15d0*/  IADD3 R12, P3, PT, R12, 0x800, RZ ;  /* 0x000008000c0c7810 */ /* 0x000fe40007f7e0ff */
[----:B------:R-:W-:-:S05]  /*15e0*/  IADD3.X R3, PT, PT, R3, UR4, RZ, P0, P2 ;  /* 0x0000000403037c10 */ /* 0x000fca00087e44ff */
[----:B------:R-:W-:-:S07]  /*15f0*/  IMAD.X R3, RZ, RZ, R3, P3 ;  /* 0x000000ffff037224 */ /* 0x000fce00018e0603 */
.L_x_109:
[----:B------:R-:W-:-:S05]  /*1600*/  IMAD.MOV.U32 R2, RZ, RZ, R12 ;  /* 0x000000ffff027224 */ /* 0x000fca00078e000c */
        /* <DEDUP_REMOVED lines=19> */
[----:B--2---:R-:W-:-:S04]  /*1740*/  IADD3 R10, PT, PT, R10, R8, R15 ;  /* 0x000000080a0a7210 */ /* 0x004fc80007ffe00f */
[----:B---3--:R-:W-:Y:S02]  /*1750*/  IADD3 R10, PT, PT, R12, R10, R17 ;  /* 0x0000000a0c0a7210 */ /* 0x008fe40007ffe011 */
[----:B------:R-:W-:-:S05]  /*1760*/  IADD3 R12, P2, PT, R2, 0x1000, RZ ;  /* 0x00001000020c7810 */ /* 0x000fca0007f5e0ff */
[----:B0-----:R-:W-:Y:S01]  /*1770*/  IMAD.X R3, RZ, RZ, R3, P2 ;  /* 0x000000ffff037224 */ /* 0x001fe200010e0603 */
[----:B----4-:R-:W-:-:S04]  /*1780*/  IADD3 R10, PT, PT, R14, R10, R19 ;  /* 0x0000000a0e0a7210 */ /* 0x010fc80007ffe013 */
[----:B-----5:R-:W-:-:S04]  /*1790*/  IADD3 R10, PT, PT, R16, R10, R21 ;  /* 0x0000000a100a7210 */ /* 0x020fc80007ffe015 */
[----:B------:R-:W-:-:S04]  /*17a0*/  IADD3 R10, PT, PT, R18, R10, R23 ;  /* 0x0000000a120a7210 */ /* 0x000fc80007ffe017 */
[----:B------:R-:W-:-:S04]  /*17b0*/  IADD3 R10, PT, PT, R22, R10, R25 ;  /* 0x0000000a160a7210 */ /* 0x000fc80007ffe019 */
[----:B------:R-:W-:-:S04]  /*17c0*/  IADD3 R6, PT, PT, R13, R10, R6 ;  /* 0x0000000a0d067210 */ /* 0x000fc80007ffe006 */
[----:B------:R-:W-:Y:S01]  /*17d0*/  IADD3 R8, PT, PT, R11, R6, R4 ;  /* 0x000000060b087210 */ /* 0x000fe20007ffe004 */
[----:B------:R-:W-:Y:S06]  /*17e0*/  @P0 BRA `(.L_x_109) ;  /* 0xfffffffc00840947 */ /* 0x000fec000383ffff */
.L_x_108:
[----:B------:R-:W-:Y:S05]  /*17f0*/  BSYNC.RECONVERGENT B2 ;  /* 0x0000000000027941 */ /* 0x000fea0003800200 */
.L_x_107:
[----:B------:R-:W-:Y:S05]  /*1800*/  @!P1 BRA `(.L_x_106) ;  /* 0x0000000000d09947 */ /* 0x000fea0003800000 */
[----:B------:R-:W-:Y:S01]  /*1810*/  ISETP.GE.U32.AND P0, PT, R20, 0x8, PT ;  /* 0x000000081400780c */ /* 0x000fe20003f06070 */
[----:B------:R-:W-:Y:S01]  /*1820*/  BSSY.RECONVERGENT B2, `(.L_x_110) ;  /* 0x0000014000027945 */ /* 0x000fe20003800200 */
[----:B------:R-:W-:-:S04]  /*1830*/  LOP3.LUT R14, R0, 0x7, RZ, 0xc0, !PT ;  /* 0x00000007000e7812 */ /* 0x000fc800078ec0ff */
[----:B------:R-:W-:-:S07]  /*1840*/  ISETP.NE.AND P1, PT, R14, RZ, PT ;  /* 0x000000ff0e00720c */ /* 0x000fce0003f25270 */
[----:B------:R-:W-:Y:S06]  /*1850*/  @!P0 BRA `(.L_x_111) ;  /* 0x0000000000408947 */ /* 0x000fec0003800000 */
[----:B------:R-:W0:Y:S02]  /*1860*/  LDC.64 R2, c[0x0][0x380] ;  /* 0x0000e000ff027b82 */ /* 0x000e240000000a00 */
[----:B0-----:R-:W-:-:S04]  /*1870*/  IADD3 R2, P0, P2, R2, UR5, R5 ;  /* 0x0000000502027c10 */ /* 0x001fc8000fa1e005 */
        /* <DEDUP_REMOVED lines=14> */
.L_x_111:
[----:B------:R-:W-:Y:S05]  /*1960*/  BSYNC.RECONVERGENT B2 ;  /* 0x0000000000027941 */ /* 0x000fea0003800200 */
.L_x_110:
        /* <DEDUP_REMOVED lines=16> */
.L_x_113:
[----:B------:R-:W-:Y:S05]  /*1a70*/  BSYNC.RECONVERGENT B2 ;  /* 0x0000000000027941 */ /* 0x000fea0003800200 */
.L_x_112:
[----:B------:R-:W-:Y:S05]  /*1a80*/  @!P1 BRA `(.L_x_106) ;  /* 0x0000000000309947 */ /* 0x000fea0003800000 */
[----:B------:R-:W0:Y:S01]  /*1a90*/  LDC.64 R2, c[0x0][0x380] ;  /* 0x0000e000ff027b82 */ /* 0x000e220000000a00 */
[----:B------:R-:W-:Y:S01]  /*1aa0*/  IMAD.MOV R0, RZ, RZ, -R0 ;  /* 0x000000ffff007224 */ /* 0x000fe200078e0a00 */
[----:B0-----:R-:W-:-:S04]  /*1ab0*/  IADD3 R2, P0, P1, R2, UR5, R5 ;  /* 0x0000000502027c10 */ /* 0x001fc8000f91e005 */
[----:B------:R-:W-:-:S09]  /*1ac0*/  IADD3.X R5, PT, PT, R3, UR4, RZ, P0, P1 ;  /* 0x0000000403057c10 */ /* 0x000fd200087e24ff */
.L_x_114:
        /* <DEDUP_REMOVED lines=8> */
.L_x_106:
[----:B------:R-:W-:Y:S05]  /*1b50*/  BSYNC.RECONVERGENT B1 ;  /* 0x0000000000017941 */ /* 0x000fea0003800200 */
.L_x_104:
[----:B------:R-:W0:Y:S01]  /*1b60*/  S2R R6, SR_LANEID ;  /* 0x0000000000067919 */ /* 0x000e220000000000 */
[----:B------:R-:W-:Y:S01]  /*1b70*/  ISETP.NE.AND P5, PT, R9, RZ, PT ;  /* 0x000000ff0900720c */ /* 0x000fe20003fa5270 */
        /* <DEDUP_REMOVED lines=39> */
[----:B------:R-:W-:-:S07]  /*1df0*/  IMAD.IADD R7, R0, 0x1, R3 ;  /* 0x0000000100077824 */ /* 0x000fce00078e0203 */
.L_x_102:
[----:B------:R-:W-:Y:S05]  /*1e00*/  BSYNC.RECONVERGENT B0 ;  /* 0x0000000000007941 */ /* 0x000fea0003800200 */
.L_x_87:
[----:B------:R-:W-:Y:S05]  /*1e10*/  @P5 EXIT ;  /* 0x000000000000594d */ /* 0x000fea0003800000 */
[----:B------:R-:W3:Y:S01]  /*1e20*/  LDC.64 R2, c[0x0][0x388] ;  /* 0x0000e200ff027b82 */ /* 0x000ee20000000a00 */
[----:B------:R-:W0:Y:S02]  /*1e30*/  LDCU UR4, c[0x0][0x39c] ;  /* 0x00007380ff0477ac */ /* 0x000e240008000800 */
[----:B012---:R-:W-:-:S05]  /*1e40*/  VIADD R7, R7, UR4 ;  /* 0x0000000407077c36 */ /* 0x007fca0008000000 */
[----:B---3--:R-:W-:Y:S01]  /*1e50*/  STG.E desc[UR6][R2.64], R7 ;  /* 0x0000000702007986 */ /* 0x008fe2000c101906 */
[----:B------:R-:W-:Y:S05]  /*1e60*/  EXIT ;  /* 0x000000000000794d */ /* 0x000fea0003800000 */
.L_x_115:
        /* <DEDUP_REMOVED lines=9> */
.L_x_240:


//--------------------- .text._ZN3cub18CUB_300001_SM_10006detail6reduce28DeviceReduceSingleTileKernelINS2_10policy_hubIijN4cuda3std3__44plusIiEEE10Policy1000EPiSC_iS9_iiNS7_10__identityEEEvT0_T1_T2_T3_T4_T6_ --------------------------
	.section	.text._ZN3cub18CUB_300001_SM_10006detail6reduce28DeviceReduceSingleTileKernelINS2_10policy_hubIijN4cuda3std3__44plusIiEEE10Policy1000EPiSC_iS9_iiNS7_10__identityEEEvT0_T1_T2_T3_T4_T6_,"ax",@progbits
	.align	128
        .global         _ZN3cub18CUB_300001_SM_10006detail6reduce28DeviceReduceSingleTileKernelINS2_10policy_hubIijN4cuda3std3__44plusIiEEE10Policy1000EPiSC_iS9_iiNS7_10__identityEEEvT0_T1_T2_T3_T4_T6_
        .type           _ZN3cub18CUB_300001_SM_10006detail6reduce28DeviceReduceSingleTileKernelINS2_10policy_hubIijN4cuda3std3__44plusIiEEE10Policy1000EPiSC_iS9_iiNS7_10__identityEEEvT0_T1_T2_T3_T4_T6_,@function
        .size           _ZN3cub18CUB_300001_SM_10006detail6reduce28DeviceReduceSingleTileKernelINS2_10policy_hubIijN4cuda3std3__44plusIiEEE10Policy1000EPiSC_iS9_iiNS7_10__identityEEEvT0_T1_T2_T3_T4_T6_,(.L_x_241 - _ZN3cub18CUB_300001_SM_10006detail6reduce28DeviceReduceSingleTileKernelINS2_10policy_hubIijN4cuda3std3__44plusIiEEE10Policy1000EPiSC_iS9_iiNS7_10__identityEEEvT0_T1_T2_T3_T4_T6_)
        .other          _ZN3cub18CUB_300001_SM_10006detail6reduce28DeviceReduceSingleTileKernelINS2_10policy_hubIijN4cuda3std3__44plusIiEEE10Policy1000EPiSC_iS9_iiNS7_10__identityEEEvT0_T1_T2_T3_T4_T6_,@"STO_CUDA_ENTRY STV_DEFAULT"
_ZN3cub18CUB_300001_SM_10006detail6reduce28DeviceReduceSingleTileKernelINS2_10policy_hubIijN4cuda3std3__44plusIiEEE10Policy1000EPiSC_iS9_iiNS7_10__identityEEEvT0_T1_T2_T3_T4_T6_:
.text._ZN3cub18CUB_300001_SM_10006detail6reduce28DeviceReduceSingleTileKernelINS2_10policy_hubIijN4cuda3std3__44plusIiEEE10Policy1000EPiSC_iS9_iiNS7_10__identityEEEvT0_T1_T2_T3_T4_T6_:
        /* <DEDUP_REMOVED lines=13> */
.L_x_116:
        /* <DEDUP_REMOVED lines=16> */
.L_x_121:
[----:B------:R-:W-:Y:S05]  /*01d0*/  BSYNC.RECONVERGENT B1 ;  /* 0x0000000000017941 */ /* 0x000fea0003800200 */
.L_x_120:
        /* <DEDUP_REMOVED lines=16> */
.L_x_126:
        /* <DEDUP_REMOVED lines=9> */
.L_x_125:
[----:B------:R-:W-:Y:S05]  /*0370*/  BSYNC.RECONVERGENT B2 ;  /* 0x0000000000027941 */ /* 0x000fea0003800200 */
.L_x_124:
        /* <DEDUP_REMOVED lines=8> */
.L_x_129:
        /* <DEDUP_REMOVED lines=35> */
.L_x_128:
[----:B------:R-:W-:Y:S05]  /*0630*/  BSYNC.RECONVERGENT B2 ;  /* 0x0000000000027941 */ /* 0x000fea0003800200 */
.L_x_127:
        /* <DEDUP_REMOVED lines=22> */
.L_x_131:
[----:B------:R-:W-:Y:S05]  /*07a0*/  BSYNC.RECONVERGENT B2 ;  /* 0x0000000000027941 */ /* 0x000fea0003800200 */
.L_x_130:
        /* <DEDUP_REMOVED lines=10> */
.L_x_123:
[----:B------:R-:W-:Y:S05]  /*0850*/  BSYNC.RECONVERGENT B1 ;  /* 0x0000000000017941 */ /* 0x000fea0003800200 */
.L_x_122:
        /* <DEDUP_REMOVED lines=45> */
.L_x_132:
        /* <DEDUP_REMOVED lines=67> */
.L_x_119:
        /* <DEDUP_REMOVED lines=22> */
.L_x_136:
        /* <DEDUP_REMOVED lines=20> */
.L_x_134:
        /* <DEDUP_REMOVED lines=20> */
.L_x_140:
        /* <DEDUP_REMOVED lines=8> */
.L_x_139:
[----:B------:R-:W-:Y:S05]  /*13c0*/  BSYNC.RECONVERGENT B2 ;  /* 0x0000000000027941 */ /* 0x000fea0003800200 */
.L_x_138:
        /* <DEDUP_REMOVED lines=16> */
.L_x_143:
        /* <DEDUP_REMOVED lines=39> */
.L_x_142:
[----:B------:R-:W-:Y:S05]  /*1740*/  BSYNC.RECONVERGENT B2 ;  /* 0x0000000000027941 */ /* 0x000fea0003800200 */
.L_x_141:
        /* <DEDUP_REMOVED lines=27> */
.L_x_145:
[----:B------:R-:W-:Y:S05]  /*1900*/  BSYNC.RECONVERGENT B2 ;  /* 0x0000000000027941 */ /* 0x000fea0003800200 */
.L_x_144:
        /* <DEDUP_REMOVED lines=10> */
.L_x_137:
[----:B------:R-:W-:Y:S05]  /*19b0*/  BSYNC.RECONVERGENT B1 ;  /* 0x0000000000017941 */ /* 0x000fea0003800200 */
.L_x_135:
        /* <DEDUP_REMOVED lines=43> */
.L_x_118:
        /* <DEDUP_REMOVED lines=12> */
.L_x_148:
[----:B------:R-:W-:Y:S05]  /*1d30*/  BSYNC.RECONVERGENT B1 ;  /* 0x0000000000017941 */ /* 0x000fea0003800200 */
.L_x_147:
        /* <DEDUP_REMOVED lines=16> */
.L_x_153:
        /* <DEDUP_REMOVED lines=9> */
.L_x_152:
[----:B------:R-:W-:Y:S05]  /*1ed0*/  BSYNC.RECONVERGENT B2 ;  /* 0x0000000000027941 */ /* 0x000fea0003800200 */
.L_x_151:
        /* <DEDUP_REMOVED lines=8> */
.L_x_156:
        /* <DEDUP_REMOVED lines=35> */
.L_x_155:
[----:B------:R-:W-:Y:S05]  /*2190*/  BSYNC.RECONVERGENT B2 ;  /* 0x0000000000027941 */ /* 0x000fea0003800200 */
.L_x_154:
        /* <DEDUP_REMOVED lines=22> */
.L_x_158:
[----:B------:R-:W-:Y:S05]  /*2300*/  BSYNC.RECONVERGENT B2 ;  /* 0x0000000000027941 */ /* 0x000fea0003800200 */
.L_x_157:
        /* <DEDUP_REMOVED lines=10> */
.L_x_150:
[----:B------:R-:W-:Y:S05]  /*23b0*/  BSYNC.RECONVERGENT B1 ;  /* 0x0000000000017941 */ /* 0x000fea0003800200 */
.L_x_149:
        /* <DEDUP_REMOVED lines=45> */
.L_x_159:
        /* <DEDUP_REMOVED lines=67> */
.L_x_146:
        /* <DEDUP_REMOVED lines=33> */
.L_x_162:
        /* <DEDUP_REMOVED lines=32> */
.L_x_160:
        /* <DEDUP_REMOVED lines=20> */
.L_x_166:
        /* <DEDUP_REMOVED lines=8> */
.L_x_165:
[----:B------:R-:W-:Y:S05]  /*3090*/  BSYNC.RECONVERGENT B2 ;  /* 0x0000000000027941 */ /* 0x000fea0003800200 */
.L_x_164:
        /* <DEDUP_REMOVED lines=16> */
.L_x_169:
        /* <DEDUP_REMOVED lines=39> */
.L_x_168:
[----:B------:R-:W-:Y:S05]  /*3410*/  BSYNC.RECONVERGENT B2 ;  /* 0x0000000000027941 */ /* 0x000fea0003800200 */
.L_x_167:
        /* <DEDUP_REMOVED lines=27> */
.L_x_171:
[----:B------:R-:W-:Y:S05]  /*35d0*/  BSYNC.RECONVERGENT B2 ;  /* 0x0000000000027941 */ /* 0x000fea0003800200 */
.L_x_170:
        /* <DEDUP_REMOVED lines=10> */
.L_x_163:
[----:B------:R-:W-:Y:S05]  /*3680*/  BSYNC.RECONVERGENT B1 ;  /* 0x0000000000017941 */ /* 0x000fea0003800200 */
.L_x_161:
        /* <DEDUP_REMOVED lines=42> */
.L_x_133:
[----:B------:R-:W-:Y:S05]  /*3930*/  BSYNC.RECONVERGENT B0 ;  /* 0x0000000000007941 */ /* 0x000fea0003800200 */
.L_x_117:
[----:B------:R-:W-:Y:S05]  /*3940*/  @P0 EXIT ;  /* 0x000000000000094d */ /* 0x000fea0003800000 */
[----:B-1----:R-:W1:Y:S01]  /*3950*/  LDC.64 R4, c[0x0][0x388] ;  /* 0x0000e200ff047b82 */ /* 0x002e620000000a00 */
[----:B------:R-:W0:Y:S02]  /*3960*/  LDCU UR4, c[0x0][0x398] ;  /* 0x00007300ff0477ac */ /* 0x000e240008000800 */
[----:B0-234-:R-:W-:-:S05]  /*3970*/  VIADD R3, R3, UR4 ;  /* 0x0000000403037c36 */ /* 0x01dfca0008000000 */
[----:B-1----:R-:W-:Y:S01]  /*3980*/  STG.E desc[UR6][R4.64], R3 ;  /* 0x0000000304007986 */ /* 0x002fe2000c101906 */
[----:B------:R-:W-:Y:S05]  /*3990*/  EXIT ;  /* 0x000000000000794d */ /* 0x000fea0003800000 */
.L_x_172:
        /* <DEDUP_REMOVED lines=14> */
.L_x_241:


//--------------------- .text._ZN3cub18CUB_300001_SM_10006detail6reduce18DeviceReduceKernelINS2_10policy_hubIijN4cuda3std3__44plusIiEEE10Policy1000EN6thrust24THRUST_300001_SM_1000_NS10device_ptrIhEEjS9_iNS7_10__identityEEEvT0_PT3_T1_NS0_13GridEvenShareISK_EET2_T4_ --------------------------
	.section	.text._ZN3cub18CUB_300001_SM_10006detail6reduce18DeviceReduceKernelINS2_10policy_hubIijN4cuda3std3__44plusIiEEE10Policy1000EN6thrust24THRUST_300001_SM_1000_NS10device_ptrIhEEjS9_iNS7_10__identityEEEvT0_PT3_T1_NS0_13GridEvenShareISK_EET2_T4_,"ax",@progbits
	.align	128
        .global         _ZN3cub18CUB_300001_SM_10006detail6reduce18DeviceReduceKernelINS2_10policy_hubIijN4cuda3std3__44plusIiEEE10Policy1000EN6thrust24THRUST_300001_SM_1000_NS10device_ptrIhEEjS9_iNS7_10__identityEEEvT0_PT3_T1_NS0_13GridEvenShareISK_EET2_T4_
        .type           _ZN3cub18CUB_300001_SM_10006detail6reduce18DeviceReduceKernelINS2_10policy_hubIijN4cuda3std3__44plusIiEEE10Policy1000EN6thrust24THRUST_300001_SM_1000_NS10device_ptrIhEEjS9_iNS7_10__identityEEEvT0_PT3_T1_NS0_13GridEvenShareISK_EET2_T4_,@function
        .size           _ZN3cub18CUB_300001_SM_10006detail6reduce18DeviceReduceKernelINS2_10policy_hubIijN4cuda3std3__44plusIiEEE10Policy1000EN6thrust24THRUST_300001_SM_1000_NS10device_ptrIhEEjS9_iNS7_10__identityEEEvT0_PT3_T1_NS0_13GridEvenShareISK_EET2_T4_,(.L_x_242 - _ZN3cub18CUB_300001_SM_10006detail6reduce18DeviceReduceKernelINS2_10policy_hubIijN4cuda3std3__44plusIiEEE10Policy1000EN6thrust24THRUST_300001_SM_1000_NS10device_ptrIhEEjS9_iNS7_10__identityEEEvT0_PT3_T1_NS0_13GridEvenShareISK_EET2_T4_)
        .other          _ZN3cub18CUB_300001_SM_10006detail6reduce18DeviceReduceKernelINS2_10policy_hubIijN4cuda3std3__44plusIiEEE10Policy1000EN6thrust24THRUST_300001_SM_1000_NS10device_ptrIhEEjS9_iNS7_10__identityEEEvT0_PT3_T1_NS0_13GridEvenShareISK_EET2_T4_,@"STO_CUDA_ENTRY STV_DEFAULT"
_ZN3cub18CUB_300001_SM_10006detail6reduce18DeviceReduceKernelINS2_10policy_hubIijN4cuda3std3__44plusIiEEE10Policy1000EN6thrust24THRUST_300001_SM_1000_NS10device_ptrIhEEjS9_iNS7_10__identityEEEvT0_PT3_T1_NS0_13GridEvenShareISK_EET2_T4_:
.text._ZN3cub18CUB_300001_SM_10006detail6reduce18DeviceReduceKernelINS2_10policy_hubIijN4cuda3std3__44plusIiEEE10Policy1000EN6thrust24THRUST_300001_SM_1000_NS10device_ptrIhEEjS9_iNS7_10__identityEEEvT0_PT3_T1_NS0_13GridEvenShareISK_EET2_T4_:
[----:B------:R-:W-:Y:S08]  /*0000*/  LDC R1, c[0x0][0x37c] ;  /* 0x0000df00ff017b82 */ /* 0x000ff00000000800 */
[----:B------:R-:W0:Y:S01]  /*0010*/  S2UR UR13, SR_CTAID.X ;  /* 0x00000000000d79c3 */ /* 0x000e220000002500 */
[----:B------:R-:W1:Y:S01]  /*0020*/  LDCU.64 UR8, c[0x0][0x3a8] ;  /* 0x00007500ff0877ac */ /* 0x000e620008000a00 */
[----:B------:R-:W-:Y:S01]  /*0030*/  BSSY.RECONVERGENT B0, `(.L_x_173) ;  /* 0x0000282000007945 */ /* 0x000fe20003800200 */
[----:B------:R-:W2:Y:S01]  /*0040*/  LDCU.64 UR14, c[0x0][0x358] ;  /* 0x00006b00ff0e77ac */ /* 0x000ea20008000a00 */
[----:B-1----:R-:W-:-:S02]  /*0050*/  USHF.L.U32 UR5, UR9, 0xc, URZ ;  /* 0x0000000c09057899 */ /* 0x002fc400080006ff */
[----:B0-----:R-:W-:-:S04]  /*0060*/  UIMAD UR12, UR13, -0x1000, UR8 ;  /* 0xfffff0000d0c78a4 */ /* 0x001fc8000f8e0208 */
[----:B------:R-:W-:-:S09]  /*0070*/  UISETP.GT.U32.AND UP0, UPT, UR12, 0xfff, UPT ;  /* 0x00000fff0c00788c */ /* 0x000fd2000bf04070 */
[----:B--2---:R-:W-:Y:S05]  /*0080*/  BRA.U UP0, `(.L_x_174) ;  /* 0x0000001500047547 */ /* 0x004fea000b800000 */
[----:B------:R-:W0:Y:S01]  /*0090*/  S2R R0, SR_TID.X ;  /* 0x0000000000007919 */ /* 0x000e220000002100 */
[----:B------:R-:W1:Y:S01]  /*00a0*/  LDCU.64 UR6, c[0x0][0x380] ;  /* 0x00007000ff0677ac */ /* 0x000e620008000a00 */
[----:B------:R-:W-:Y:S01]  /*00b0*/  BSSY.RECONVERGENT B1, `(.L_x_175) ;  /* 0x000000c000017945 */ /* 0x000fe20003800200 */
[----:B------:R-:W-:Y:S01]  /*00c0*/  IMAD.MOV.U32 R8, RZ, RZ, RZ ;  /* 0x000000ffff087224 */ /* 0x000fe200078e00ff */
[----:B0-----:R-:W-:Y:S01]  /*00d0*/  ISETP.GE.U32.AND P0, PT, R0, UR12, PT ;  /* 0x0000000c00007c0c */ /* 0x001fe2000bf06070 */
[----:B------:R-:W-:-:S12]  /*00e0*/  IMAD.MOV.U32 R2, RZ, RZ, R0 ;  /* 0x000000ffff027224 */ /* 0x000fd800078e0000 */
[----:B-1----:R-:W-:Y:S05]  /*00f0*/  @P0 BRA `(.L_x_176) ;  /* 0x00000000001c0947 */ /* 0x002fea0003800000 */
[----:B------:R-:W0:Y:S01]  /*0100*/  LDCU.64 UR4, c[0x0][0x380] ;  /* 0x00007000ff0477ac */ /* 0x000e220008000a00 */
[----:B------:R-:W-:-:S04]  /*0110*/  IMAD.U32 R3, RZ, RZ, UR13 ;  /* 0x0000000dff037e24 */ /* 0x000fc8000f8e00ff */
[----:B------:R-:W-:-:S05]  /*0120*/  IMAD R8, R3, 0x1000, R0 ;  /* 0x0000100003087824 */ /* 0x000fca00078e0200 */
[----:B0-----:R-:W-:-:S05]  /*0130*/  IADD3 R8, P0, PT, R8, UR4, RZ ;  /* 0x0000000408087c10 */ /* 0x001fca000ff1e0ff */
[----:B------:R-:W-:-:S05]  /*0140*/  IMAD.X R9, RZ, RZ, UR5, P0 ;  /* 0x00000005ff097e24 */ /* 0x000fca00080e06ff */
[----:B------:R0:W5:Y:S01]  /*0150*/  LDG.E.U8 R8, desc[UR14][R8.64] ;  /* 0x0000000e08087981 */ /* 0x000162000c1e1100 */
[----:B------:R-:W-:-:S07]  /*0160*/  VIADD R2, R0, 0x100 ;  /* 0x0000010000027836 */ /* 0x000fce0000000000 */
.L_x_176:
[----:B------:R-:W-:Y:S05]  /*0170*/  BSYNC.RECONVERGENT B1 ;  /* 0x0000000000017941 */ /* 0x000fea0003800200 */
.L_x_175:
[----:B------:R-:W-:Y:S01]  /*0180*/  ISETP.GE.U32.AND P0, PT, R2, UR12, PT ;  /* 0x0000000c02007c0c */ /* 0x000fe2000bf06070 */
[----:B------:R-:W-:-:S12]  /*0190*/  BSSY.RECONVERGENT B1, `(.L_x_177) ;  /* 0x00000b8000017945 */ /* 0x000fd80003800200 */
[----:B------:R-:W-:Y:S05]  /*01a0*/  @P0 BRA `(.L_x_178) ;  /* 0x0000000800d80947 */ /* 0x000fea0003800000 */
[----:B------:R-:W-:Y:S01]  /*01b0*/  LOP3.LUT R3, RZ, R2, RZ, 0x33, !PT ;  /* 0x00000002ff037212 */ /* 0x000fe200078e33ff */
[----:B------:R-:W-:Y:S01]  /*01c0*/  IMAD.U32 R4, RZ, RZ, UR13 ;  /* 0x0000000dff047e24 */ /* 0x000fe2000f8e00ff */
[----:B------:R-:W-:Y:S03]  /*01d0*/  BSSY.RECONVERGENT B2, `(.L_x_179) ;  /* 0x000005b000027945 */ /* 0x000fe60003800200 */
[----:B------:R-:W-:-:S04]  /*01e0*/  VIADD R3, R3, UR8 ;  /* 0x0000000803037c36 */ /* 0x000fc80008000000 */
[----:B------:R-:W-:-:S05]  /*01f0*/  IMAD R3, R4, -0x1000, R3 ;  /* 0xfffff00004037824 */ /* 0x000fca00078e0203 */
[C---:B------:R-:W-:Y:S02]  /*0200*/  ISETP.GE.U32.AND P0, PT, R3.reuse, 0xf00, PT ;  /* 0x00000f000300780c */ /* 0x040fe40003f06070 */
[----:B------:R-:W-:-:S04]  /*0210*/  LEA.HI R3, R3, 0x1, RZ, 0x18 ;  /* 0x0000000103037811 */ /* 0x000fc800078fc0ff */
[----:B------:R-:W-:-:S07]  /*0220*/  LOP3.LUT R4, R3, 0xf, RZ, 0xc0, !PT ;  /* 0x0000000f03047812 */ /* 0x000fce00078ec0ff */
[----:B------:R-:W-:Y:S05]  /*0230*/  @!P0 BRA `(.L_x_180) ;  /* 0x0000000400508947 */ /* 0x000fea0003800000 */
[----:B0-----:R-:W-:Y:S01]  /*0240*/  LOP3.LUT R9, R3, 0x1fffff0, RZ, 0xc0, !PT ;  /* 0x01fffff003097812 */ /* 0x001fe200078ec0ff */
[----:B------:R-:W-:Y:S01]  /*0250*/  IMAD.U32 R5, RZ, RZ, UR13 ;  /* 0x0000000dff057e24 */ /* 0x000fe2000f8e00ff */
[----:B------:R-:W-:Y:S01]  /*0260*/  BSSY.RECONVERGENT B3, `(.L_x_181) ;  /* 0x0000050000037945 */ /* 0x000fe20003800200 */
[----:B------:R-:W-:Y:S02]  /*0270*/  LOP3.LUT R6, R2, 0x800, RZ, 0xfc, !PT ;  /* 0x0000080002067812 */ /* 0x000fe400078efcff */
[----:B------:R-:W-:Y:S02]  /*0280*/  IMAD R2, R5, 0x1000, R2 ;  /* 0x0000100005027824 */ /* 0x000fe400078e0202 */
[----:B------:R-:W-:-:S07]  /*0290*/  IMAD.MOV R9, RZ, RZ, -R9 ;  /* 0x000000ffff097224 */ /* 0x000fce00078e0a09 */
.L_x_182:
[C---:B------:R-:W-:Y:S01]  /*02a0*/  IADD3 R14, P0, PT, R2.reuse, UR6, RZ ;  /* 0x00000006020e7c10 */ /* 0x040fe2000ff1e0ff */
[C---:B------:R-:W-:Y:S02]  /*02b0*/  VIADD R16, R2.reuse, 0x100 ;  /* 0x0000010002107836 */ /* 0x040fe40000000000 */
[----:B------:R-:W-:Y:S02]  /*02c0*/  VIADD R20, R2, 0x200 ;  /* 0x0000020002147836 */ /* 0x000fe40000000000 */
[----:B------:R-:W-:Y:S01]  /*02d0*/  IMAD.X R15, RZ, RZ, UR7, P0 ;  /* 0x00000007ff0f7e24 */ /* 0x000fe200080e06ff */
[----:B------:R-:W-:Y:S01]  /*02e0*/  IADD3 R16, P0, PT, R16, UR6, RZ ;  /* 0x0000000610107c10 */ /* 0x000fe2000ff1e0ff */
[----:B------:R-:W-:Y:S01]  /*02f0*/  VIADD R18, R2, 0x300 ;  /* 0x0000030002127836 */ /* 0x000fe20000000000 */
[----:B------:R-:W-:Y:S01]  /*0300*/  IADD3 R20, P1, PT, R20, UR6, RZ ;  /* 0x0000000614147c10 */ /* 0x000fe2000ff3e0ff */
[----:B------:R-:W-:Y:S01]  /*0310*/  VIADD R26, R2, 0x400 ;  /* 0x00000400021a7836 */ /* 0x000fe20000000000 */
[----:B------:R0:W2:Y:S01]  /*0320*/  LDG.E.U8 R5, desc[UR14][R14.64] ;  /* 0x0000000e0e057981 */ /* 0x0000a2000c1e1100 */
[----:B------:R-:W-:Y:S01]  /*0330*/  IMAD.X R17, RZ, RZ, UR7, P0 ;  /* 0x00000007ff117e24 */ /* 0x000fe200080e06ff */
[----:B------:R-:W-:Y:S01]  /*0340*/  IADD3 R18, P0, PT, R18, UR6, RZ ;  /* 0x0000000612127c10 */ /* 0x000fe2000ff1e0ff */
[----:B------:R-:W-:-:S02]  /*0350*/  VIADD R12, R2, 0x500 ;  /* 0x00000500020c7836 */ /* 0x000fc40000000000 */
[----:B------:R-:W-:Y:S01]  /*0360*/  IMAD.X R21, RZ, RZ, UR7, P1 ;  /* 0x00000007ff157e24 */ /* 0x000fe200088e06ff */
[----:B------:R-:W-:Y:S01]  /*0370*/  IADD3 R26, P1, PT, R26, UR6, RZ ;  /* 0x000000061a1a7c10 */ /* 0x000fe2000ff3e0ff */
[----:B------:R-:W-:Y:S01]  /*0380*/  IMAD.X R19, RZ, RZ, UR7, P0 ;  /* 0x00000007ff137e24 */ /* 0x000fe200080e06ff */
[----:B------:R-:W-:Y:S01]  /*0390*/  IADD3 R12, P0, PT, R12, UR6, RZ ;  /* 0x000000060c0c7c10 */ /* 0x000fe2000ff1e0ff */
[C---:B------:R-:W-:Y:S01]  /*03a0*/  VIADD R13, R2.reuse, 0x600 ;  /* 0x00000600020d7836 */ /* 0x040fe20000000000 */
[----:B------:R1:W2:Y:S01]  /*03b0*/  LDG.E.U8 R7, desc[UR14][R16.64] ;  /* 0x0000000e10077981 */ /* 0x0002a2000c1e1100 */
[C---:B0-----:R-:W-:Y:S02]  /*03c0*/  VIADD R15, R2.reuse, 0x700 ;  /* 0x00000700020f7836 */ /* 0x041fe40000000000 */
[----:B------:R-:W-:Y:S01]  /*03d0*/  IMAD.X R27, RZ, RZ, UR7, P1 ;  /* 0x00000007ff1b7e24 */ /* 0x000fe200088e06ff */
[----:B------:R-:W-:Y:S01]  /*03e0*/  IADD3 R14, P1, PT, R13, UR6, RZ ;  /* 0x000000060d0e7c10 */ /* 0x000fe2000ff3e0ff */
[----:B------:R-:W-:Y:S01]  /*03f0*/  IMAD.X R13, RZ, RZ, UR7, P0 ;  /* 0x00000007ff0d7e24 */ /* 0x000fe200080e06ff */
[----:B------:R0:W3:Y:S01]  /*0400*/  LDG.E.U8 R10, desc[UR14][R20.64] ;  /* 0x0000000e140a7981 */ /* 0x0000e2000c1e1100 */
[----:B------:R-:W-:Y:S01]  /*0410*/  VIADD R28, R2, 0x800 ;  /* 0x00000800021c7836 */ /* 0x000fe20000000000 */
[----:B-1----:R-:W-:Y:S01]  /*0420*/  IADD3 R16, P0, PT, R15, UR6, RZ ;  /* 0x000000060f107c10 */ /* 0x002fe2000ff1e0ff */
[----:B------:R-:W-:Y:S01]  /*0430*/  IMAD.X R15, RZ, RZ, UR7, P1 ;  /* 0x00000007ff0f7e24 */ /* 0x000fe200088e06ff */
[----:B------:R1:W3:Y:S02]  /*0440*/  LDG.E.U8 R11, desc[UR14][R18.64] ;  /* 0x0000000e120b7981 */ /* 0x0002e4000c1e1100 */
[----:B------:R-:W-:Y:S01]  /*0450*/  IADD3 R28, P1, PT, R28, UR6, RZ ;  /* 0x000000061c1c7c10 */ /* 0x000fe2000ff3e0ff */
[----:B0-----:R-:W-:Y:S01]  /*0460*/  VIADD R20, R2, 0x900 ;  /* 0x0000090002147836 */ /* 0x001fe20000000000 */
[----:B------:R0:W4:Y:S01]  /*0470*/  LDG.E.U8 R25, desc[UR14][R12.64] ;  /* 0x0000000e0c197981 */ /* 0x000122000c1e1100 */
[----:B------:R-:W-:-:S03]  /*0480*/  IMAD.X R17, RZ, RZ, UR7, P0 ;  /* 0x00000007ff117e24 */ /* 0x000fc600080e06ff */
[----:B------:R-:W-:Y:S01]  /*0490*/  IADD3 R20, P0, PT, R20, UR6, RZ ;  /* 0x0000000614147c10 */ /* 0x000fe2000ff1e0ff */
[C---:B-1----:R-:W-:Y:S01]  /*04a0*/  VIADD R18, R2.reuse, 0xa00 ;  /* 0x00000a0002127836 */ /* 0x042fe20000000000 */
[----:B------:R1:W4:Y:S01]  /*04b0*/  LDG.E.U8 R24, desc[UR14][R14.64] ;  /* 0x0000000e0e187981 */ /* 0x000322000c1e1100 */
[----:B------:R-:W-:Y:S02]  /*04c0*/  VIADD R19, R2, 0xb00 ;  /* 0x00000b0002137836 */ /* 0x000fe40000000000 */
[----:B------:R-:W-:Y:S01]  /*04d0*/  IMAD.X R29, RZ, RZ, UR7, P1 ;  /* 0x00000007ff1d7e24 */ /* 0x000fe200088e06ff */
[----:B------:R-:W-:Y:S01]  /*04e0*/  IADD3 R18, P1, PT, R18, UR6, RZ ;  /* 0x0000000612127c10 */ /* 0x000fe2000ff3e0ff */
[----:B------:R-:W-:Y:S01]  /*04f0*/  IMAD.X R21, RZ, RZ, UR7, P0 ;  /* 0x00000007ff157e24 */ /* 0x000fe200080e06ff */
[----:B0-----:R-:W-:Y:S01]  /*0500*/  IADD3 R12, P0, PT, R19, UR6, RZ ;  /* 0x00000006130c7c10 */ /* 0x001fe2000ff1e0ff */
[C---:B------:R-:W-:Y:S01]  /*0510*/  VIADD R13, R2.reuse, 0xc00 ;  /* 0x00000c00020d7836 */ /* 0x040fe20000000000 */
[----:B------:R-:W4:Y:S01]  /*0520*/  LDG.E.U8 R26, desc[UR14][R26.64] ;  /* 0x0000000e1a1a7981 */ /* 0x000f22000c1e1100 */
[----:B-1----:R-:W-:-:S02]  /*0530*/  VIADD R15, R2, 0xd00 ;  /* 0x00000d00020f7836 */ /* 0x002fc40000000000 */
[----:B------:R-:W-:Y:S01]  /*0540*/  IMAD.X R19, RZ, RZ, UR7, P1 ;  /* 0x00000007ff137e24 */ /* 0x000fe200088e06ff */
[----:B------:R-:W-:Y:S01]  /*0550*/  IADD3 R14, P1, PT, R13, UR6, RZ ;  /* 0x000000060d0e7c10 */ /* 0x000fe2000ff3e0ff */
[----:B------:R-:W-:Y:S01]  /*0560*/  IMAD.X R13, RZ, RZ, UR7, P0 ;  /* 0x00000007ff0d7e24 */ /* 0x000fe200080e06ff */
[----:B------:R-:W4:Y:S01]  /*0570*/  LDG.E.U8 R28, desc[UR14][R28.64] ;  /* 0x0000000e1c1c7981 */ /* 0x000f22000c1e1100 */
[----:B------:R-:W-:-:S03]  /*0580*/  VIADD R22, R2, 0xe00 ;  /* 0x00000e0002167836 */ /* 0x000fc60000000000 */
[----:B------:R0:W4:Y:S01]  /*0590*/  LDG.E.U8 R27, desc[UR14][R16.64] ;  /* 0x0000000e101b7981 */ /* 0x000122000c1e1100 */
[----:B------:R-:W-:-:S03]  /*05a0*/  VIADD R23, R2, 0xf00 ;  /* 0x00000f0002177836 */ /* 0x000fc60000000000 */
[----:B------:R-:W4:Y:S04]  /*05b0*/  LDG.E.U8 R18, desc[UR14][R18.64] ;  /* 0x0000000e12127981 */ /* 0x000f28000c1e1100 */
[----:B------:R1:W4:Y:S01]  /*05c0*/  LDG.E.U8 R29, desc[UR14][R20.64] ;  /* 0x0000000e141d7981 */ /* 0x000322000c1e1100 */
[----:B0-----:R-:W-:Y:S01]  /*05d0*/  IADD3 R16, P0, PT, R15, UR6, RZ ;  /* 0x000000060f107c10 */ /* 0x001fe2000ff1e0ff */
[----:B------:R-:W-:Y:S02]  /*05e0*/  IMAD.X R15, RZ, RZ, UR7, P1 ;  /* 0x00000007ff0f7e24 */ /* 0x000fe400088e06ff */
[----:B------:R-:W4:Y:S02]  /*05f0*/  LDG.E.U8 R13, desc[UR14][R12.64] ;  /* 0x0000000e0c0d7981 */ /* 0x000f24000c1e1100 */
[----:B------:R-:W-:-:S02]  /*0600*/  IMAD.X R17, RZ, RZ, UR7, P0 ;  /* 0x00000007ff117e24 */ /* 0x000fc400080e06ff */
[----:B------:R-:W4:Y:S01]  /*0610*/  LDG.E.U8 R14, desc[UR14][R14.64] ;  /* 0x0000000e0e0e7981 */ /* 0x000f22000c1e1100 */
[----:B-1----:R-:W-:Y:S02]  /*0620*/  IADD3 R20, P0, PT, R22, UR6, RZ ;  /* 0x0000000616147c10 */ /* 0x002fe4000ff1e0ff */
[----:B------:R-:W-:Y:S01]  /*0630*/  IADD3 R22, P1, PT, R23, UR6, RZ ;  /* 0x0000000617167c10 */ /* 0x000fe2000ff3e0ff */
[----:B------:R-:W4:Y:S02]  /*0640*/  LDG.E.U8 R17, desc[UR14][R16.64] ;  /* 0x0000000e10117981 */ /* 0x000f24000c1e1100 */
[----:B------:R-:W-:Y:S02]  /*0650*/  IMAD.X R21, RZ, RZ, UR7, P0 ;  /* 0x00000007ff157e24 */ /* 0x000fe400080e06ff */
[----:B------:R-:W-:-:S03]  /*0660*/  IMAD.X R23, RZ, RZ, UR7, P1 ;  /* 0x00000007ff177e24 */ /* 0x000fc600088e06ff */
[----:B------:R-:W4:Y:S04]  /*0670*/  LDG.E.U8 R20, desc[UR14][R20.64] ;  /* 0x0000000e14147981 */ /* 0x000f28000c1e1100 */
[----:B------:R-:W4:Y:S01]  /*0680*/  LDG.E.U8 R23, desc[UR14][R22.64] ;  /* 0x0000000e16177981 */ /* 0x000f22000c1e1100 */
[----:B------:R-:W-:-:S05]  /*0690*/  VIADD R9, R9, 0x10 ;  /* 0x0000001009097836 */ /* 0x000fca0000000000 */
[----:B------:R-:W-:Y:S01]  /*06a0*/  ISETP.NE.AND P0, PT, R9, RZ, PT ;  /* 0x000000ff0900720c */ /* 0x000fe20003f05270 */
[----:B------:R-:W-:Y:S02]  /*06b0*/  VIADD R6, R6, 0x1000 ;  /* 0x0000100006067836 */ /* 0x000fe40000000000 */
[----:B------:R-:W-:Y:S01]  /*06c0*/  VIADD R2, R2, 0x1000 ;  /* 0x0000100002027836 */ /* 0x000fe20000000000 */
        /* <DEDUP_REMOVED lines=8> */
[----:B------:R-:W-:Y:S06]  /*0750*/  @P0 BRA `(.L_x_182) ;  /* 0xfffffff800d00947 */ /* 0x000fec000383ffff */
[----:B------:R-:W-:Y:S05]  /*0760*/  BSYNC.RECONVERGENT B3 ;  /* 0x0000000000037941 */ /* 0x000fea0003800200 */
.L_x_181:
[----:B------:R-:W-:-:S07]  /*0770*/  VIADD R2, R6, 0xfffff800 ;  /* 0xfffff80006027836 */ /* 0x000fce0000000000 */
.L_x_180:
[----:B------:R-:W-:Y:S05]  /*0780*/  BSYNC.RECONVERGENT B2 ;  /* 0x0000000000027941 */ /* 0x000fea0003800200 */
.L_x_179:
[----:B------:R-:W-:-:S13]  /*0790*/  ISETP.NE.AND P0, PT, R4, RZ, PT ;  /* 0x000000ff0400720c */ /* 0x000fda0003f05270 */
[----:B------:R-:W-:Y:S05]  /*07a0*/  @!P0 BRA `(.L_x_178) ;  /* 0x0000000400588947 */ /* 0x000fea0003800000 */
[----:B------:R-:W-:Y:S01]  /*07b0*/  ISETP.GE.U32.AND P1, PT, R4, 0x8, PT ;  /* 0x000000080400780c */ /* 0x000fe20003f26070 */
[----:B------:R-:W-:Y:S01]  /*07c0*/  BSSY.RECONVERGENT B2, `(.L_x_183) ;  /* 0x000002b000027945 */ /* 0x000fe20003800200 */
[----:B------:R-:W-:-:S04]  /*07d0*/  LOP3.LUT R20, R3, 0x7, RZ, 0xc0, !PT ;  /* 0x0000000703147812 */ /* 0x000fc800078ec0ff */
[----:B------:R-:W-:-:S07]  /*07e0*/  ISETP.NE.AND P0, PT, R20, RZ, PT ;  /* 0x000000ff1400720c */ /* 0x000fce0003f05270 */
[----:B------:R-:W-:Y:S06]  /*07f0*/  @!P1 BRA `(.L_x_184) ;  /* 0x00000000009c9947 */ /* 0x000fec0003800000 */
[----:B------:R-:W1:Y:S01]  /*0800*/  LDCU.64 UR4, c[0x0][0x380] ;  /* 0x00007000ff0477ac */ /* 0x000e620008000a00 */
[----:B------:R-:W-:-:S04]  /*0810*/  IMAD.U32 R21, RZ, RZ, UR13 ;  /* 0x0000000dff157e24 */ /* 0x000fc8000f8e00ff */
[----:B------:R-:W-:-:S04]  /*0820*/  IMAD R21, R21, 0x1000, R2 ;  /* 0x0000100015157824 */ /* 0x000fc800078e0202 */
[C---:B------:R-:W-:Y:S02]  /*0830*/  VIADD R12, R21.reuse, 0x100 ;  /* 0x00000100150c7836 */ /* 0x040fe40000000000 */
[C---:B------:R-:W-:Y:S02]  /*0840*/  VIADD R18, R21.reuse, 0x200 ;  /* 0x0000020015127836 */ /* 0x040fe40000000000 */
[C---:B------:R-:W-:Y:S01]  /*0850*/  VIADD R14, R21.reuse, 0x300 ;  /* 0x00000300150e7836 */ /* 0x040fe20000000000 */
[C---:B-1----:R-:W-:Y:S02]  /*0860*/  IADD3 R4, P1, PT, R21.reuse, UR4, RZ ;  /* 0x0000000415047c10 */ /* 0x042fe4000ff3e0ff */
[----:B------:R-:W-:Y:S01]  /*0870*/  IADD3 R12, P2, PT, R12, UR4, RZ ;  /* 0x000000040c0c7c10 */ /* 0x000fe2000ff5e0ff */
[C---:B------:R-:W-:Y:S02]  /*0880*/  VIADD R10, R21.reuse, 0x400 ;  /* 0x00000400150a7836 */ /* 0x040fe40000000000 */
[----:B------:R-:W-:Y:S01]  /*0890*/  IMAD.X R5, RZ, RZ, UR5, P1 ;  /* 0x00000005ff057e24 */ /* 0x000fe200088e06ff */
[----:B------:R-:W-:Y:S01]  /*08a0*/  IADD3 R18, P1, PT, R18, UR4, RZ ;  /* 0x0000000412127c10 */ /* 0x000fe2000ff3e0ff */
[----:B------:R-:W-:Y:S01]  /*08b0*/  IMAD.X R13, RZ, RZ, UR5, P2 ;  /* 0x00000005ff0d7e24 */ /* 0x000fe200090e06ff */
[----:B------:R-:W-:Y:S01]  /*08c0*/  IADD3 R14, P2, PT, R14, UR4, RZ ;  /* 0x000000040e0e7c10 */ /* 0x000fe2000ff5e0ff */
[C---:B------:R-:W-:Y:S01]  /*08d0*/  VIADD R6, R21.reuse, 0x500 ;  /* 0x0000050015067836 */ /* 0x040fe20000000000 */
[----:B0-----:R0:W2:Y:S01]  /*08e0*/  LDG.E.U8 R9, desc[UR14][R4.64] ;  /* 0x0000000e04097981 */ /* 0x0010a2000c1e1100 */
[----:B------:R-:W-:Y:S01]  /*08f0*/  IMAD.X R19, RZ, RZ, UR5, P1 ;  /* 0x00000005ff137e24 */ /* 0x000fe200088e06ff */
[----:B------:R-:W-:Y:S01]  /*0900*/  IADD3 R10, P1, PT, R10, UR4, RZ ;  /* 0x000000040a0a7c10 */ /* 0x000fe2000ff3e0ff */
[C---:B------:R-:W-:Y:S01]  /*0910*/  VIADD R7, R21.reuse, 0x600 ;  /* 0x0000060015077836 */ /* 0x040fe20000000000 */
[----:B------:R-:W-:Y:S01]  /*0920*/  IADD3 R6, P3, PT, R6, UR4, RZ ;  /* 0x0000000406067c10 */ /* 0x000fe2000ff7e0ff */
[----:B------:R-:W-:Y:S01]  /*0930*/  VIADD R21, R21, 0x700 ;  /* 0x0000070015157836 */ /* 0x000fe20000000000 */
[----:B------:R1:W2:Y:S01]  /*0940*/  LDG.E.U8 R16, desc[UR14][R12.64] ;  /* 0x0000000e0c107981 */ /* 0x0002a2000c1e1100 */
[----:B------:R-:W-:-:S02]  /*0950*/  IMAD.X R15, RZ, RZ, UR5, P2 ;  /* 0x00000005ff0f7e24 */ /* 0x000fc400090e06ff */
[----:B------:R-:W-:Y:S01]  /*0960*/  IMAD.X R11, RZ, RZ, UR5, P1 ;  /* 0x00000005ff0b7e24 */ /* 0x000fe200088e06ff */
[----:B0-----:R-:W-:Y:S01]  /*0970*/  IADD3 R4, P2, PT, R7, UR4, RZ ;  /* 0x0000000407047c10 */ /* 0x001fe2000ff5e0ff */
[----:B------:R-:W-:Y:S01]  /*0980*/  IMAD.X R7, RZ, RZ, UR5, P3 ;  /* 0x00000005ff077e24 */ /* 0x000fe200098e06ff */
[----:B------:R-:W3:Y:S01]  /*0990*/  LDG.E.U8 R17, desc[UR14][R18.64] ;  /* 0x0000000e12117981 */ /* 0x000ee2000c1e1100 */
[----:B-1----:R-:W-:-:S03]  /*09a0*/  IADD3 R12, P1, PT, R21, UR4, RZ ;  /* 0x00000004150c7c10 */ /* 0x002fc6000ff3e0ff */
[----:B------:R-:W3:Y:S01]  /*09b0*/  LDG.E.U8 R14, desc[UR14][R14.64] ;  /* 0x0000000e0e0e7981 */ /* 0x000ee2000c1e1100 */
[----:B------:R-:W-:Y:S02]  /*09c0*/  IMAD.X R5, RZ, RZ, UR5, P2 ;  /* 0x00000005ff057e24 */ /* 0x000fe400090e06ff */
[----:B------:R-:W-:Y:S01]  /*09d0*/  IMAD.X R13, RZ, RZ, UR5, P1 ;  /* 0x00000005ff0d7e24 */ /* 0x000fe200088e06ff */
        /* <DEDUP_REMOVED lines=9> */
.L_x_184:
[----:B------:R-:W-:Y:S05]  /*0a70*/  BSYNC.RECONVERGENT B2 ;  /* 0x0000000000027941 */ /* 0x000fea0003800200 */
.L_x_183:
        /* <DEDUP_REMOVED lines=12> */
[----:B-1----:R-:W-:Y:S02]  /*0b40*/  IADD3 R4, P2, PT, R5, UR4, RZ ;  /* 0x0000000405047c10 */ /* 0x002fe4000ff5e0ff */
[----:B------:R-:W-:Y:S02]  /*0b50*/  IADD3 R6, P1, PT, R6, UR4, RZ ;  /* 0x0000000406067c10 */ /* 0x000fe4000ff3e0ff */
[----:B------:R-:W-:Y:S01]  /*0b60*/  IADD3 R12, P3, PT, R12, UR4, RZ ;  /* 0x000000040c0c7c10 */ /* 0x000fe2000ff7e0ff */
[----:B------:R-:W-:Y:S01]  /*0b70*/  IMAD.X R5, RZ, RZ, UR5, P2 ;  /* 0x00000005ff057e24 */ /* 0x000fe200090e06ff */
[----:B------:R-:W-:Y:S01]  /*0b80*/  IADD3 R10, P2, PT, R10, UR4, RZ ;  /* 0x000000040a0a7c10 */ /* 0x000fe2000ff5e0ff */
[----:B------:R-:W-:-:S02]  /*0b90*/  IMAD.X R7, RZ, RZ, UR5, P1 ;  /* 0x00000005ff077e24 */ /* 0x000fc400088e06ff */
[----:B------:R-:W-:Y:S02]  /*0ba0*/  IMAD.X R13, RZ, RZ, UR5, P3 ;  /* 0x00000005ff0d7e24 */ /* 0x000fe400098e06ff */
[----:B------:R-:W-:Y:S01]  /*0bb0*/  IMAD.X R11, RZ, RZ, UR5, P2 ;  /* 0x00000005ff0b7e24 */ /* 0x000fe200090e06ff */
[----:B------:R-:W2:Y:S04]  /*0bc0*/  LDG.E.U8 R5, desc[UR14][R4.64] ;  /* 0x0000000e04057981 */ /* 0x000ea8000c1e1100 */
[----:B------:R-:W2:Y:S04]  /*0bd0*/  LDG.E.U8 R6, desc[UR14][R6.64] ;  /* 0x0000000e06067981 */ /* 0x000ea8000c1e1100 */
[----:B------:R-:W3:Y:S04]  /*0be0*/  LDG.E.U8 R11, desc[UR14][R10.64] ;  /* 0x0000000e0a0b7981 */ /* 0x000ee8000c1e1100 */
[----:B------:R-:W3:Y:S01]  /*0bf0*/  LDG.E.U8 R12, desc[UR14][R12.64] ;  /* 0x0000000e0c0c7981 */ /* 0x000ee2000c1e1100 */
[----:B------:R-:W-:Y:S01]  /*0c00*/  VIADD R2, R2, 0x400 ;  /* 0x0000040002027836 */ /* 0x000fe20000000000 */
[----:B--2--5:R-:W-:-:S04]  /*0c10*/  IADD3 R8, PT, PT, R6, R8, R5 ;  /* 0x0000000806087210 */ /* 0x024fc80007ffe005 */
[----:B---3--:R-:W-:-:S07]  /*0c20*/  IADD3 R8, PT, PT, R12, R8, R11 ;  /* 0x000000080c087210 */ /* 0x008fce0007ffe00b */
.L_x_186:
[----:B------:R-:W-:Y:S05]  /*0c30*/  BSYNC.RECONVERGENT B2 ;  /* 0x0000000000027941 */ /* 0x000fea0003800200 */
.L_x_185:
[----:B------:R-:W-:Y:S05]  /*0c40*/  @!P0 BRA `(.L_x_178) ;  /* 0x0000000000308947 */ /* 0x000fea0003800000 */
[----:B------:R-:W-:Y:S02]  /*0c50*/  IMAD.U32 R7, RZ, RZ, UR13 ;  /* 0x0000000dff077e24 */ /* 0x000fe4000f8e00ff */
[----:B------:R-:W-:Y:S02]  /*0c60*/  IMAD.MOV R5, RZ, RZ, -R3 ;  /* 0x000000ffff057224 */ /* 0x000fe400078e0a03 */
[----:B------:R-:W-:-:S07]  /*0c70*/  IMAD R4, R7, 0x1000, R2 ;  /* 0x0000100007047824 */ /* 0x000fce00078e0202 */
.L_x_187:
[----:B------:R-:W1:Y:S02]  /*0c80*/  LDCU.64 UR4, c[0x0][0x380] ;  /* 0x00007000ff0477ac */ /* 0x000e640008000a00 */
[----:B-1----:R-:W-:-:S05]  /*0c90*/  IADD3 R2, P0, PT, R4, UR4, RZ ;  /* 0x0000000404027c10 */ /* 0x002fca000ff1e0ff */
[----:B------:R-:W-:-:S06]  /*0ca0*/  IMAD.X R3, RZ, RZ, UR5, P0 ;  /* 0x00000005ff037e24 */ /* 0x000fcc00080e06ff */
[----:B------:R-:W2:Y:S01]  /*0cb0*/  LDG.E.U8 R3, desc[UR14][R2.64] ;  /* 0x0000000e02037981 */ /* 0x000ea2000c1e1100 */
[----:B------:R-:W-:Y:S02]  /*0cc0*/  VIADD R5, R5, 0x1 ;  /* 0x0000000105057836 */ /* 0x000fe40000000000 */
[----:B------:R-:W-:-:S03]  /*0cd0*/  VIADD R4, R4, 0x100 ;  /* 0x0000010004047836 */ /* 0x000fc60000000000 */
[----:B------:R-:W-:Y:S01]  /*0ce0*/  ISETP.NE.AND P0, PT, R5, RZ, PT ;  /* 0x000000ff0500720c */ /* 0x000fe20003f05270 */
[----:B--2--5:R-:W-:-:S12]  /*0cf0*/  IMAD.IADD R8, R3, 0x1, R8 ;  /* 0x0000000103087824 */ /* 0x024fd800078e0208 */
[----:B------:R-:W-:Y:S05]  /*0d00*/  @P0 BRA `(.L_x_187) ;  /* 0xfffffffc00dc0947 */ /* 0x000fea000383ffff */
.L_x_178:
[----:B------:R-:W-:Y:S05]  /*0d10*/  BSYNC.RECONVERGENT B1 ;  /* 0x0000000000017941 */ /* 0x000fea0003800200 */
.L_x_177:
[----:B------:R-:W-:-:S09]  /*0d20*/  UISETP.GE.U32.AND UP0, UPT, UR12, 0x100, UPT ;  /* 0x000001000c00788c */ /* 0x000fd2000bf06070 */
[----:B------:R-:W-:Y:S05]  /*0d30*/  BRA.U !UP0, `(.L_x_188) ;  /* 0x0000000108ac7547 */ /* 0x000fea000b800000 */
[----:B0-----:R-:W0:Y:S01]  /*0d40*/  S2R R9, SR_LANEID ;  /* 0x0000000000097919 */ /* 0x001e220000000000 */
[----:B-----5:R-:W1:Y:S01]  /*0d50*/  SHFL.DOWN PT, R2, R8, 0x1, 0x1f ;  /* 0x08201f0008027f89 */ /* 0x020e6200000e0000 */
        /* <DEDUP_REMOVED lines=35> */
[----:B------:R-:W2:Y:S01]  /*0f90*/  LDS.64 R8, [UR4+0x20] ;  /* 0x00002004ff087984 */ /* 0x000ea20008000a00 */
[----:B0-----:R-:W-:-:S04]  /*0fa0*/  IADD3 R0, PT, PT, R4, R0, R3 ;  /* 0x0000000004007210 */ /* 0x001fc80007ffe003 */
[----:B------:R-:W-:-:S04]  /*0fb0*/  IADD3 R0, PT, PT, R6, R0, R5 ;  /* 0x0000000006007210 */ /* 0x000fc80007ffe005 */
[----:B--2---:R-:W-:-:S05]  /*0fc0*/  IADD3 R0, PT, PT, R8, R0, R7 ;  /* 0x0000000008007210 */ /* 0x004fca0007ffe007 */
[----:B-1----:R-:W-:Y:S01]  /*0fd0*/  IMAD.IADD R3, R0, 0x1, R9 ;  /* 0x0000000100037824 */ /* 0x002fe200078e0209 */
[----:B------:R-:W-:Y:S06]  /*0fe0*/  BRA `(.L_x_189) ;  /* 0x0000001800187947 */ /* 0x000fec0003800000 */
.L_x_188:
[----:B------:R-:W-:Y:S01]  /*0ff0*/  LOP3.LUT R2, R0, 0x3e0, RZ, 0xc0, !PT ;  /* 0x000003e000027812 */ /* 0x000fe200078ec0ff */
[----:B------:R-:W1:Y:S04]  /*1000*/  S2R R10, SR_LANEID ;  /* 0x00000000000a7919 */ /* 0x000e680000000000 */
[----:B------:R-:W-:Y:S01]  /*1010*/  VIADD R3, R2, 0x20 ;  /* 0x0000002002037836 */ /* 0x000fe20000000000 */
[----:B------:R-:W-:-:S04]  /*1020*/  LOP3.LUT R2, RZ, R2, RZ, 0x33, !PT ;  /* 0x00000002ff027212 */ /* 0x000fc800078e33ff */
[----:B------:R-:W-:Y:S01]  /*1030*/  ISETP.GT.U32.AND P0, PT, R3, UR12, PT ;  /* 0x0000000c03007c0c */ /* 0x000fe2000bf04070 */
[----:B------:R-:W-:-:S05]  /*1040*/  VIADD R2, R2, UR12 ;  /* 0x0000000c02027c36 */ /* 0x000fca0008000000 */
[----:B------:R-:W-:-:S05]  /*1050*/  SEL R5, R2, 0x1f, P0 ;  /* 0x0000001f02057807 */ /* 0x000fca0000000000 */
[----:B-----5:R-:W2:Y:S01]  /*1060*/  SHFL.DOWN PT, R2, R8, 0x1, R5 ;  /* 0x0820000008027989 */ /* 0x020ea200000e0005 */
[CC--:B-1----:R-:W-:Y:S01]  /*1070*/  ISETP.GE.AND P0, PT, R10.reuse, R5.reuse, PT ;  /* 0x000000050a00720c */ /* 0x0c2fe20003f06270 */
[C---:B------:R-:W-:Y:S01]  /*1080*/  VIADD R4, R10.reuse, 0x2 ;  /* 0x000000020a047836 */ /* 0x040fe20000000000 */
[C---:B------:R-:W-:Y:S01]  /*1090*/  ISETP.NE.AND P1, PT, R10.reuse, RZ, PT ;  /* 0x000000ff0a00720c */ /* 0x040fe20003f25270 */
[----:B------:R-:W-:Y:S01]  /*10a0*/  VIADD R6, R10, 0x4 ;  /* 0x000000040a067836 */ /* 0x000fe20000000000 */
[----:B--2---:R-:W-:Y:S02]  /*10b0*/  SEL R3, R2, RZ, !P0 ;  /* 0x000000ff02037207 */ /* 0x004fe40004000000 */
[----:B------:R-:W-:-:S09]  /*10c0*/  ISETP.GT.AND P0, PT, R4, R5, PT ;  /* 0x000000050400720c */ /* 0x000fd20003f04270 */
[----:B0-----:R-:W0:Y:S01]  /*10d0*/  @!P1 S2R R9, SR_CgaCtaId ;  /* 0x0000000000099919 */ /* 0x001e220000008800 */
[----:B------:R-:W-:Y:S01]  /*10e0*/  @!P1 SHF.R.U32.HI R7, RZ, 0x3, R0 ;  /* 0x00000003ff079819 */ /* 0x000fe20000011600 */
[----:B------:R-:W-:Y:S01]  /*10f0*/  IMAD.IADD R2, R3, 0x1, R8 ;  /* 0x0000000103027824 */ /* 0x000fe200078e0208 */
[----:B------:R-:W-:Y:S02]  /*1100*/  @!P1 MOV R8, 0x400 ;  /* 0x0000040000089802 */ /* 0x000fe40000000f00 */
[----:B------:R-:W-:Y:S02]  /*1110*/  @!P1 LOP3.LUT R7, R7, 0x7c, RZ, 0xc0, !PT ;  /* 0x0000007c07079812 */ /* 0x000fe400078ec0ff */
[----:B------:R-:W1:Y:S02]  /*1120*/  SHFL.DOWN PT, R3, R2, 0x2, R5 ;  /* 0x0840000002037989 */ /* 0x000e6400000e0005 */
[----:B-1----:R-:W-:Y:S02]  /*1130*/  SEL R3, R3, RZ, !P0 ;  /* 0x000000ff03037207 */ /* 0x002fe40004000000 */
[----:B------:R-:W-:-:S02]  /*1140*/  ISETP.GT.AND P0, PT, R6, R5, PT ;  /* 0x000000050600720c */ /* 0x000fc40003f04270 */
[----:B0-----:R-:W-:Y:S01]  /*1150*/  @!P1 LEA R8, R9, R8, 0x18 ;  /* 0x0000000809089211 */ /* 0x001fe200078ec0ff */
[----:B------:R-:W-:Y:S02]  /*1160*/  IMAD.IADD R4, R2, 0x1, R3 ;  /* 0x0000000102047824 */ /* 0x000fe400078e0203 */
[----:B------:R-:W-:Y:S02]  /*1170*/  VIADD R2, R10, 0x8 ;  /* 0x000000080a027836 */ /* 0x000fe40000000000 */
[----:B------:R-:W-:Y:S01]  /*1180*/  @!P1 IMAD.IADD R8, R7, 0x1, R8 ;  /* 0x0000000107089824 */ /* 0x000fe200078e0208 */
[----:B------:R-:W0:Y:S02]  /*1190*/  SHFL.DOWN PT, R3, R4, 0x4, R5 ;  /* 0x0880000004037989 */ /* 0x000e2400000e0005 */
        /* <DEDUP_REMOVED lines=15> */
[----:B------:R-:W1:Y:S01]  /*1290*/  S2UR UR5, SR_CgaCtaId ;  /* 0x00000000000579c3 */ /* 0x000e620000008800 */
[----:B------:R-:W-:Y:S01]  /*12a0*/  UMOV UR4, 0x400 ;  /* 0x0000040000047882 */ /* 0x000fe20000000000 */
[----:B------:R-:W-:Y:S02]  /*12b0*/  UISETP.GT.U32.AND UP1, UPT, UR12, 0x20, UPT ;  /* 0x000000200c00788c */ /* 0x000fe4000bf24070 */
[----:B------:R-:W-:Y:S02]  /*12c0*/  UISETP.GT.U32.AND UP3, UPT, UR12, 0x40, UPT ;  /* 0x000000400c00788c */ /* 0x000fe4000bf64070 */
[----:B------:R-:W-:Y:S02]  /*12d0*/  UISETP.GT.U32.AND UP2, UPT, UR12, 0x80, UPT ;  /* 0x000000800c00788c */ /* 0x000fe4000bf44070 */
[----:B------:R-:W-:Y:S02]  /*12e0*/  UISETP.GT.U32.AND UP0, UPT, UR12, 0x60, UPT ;  /* 0x000000600c00788c */ /* 0x000fe4000bf04070 */
[----:B------:R-:W-:-:S02]  /*12f0*/  UISETP.GT.U32.AND UP4, UPT, UR12, 0xe0, UPT ;  /* 0x000000e00c00788c */ /* 0x000fc4000bf84070 */
[----:B------:R-:W-:Y:S01]  /*1300*/  PLOP3.LUT P1, PT, PT, PT, UP2, 0x80, 0x8 ;  /* 0x000000000008781c */ /* 0x000fe20003f2f028 */
[----:B-1----:R-:W-:-:S09]  /*1310*/  ULEA UR4, UR5, UR4, 0x18 ;  /* 0x0000000405047291 */ /* 0x002fd2000f8ec0ff */
[----:B------:R-:W1:Y:S04]  /*1320*/  LDS R0, [UR4+0xc] ;  /* 0x00000c04ff007984 */ /* 0x000e680008000800 */
[----:B0-----:R-:W0:Y:S04]  /*1330*/  LDS.128 R8, [UR4+0x10] ;  /* 0x00001004ff087984 */ /* 0x001e280008000c00 */
[----:B------:R-:W2:Y:S01]  /*1340*/  LDS.64 R6, [UR4+0x20] ;  /* 0x00002004ff067984 */ /* 0x000ea20008000a00 */
[----:B-1----:R-:W-:Y:S02]  /*1350*/  R2UR UR4, R0 ;  /* 0x00000000000472ca */ /* 0x002fe400000e0000 */
[----:B0-----:R-:W-:-:S02]  /*1360*/  R2UR UR5, R8 ;  /* 0x00000000080572ca */ /* 0x001fc400000e0000 */
[----:B------:R-:W-:-:S09]  /*1370*/  R2UR UR6, R9 ;  /* 0x00000000090672ca */ /* 0x000fd200000e0000 */
[----:B------:R-:W-:Y:S02]  /*1380*/  USEL UR4, UR4, URZ, UP1 ;  /* 0x000000ff04047287 */ /* 0x000fe40008800000 */
[----:B------:R-:W-:Y:S02]  /*1390*/  UISETP.GT.U32.AND UP1, UPT, UR12, 0xa0, UPT ;  /* 0x000000a00c00788c */ /* 0x000fe4000bf24070 */
[----:B------:R-:W-:Y:S02]  /*13a0*/  USEL UR5, UR5, URZ, UP3 ;  /* 0x000000ff05057287 */ /* 0x000fe40009800000 */
[----:B------:R-:W-:Y:S01]  /*13b0*/  IMAD.U32 R0, RZ, RZ, UR4 ;  /* 0x00000004ff007e24 */ /* 0x000fe2000f8e00ff */
[----:B------:R-:W-:Y:S01]  /*13c0*/  UISETP.GT.U32.AND UP3, UPT, UR12, 0xc0, UPT ;  /* 0x000000c00c00788c */ /* 0x000fe2000bf64070 */
[----:B------:R-:W-:Y:S01]  /*13d0*/  PLOP3.LUT P2, PT, PT, PT, UP1, 0x80, 0x8 ;  /* 0x000000000008781c */ /* 0x000fe20003f4f018 */
[----:B------:R-:W-:Y:S02]  /*13e0*/  USEL UR4, UR6, URZ, UP0 ;  /* 0x000000ff06047287 */ /* 0x000fe40008000000 */
[----:B------:R-:W-:-:S02]  /*13f0*/  IADD3 R3, PT, PT, R0, UR5, R3 ;  /* 0x0000000500037c10 */ /* 0x000fc4000fffe003 */
[----:B------:R-:W-:Y:S02]  /*1400*/  SEL R0, R10, RZ, P1 ;  /* 0x000000ff0a007207 */ /* 0x000fe40000800000 */
[----:B------:R-:W-:Y:S02]  /*1410*/  PLOP3.LUT P1, PT, PT, PT, UP3, 0x80, 0x8 ;  /* 0x000000000008781c */ /* 0x000fe40003f2f038 */
[----:B------:R-:W-:Y:S02]  /*1420*/  SEL R5, R11, RZ, P2 ;  /* 0x000000ff0b057207 */ /* 0x000fe40001000000 */
[----:B------:R-:W-:Y:S02]  /*1430*/  IADD3 R0, PT, PT, R0, UR4, R3 ;  /* 0x0000000400007c10 */ /* 0x000fe4000fffe003 */
[----:B------:R-:W-:Y:S02]  /*1440*/  PLOP3.LUT P2, PT, PT, PT, UP4, 0x80, 0x8 ;  /* 0x000000000008781c */ /* 0x000fe40003f4f048 */
[----:B--2---:R-:W-:-:S02]  /*1450*/  SEL R6, R6, RZ, P1 ;  /* 0x000000ff06067207 */ /* 0x004fc40000800000 */
[----:B------:R-:W-:Y:S02]  /*1460*/  SEL R7, R7, RZ, P2 ;  /* 0x000000ff07077207 */ /* 0x000fe40001000000 */
[----:B------:R-:W-:-:S05]  /*1470*/  IADD3 R0, PT, PT, R6, R0, R5 ;  /* 0x0000000006007210 */ /* 0x000fca0007ffe005 */
[----:B------:R-:W-:Y:S01]  /*1480*/  IMAD.IADD R3, R0, 0x1, R7 ;  /* 0x0000000100037824 */ /* 0x000fe200078e0207 */
[----:B------:R-:W-:Y:S06]  /*1490*/  BRA `(.L_x_189) ;  /* 0x0000001000ec7947 */ /* 0x000fec0003800000 */
.L_x_174:
[----:B------:R-:W0:Y:S01]  /*14a0*/  S2R R0, SR_TID.X ;  /* 0x0000000000007919 */ /* 0x000e220000002100 */
[----:B------:R-:W1:Y:S01]  /*14b0*/  LDCU.64 UR10, c[0x0][0x380] ;  /* 0x00007000ff0a77ac */ /* 0x000e620008000a00 */
[----:B------:R-:W-:-:S04]  /*14c0*/  IMAD.U32 R3, RZ, RZ, UR13 ;  /* 0x0000000dff037e24 */ /* 0x000fc8000f8e00ff */
[----:B0-----:R-:W-:-:S05]  /*14d0*/  IMAD R2, R3, 0x1000, R0 ;  /* 0x0000100003027824 */ /* 0x001fca00078e0200 */
        /* <DEDUP_REMOVED lines=18> */
[----:B------:R-:W-:Y:S01]  /*1600*/  UISETP.GE.U32.AND UP0, UPT, UR12, UR5, UPT ;  /* 0x000000050c00728c */ /* 0x000fe2000bf06070 */
        /* <DEDUP_REMOVED lines=8> */
[----:B------:R-:W-:Y:S06]  /*1690*/  BRA.U !UP0, `(.L_x_190) ;  /* 0x0000000d08c47547 */ /* 0x000fec000b800000 */
[----:B------:R-:W-:Y:S02]  /*16a0*/  ULEA UR6, UR13, UR5, 0xc ;  /* 0x000000050d067291 */ /* 0x000fe4000f8e60ff */
[----:B------:R-:W-:Y:S01]  /*16b0*/  IMAD.U32 R3, RZ, RZ, UR5 ;  /* 0x00000005ff037e24 */ /* 0x000fe2000f8e00ff */
[----:B------:R-:W-:Y:S01]  /*16c0*/  UIADD3 UR9, UPT, UPT, UR8, -0x1000, URZ ;  /* 0xfffff00008097890 */ /* 0x000fe2000fffe0ff */
[----:B------:R-:W-:Y:S01]  /*16d0*/  LOP3.LUT R2, RZ, R0, RZ, 0x33, !PT ;  /* 0x00000000ff027212 */ /* 0x000fe200078e33ff */
[----:B------:R-:W-:Y:S01]  /*16e0*/  UMOV UR4, URZ ;  /* 0x000000ff00047c82 */ /* 0x000fe20008000000 */
[----:B------:R-:W-:Y:S02]  /*16f0*/  IMAD.U32 R4, RZ, RZ, UR6 ;  /* 0x00000006ff047e24 */ /* 0x000fe4000f8e00ff */
[----:B------:R-:W-:Y:S01]  /*1700*/  IADD3 R2, PT, PT, -R3, UR8, R2 ;  /* 0x0000000803027c10 */ /* 0x000fe2000fffe102 */
[----:B------:R-:W-:Y:S01]  /*1710*/  IMAD.U32 R3, RZ, RZ, UR13 ;  /* 0x0000000dff037e24 */ /* 0x000fe2000f8e00ff */
[----:B------:R-:W-:Y:S01]  /*1720*/  UMOV UR7, UR6 ;  /* 0x0000000600077c82 */ /* 0x000fe20008000000 */
[----:B------:R-:W-:Y:S01]  /*1730*/  IMAD.U32 R7, RZ, RZ, UR6 ;  /* 0x00000006ff077e24 */ /* 0x000fe2000f8e00ff */
[----:B------:R-:W-:Y:S01]  /*1740*/  ISETP.GT.U32.AND P0, PT, R4, UR9, PT ;  /* 0x0000000904007c0c */ /* 0x000fe2000bf04070 */
[----:B------:R-:W-:-:S02]  /*1750*/  IMAD R3, R3, -0x1000, R2 ;  /* 0xfffff00003037824 */ /* 0x000fc400078e0202 */
[----:B------:R-:W-:Y:S01]  /*1760*/  IMAD.U32 R5, RZ, RZ, UR6 ;  /* 0x00000006ff057e24 */ /* 0x000fe2000f8e00ff */
[----:B------:R-:W-:-:S09]  /*1770*/  IADD3 R2, PT, PT, R7, 0x800, R0 ;  /* 0x0000080007027810 */ /* 0x000fd20007ffe000 */
[----:B------:R-:W-:Y:S05]  /*1780*/  @P0 BRA `(.L_x_191) ;  /* 0x0000000000a00947 */ /* 0x000fea0003800000 */
[----:B------:R-:W0:Y:S01]  /*1790*/  LDCU UR8, c[0x0][0x3a8] ;  /* 0x00007500ff0877ac */ /* 0x000e220008000800 */
[----:B------:R-:W1:Y:S01]  /*17a0*/  LDCU.64 UR10, c[0x0][0x380] ;  /* 0x00007000ff0a77ac */ /* 0x000e620008000a00 */
[----:B------:R-:W-:Y:S01]  /*17b0*/  NOP ;  /* 0x0000000000007918 */ /* 0x000fe20000000000 */
.L_x_192:
[----:B------:R-:W-:-:S05]  /*17c0*/  IMAD.IADD R6, R0, 0x1, R5 ;  /* 0x0000000100067824 */ /* 0x000fca00078e0205 */
[----:B-1----:R-:W-:-:S05]  /*17d0*/  IADD3 R6, P0, PT, R6, UR10, RZ ;  /* 0x0000000a06067c10 */ /* 0x002fca000ff1e0ff */
[----:B------:R-:W-:-:S05]  /*17e0*/  IMAD.X R7, RZ, RZ, UR11, P0 ;  /* 0x0000000bff077e24 */ /* 0x000fca00080e06ff */
        /* <DEDUP_REMOVED lines=17> */
[----:B0-----:R-:W-:-:S04]  /*1900*/  IADD3 R11, PT, PT, -R5, UR8, RZ ;  /* 0x00000008050b7c10 */ /* 0x001fc8000fffe1ff */
[----:B------:R-:W-:Y:S02]  /*1910*/  ISETP.GE.U32.AND P0, PT, R11, UR5, PT ;  /* 0x000000050b007c0c */ /* 0x000fe4000bf06070 */
        /* <DEDUP_REMOVED lines=8> */
[----:B------:R-:W-:Y:S01]  /*19a0*/  VIADD R5, R5, UR5 ;  /* 0x0000000505057c36 */ /* 0x000fe20008000000 */
[----:B------:R-:W-:Y:S01]  /*19b0*/  UIADD3 UR4, UPT, UPT, UR4, 0x1, URZ ;  /* 0x0000000104047890 */ /* 0x000fe2000fffe0ff */
[----:B------:R-:W-:Y:S01]  /*19c0*/  VIADD R3, R3, -UR5 ;  /* 0x8000000503037c36 */ /* 0x000fe20008000000 */
[----:B------:R-:W-:Y:S02]  /*19d0*/  UIADD3 UR7, UPT, UPT, UR5, UR7, URZ ;  /* 0x0000000705077290 */ /* 0x000fe4000fffe0ff */
[----:B------:R-:W-:Y:S01]  /*19e0*/  VIADD R2, R2, UR5 ;  /* 0x0000000502027c36 */ /* 0x000fe20008000000 */
[----:B------:R-:W-:-:S13]  /*19f0*/  ISETP.GT.U32.AND P0, PT, R5, UR9, PT ;  /* 0x0000000905007c0c */ /* 0x000fda000bf04070 */
[----:B------:R-:W-:Y:S05]  /*1a00*/  @!P0 BRA `(.L_x_192) ;  /* 0xfffffffc006c8947 */ /* 0x000fea000383ffff */
.L_x_191:
[----:B------:R-:W-:Y:S01]  /*1a10*/  IADD3 R7, PT, PT, -R5, UR8, RZ ;  /* 0x0000000805077c10 */ /* 0x000fe2000fffe1ff */
[----:B------:R-:W-:Y:S03]  /*1a20*/  BSSY.RECONVERGENT B1, `(.L_x_190) ;  /* 0x00000b8000017945 */ /* 0x000fe60003800200 */
[----:B------:R-:W-:-:S04]  /*1a30*/  ISETP.GE.AND P0, PT, R0, R7, PT ;  /* 0x000000070000720c */ /* 0x000fc80003f06270 */
[----:B------:R-:W-:-:S13]  /*1a40*/  ISETP.GE.U32.OR P0, PT, R5, UR8, P0 ;  /* 0x0000000805007c0c */ /* 0x000fda0008706470 */
[----:B------:R-:W-:Y:S05]  /*1a50*/  @P0 BRA `(.L_x_193) ;  /* 0x0000000800d00947 */ /* 0x000fea0003800000 */
[----:B------:R-:W0:Y:S01]  /*1a60*/  LDC R7, c[0x0][0x3ac] ;  /* 0x0000eb00ff077b82 */ /* 0x000e220000000800 */
[----:B------:R-:W-:Y:S01]  /*1a70*/  IMAD.U32 R9, RZ, RZ, UR6 ;  /* 0x00000006ff097e24 */ /* 0x000fe2000f8e00ff */
[----:B------:R-:W-:Y:S01]  /*1a80*/  LOP3.LUT R4, RZ, R0, RZ, 0x33, !PT ;  /* 0x00000000ff047212 */ /* 0x000fe200078e33ff */
[----:B------:R-:W-:Y:S03]  /*1a90*/  BSSY.RECONVERGENT B2, `(.L_x_194) ;  /* 0x000005c000027945 */ /* 0x000fe60003800200 */
[----:B------:R-:W-:Y:S01]  /*1aa0*/  IADD3 R4, PT, PT, -R9, UR8, R4 ;  /* 0x0000000809047c10 */ /* 0x000fe2000fffe104 */
[----:B0-----:R-:W-:-:S04]  /*1ab0*/  IMAD R7, R7, UR4, RZ ;  /* 0x0000000407077c24 */ /* 0x001fc8000f8e02ff */
[----:B------:R-:W-:-:S05]  /*1ac0*/  IMAD R4, R7, -0x1000, R4 ;  /* 0xfffff00007047824 */ /* 0x000fca00078e0204 */
[C---:B------:R-:W-:Y:S02]  /*1ad0*/  ISETP.GE.U32.AND P0, PT, R4.reuse, 0xf00, PT ;  /* 0x00000f000400780c */ /* 0x040fe40003f06070 */
[----:B------:R-:W-:Y:S01]  /*1ae0*/  LEA.HI R6, R4, 0x1, RZ, 0x18 ;  /* 0x0000000104067811 */ /* 0x000fe200078fc0ff */
[----:B------:R-:W-:-:S03]  /*1af0*/  IMAD.MOV.U32 R4, RZ, RZ, R0 ;  /* 0x000000ffff047224 */ /* 0x000fc600078e0000 */
[----:B------:R-:W-:-:S07]  /*1b00*/  LOP3.LUT R7, R6, 0xf, RZ, 0xc0, !PT ;  /* 0x0000000f06077812 */ /* 0x000fce00078ec0ff */
[----:B------:R-:W-:Y:S05]  /*1b10*/  @!P0 BRA `(.L_x_195) ;  /* 0x00000004004c8947 */ /* 0x000fea0003800000 */
[----:B------:R-:W-:Y:S01]  /*1b20*/  LEA.HI R4, R3, 0x1, RZ, 0x18 ;  /* 0x0000000103047811 */ /* 0x000fe200078fc0ff */
[----:B------:R-:W-:Y:S01]  /*1b30*/  BSSY.RECONVERGENT B3, `(.L_x_196) ;  /* 0x0000050000037945 */ /* 0x000fe20003800200 */
[----:B------:R-:W-:Y:S02]  /*1b40*/  LOP3.LUT R9, R0, 0x800, RZ, 0xfc, !PT ;  /* 0x0000080000097812 */ /* 0x000fe400078efcff */
[----:B------:R-:W-:-:S05]  /*1b50*/  LOP3.LUT R4, R4, 0x1fffff0, RZ, 0xc0, !PT ;  /* 0x01fffff004047812 */ /* 0x000fca00078ec0ff */
[----:B------:R-:W-:-:S07]  /*1b60*/  IMAD.MOV R12, RZ, RZ, -R4 ;  /* 0x000000ffff0c7224 */ /* 0x000fce00078e0a04 */
.L_x_197:
        /* <DEDUP_REMOVED lines=11> */
[----:B------:R-:W-:Y:S01]  /*1c20*/  IMAD.X R15, RZ, RZ, UR11, P1 ;  /* 0x0000000bff0f7e24 */ /* 0x000fe200088e06ff */
[----:B------:R-:W-:Y:S01]  /*1c30*/  IADD3 R22, P1, PT, R22, UR10, RZ ;  /* 0x0000000a16167c10 */ /* 0x000fe2000ff3e0ff */
[C---:B------:R-:W-:Y:S01]  /*1c40*/  VIADD R16, R2.reuse, 0xfffffc00 ;  /* 0xfffffc0002107836 */ /* 0x040fe20000000000 */
[----:B------:R1:W3:Y:S01]  /*1c50*/  LDG.E.U8 R8, desc[UR14][R18.64] ;  /* 0x0000000e12087981 */ /* 0x0002e2000c1e1100 */
[----:B------:R-:W-:-:S02]  /*1c60*/  VIADD R17, R2, 0xfffffd00 ;  /* 0xfffffd0002117836 */ /* 0x000fc40000000000 */
[----:B------:R-:W-:Y:S01]  /*1c70*/  IMAD.X R29, RZ, RZ, UR11, P0 ;  /* 0x0000000bff1d7e24 */ /* 0x000fe200080e06ff */
[----:B------:R-:W-:Y:S01]  /*1c80*/  IADD3 R16, P0, PT, R16, UR10, RZ ;  /* 0x0000000a10107c10 */ /* 0x000fe2000ff1e0ff */
[----:B------:R-:W-:Y:S01]  /*1c90*/  IMAD.X R23, RZ, RZ, UR11, P1 ;  /* 0x0000000bff177e24 */ /* 0x000fe200088e06ff */
[----:B0-----:R-:W-:Y:S01]  /*1ca0*/  IADD3 R20, P1, PT, R17, UR10, RZ ;  /* 0x0000000a11147c10 */ /* 0x001fe2000ff3e0ff */
[C---:B------:R-:W-:Y:S01]  /*1cb0*/  VIADD R21, R2.reuse, 0xfffffe00 ;  /* 0xfffffe0002157836 */ /* 0x040fe20000000000 */
[----:B------:R0:W3:Y:S01]  /*1cc0*/  LDG.E.U8 R10, desc[UR14][R14.64] ;  /* 0x0000000e0e0a7981 */ /* 0x0000e2000c1e1100 */
[C---:B-1----:R-:W-:Y:S02]  /*1cd0*/  VIADD R19, R2.reuse, 0xffffff00 ;  /* 0xffffff0002137836 */ /* 0x042fe40000000000 */
[----:B------:R-:W-:Y:S01]  /*1ce0*/  IMAD.X R17, RZ, RZ, UR11, P0 ;  /* 0x0000000bff117e24 */ /* 0x000fe200080e06ff */
[----:B------:R-:W-:Y:S01]  /*1cf0*/  IADD3 R18, P0, PT, R21, UR10, RZ ;  /* 0x0000000a15127c10 */ /* 0x000fe2000ff1e0ff */
[----:B------:R-:W-:Y:S01]  /*1d00*/  IMAD.X R21, RZ, RZ, UR11, P1 ;  /* 0x0000000bff157e24 */ /* 0x000fe200088e06ff */
[----:B------:R1:W4:Y:S01]  /*1d10*/  LDG.E.U8 R4, desc[UR14][R28.64] ;  /* 0x0000000e1c047981 */ /* 0x000322000c1e1100 */
[----:B0-----:R-:W-:Y:S01]  /*1d20*/  VIADD R15, R2, 0x100 ;  /* 0x00000100020f7836 */ /* 0x001fe20000000000 */
[----:B------:R-:W-:-:S02]  /*1d30*/  IADD3 R14, P1, PT, R19, UR10, RZ ;  /* 0x0000000a130e7c10 */ /* 0x000fc4000ff3e0ff */
[----:B------:R0:W5:Y:S01]  /*1d40*/  LDG.E.U8 R25, desc[UR14][R16.64] ;  /* 0x0000000e10197981 */ /* 0x000162000c1e1100 */
[----:B------:R-:W-:Y:S02]  /*1d50*/  IMAD.X R19, RZ, RZ, UR11, P0 ;  /* 0x0000000bff137e24 */ /* 0x000fe400080e06ff */
[C---:B------:R-:W-:Y:S01]  /*1d60*/  VIADD R26, R2.reuse, 0x300 ;  /* 0x00000300021a7836 */ /* 0x040fe20000000000 */
[----:B------:R-:W4:Y:S01]  /*1d70*/  LDG.E.U8 R27, desc[UR14][R22.64] ;  /* 0x0000000e161b7981 */ /* 0x000f22000c1e1100 */
[----:B-1----:R-:W-:-:S03]  /*1d80*/  VIADD R28, R2, 0x200 ;  /* 0x00000200021c7836 */ /* 0x002fc60000000000 */
[----:B------:R1:W5:Y:S01]  /*1d90*/  LDG.E.U8 R24, desc[UR14][R20.64] ;  /* 0x0000000e14187981 */ /* 0x000362000c1e1100 */
[----:B0-----:R-:W-:Y:S01]  /*1da0*/  IADD3 R16, P0, PT, R15, UR10, RZ ;  /* 0x0000000a0f107c10 */ /* 0x001fe2000ff1e0ff */
[----:B------:R-:W-:Y:S01]  /*1db0*/  IMAD.X R15, RZ, RZ, UR11, P1 ;  /* 0x0000000bff0f7e24 */ /* 0x000fe200088e06ff */
[----:B------:R-:W-:Y:S01]  /*1dc0*/  IADD3 R28, P1, PT, R28, UR10, RZ ;  /* 0x0000000a1c1c7c10 */ /* 0x000fe2000ff3e0ff */
[----:B------:R0:W2:Y:S02]  /*1dd0*/  LDG.E.U8 R23, desc[UR14][R18.64] ;  /* 0x0000000e12177981 */ /* 0x0000a4000c1e1100 */
[----:B------:R-:W-:Y:S02]  /*1de0*/  IMAD.X R17, RZ, RZ, UR11, P0 ;  /* 0x0000000bff117e24 */ /* 0x000fe400080e06ff */
[----:B------:R0:W2:Y:S01]  /*1df0*/  LDG.E.U8 R22, desc[UR14][R14.64] ;  /* 0x0000000e0e167981 */ /* 0x0000a2000c1e1100 */
[----:B-1----:R-:W-:Y:S01]  /*1e00*/  IADD3 R20, P0, PT, R26, UR10, RZ ;  /* 0x0000000a1a147c10 */ /* 0x002fe2000ff1e0ff */
[----:B------:R-:W-:-:S02]  /*1e10*/  IMAD.X R29, RZ, RZ, UR11, P1 ;  /* 0x0000000bff1d7e24 */ /* 0x000fc400088e06ff */
[----:B------:R1:W2:Y:S02]  /*1e20*/  LDG.E.U8 R26, desc[UR14][R16.64] ;  /* 0x0000000e101a7981 */ /* 0x0002a4000c1e1100 */
[----:B------:R-:W-:Y:S02]  /*1e30*/  IMAD.X R21, RZ, RZ, UR11, P0 ;  /* 0x0000000bff157e24 */ /* 0x000fe400080e06ff */
[C---:B0-----:R-:W-:Y:S01]  /*1e40*/  VIADD R18, R2.reuse, 0x400 ;  /* 0x0000040002127836 */ /* 0x041fe20000000000 */
[----:B------:R-:W2:Y:S01]  /*1e50*/  LDG.E.U8 R28, desc[UR14][R28.64] ;  /* 0x0000000e1c1c7981 */ /* 0x000ea2000c1e1100 */
[C---:B------:R-:W-:Y:S02]  /*1e60*/  VIADD R14, R2.reuse, 0x500 ;  /* 0x00000500020e7836 */ /* 0x040fe40000000000 */
[----:B-1----:R-:W-:-:S03]  /*1e70*/  VIADD R16, R2, 0x600 ;  /* 0x0000060002107836 */ /* 0x002fc60000000000 */
[----:B------:R-:W-:Y:S01]  /*1e80*/  IADD3 R14, P0, PT, R14, UR10, RZ ;  /* 0x0000000a0e0e7c10 */ /* 0x000fe2000ff1e0ff */
[----:B------:R0:W2:Y:S04]  /*1e90*/  LDG.E.U8 R29, desc[UR14][R20.64] ;  /* 0x0000000e141d7981 */ /* 0x0000a8000c1e1100 */
[----:B------:R-:W-:Y:S01]  /*1ea0*/  IMAD.X R15, RZ, RZ, UR11, P0 ;  /* 0x0000000bff0f7e24 */ /* 0x000fe200080e06ff */
[----:B------:R-:W-:Y:S02]  /*1eb0*/  IADD3 R16, P0, PT, R16, UR10, RZ ;  /* 0x0000000a10107c10 */ /* 0x000fe4000ff1e0ff */
[----:B------:R-:W-:Y:S01]  /*1ec0*/  IADD3 R18, P1, PT, R18, UR10, RZ ;  /* 0x0000000a12127c10 */ /* 0x000fe2000ff3e0ff */
[----:B0-----:R-:W-:Y:S02]  /*1ed0*/  VIADD R20, R2, 0x700 ;  /* 0x0000070002147836 */ /* 0x001fe40000000000 */
[----:B------:R-:W2:Y:S01]  /*1ee0*/  LDG.E.U8 R15, desc[UR14][R14.64] ;  /* 0x0000000e0e0f7981 */ /* 0x000ea2000c1e1100 */
[----:B------:R-:W-:-:S02]  /*1ef0*/  IMAD.X R17, RZ, RZ, UR11, P0 ;  /* 0x0000000bff117e24 */ /* 0x000fc400080e06ff */
[----:B------:R-:W-:Y:S01]  /*1f00*/  IADD3 R20, P0, PT, R20, UR10, RZ ;  /* 0x0000000a14147c10 */ /* 0x000fe2000ff1e0ff */
[----:B------:R-:W-:Y:S02]  /*1f10*/  IMAD.X R19, RZ, RZ, UR11, P1 ;  /* 0x0000000bff137e24 */ /* 0x000fe400088e06ff */
[----:B------:R-:W2:Y:S02]  /*1f20*/  LDG.E.U8 R16, desc[UR14][R16.64] ;  /* 0x0000000e10107981 */ /* 0x000ea4000c1e1100 */
[----:B------:R-:W-:Y:S02]  /*1f30*/  IMAD.X R21, RZ, RZ, UR11, P0 ;  /* 0x0000000bff157e24 */ /* 0x000fe400080e06ff */
[----:B------:R-:W2:Y:S04]  /*1f40*/  LDG.E.U8 R18, desc[UR14][R18.64] ;  /* 0x0000000e12127981 */ /* 0x000ea8000c1e1100 */
[----:B------:R-:W2:Y:S01]  /*1f50*/  LDG.E.U8 R21, desc[UR14][R20.64] ;  /* 0x0000000e14157981 */ /* 0x000ea2000c1e1100 */
[----:B------:R-:W-:-:S05]  /*1f60*/  VIADD R12, R12, 0x10 ;  /* 0x000000100c0c7836 */ /* 0x000fca0000000000 */
[----:B------:R-:W-:Y:S01]  /*1f70*/  ISETP.NE.AND P0, PT, R12, RZ, PT ;  /* 0x000000ff0c00720c */ /* 0x000fe20003f05270 */
[----:B------:R-:W-:Y:S02]  /*1f80*/  VIADD R9, R9, 0x1000 ;  /* 0x0000100009097836 */ /* 0x000fe40000000000 */
[----:B------:R-:W-:Y:S01]  /*1f90*/  VIADD R2, R2, 0x1000 ;  /* 0x0000100002027836 */ /* 0x000fe20000000000 */
[----:B---3--:R-:W-:-:S04]  /*1fa0*/  IADD3 R8, PT, PT, R10, R11, R8 ;  /* 0x0000000b0a087210 */ /* 0x008fc80007ffe008 */
[----:B----4-:R-:W-:-:S04]  /*1fb0*/  IADD3 R4, PT, PT, R27, R8, R4 ;  /* 0x000000081b047210 */ /* 0x010fc80007ffe004 */
[----:B-----5:R-:W-:-:S04]  /*1fc0*/  IADD3 R4, PT, PT, R24, R4, R25 ;  /* 0x0000000418047210 */ /* 0x020fc80007ffe019 */
[----:B--2---:R-:W-:-:S04]  /*1fd0*/  IADD3 R4, PT, PT, R22, R4, R23 ;  /* 0x0000000416047210 */ /* 0x004fc80007ffe017 */
[----:B------:R-:W-:-:S04]  /*1fe0*/  IADD3 R4, PT, PT, R26, R4, R13 ;  /* 0x000000041a047210 */ /* 0x000fc80007ffe00d */
[----:B------:R-:W-:-:S04]  /*1ff0*/  IADD3 R4, PT, PT, R29, R4, R28 ;  /* 0x000000041d047210 */ /* 0x000fc80007ffe01c */
[----:B------:R-:W-:-:S04]  /*2000*/  IADD3 R4, PT, PT, R15, R4, R18 ;  /* 0x000000040f047210 */ /* 0x000fc80007ffe012 */
[----:B------:R-:W-:Y:S01]  /*2010*/  IADD3 R11, PT, PT, R21, R4, R16 ;  /* 0x00000004150b7210 */ /* 0x000fe20007ffe010 */
[----:B------:R-:W-:Y:S06]  /*2020*/  @P0 BRA `(.L_x_197) ;  /* 0xfffffff800d00947 */ /* 0x000fec000383ffff */
[----:B------:R-:W-:Y:S05]  /*2030*/  BSYNC.RECONVERGENT B3 ;  /* 0x0000000000037941 */ /* 0x000fea0003800200 */
.L_x_196:
[----:B------:R-:W-:-:S07]  /*2040*/  VIADD R4, R9, 0xfffff800 ;  /* 0xfffff80009047836 */ /* 0x000fce0000000000 */
.L_x_195:
[----:B------:R-:W-:Y:S05]  /*2050*/  BSYNC.RECONVERGENT B2 ;  /* 0x0000000000027941 */ /* 0x000fea0003800200 */
.L_x_194:
[----:B------:R-:W-:-:S13]  /*2060*/  ISETP.NE.AND P0, PT, R7, RZ, PT ;  /* 0x000000ff0700720c */ /* 0x000fda0003f05270 */
[----:B------:R-:W-:Y:S05]  /*2070*/  @!P0 BRA `(.L_x_193) ;  /* 0x0000000400488947 */ /* 0x000fea0003800000 */
[----:B------:R-:W-:Y:S01]  /*2080*/  ISETP.GE.U32.AND P1, PT, R7, 0x8, PT ;  /* 0x000000080700780c */ /* 0x000fe20003f26070 */
[----:B------:R-:W-:Y:S01]  /*2090*/  BSSY.RECONVERGENT B2, `(.L_x_198) ;  /* 0x0000029000027945 */ /* 0x000fe20003800200 */
[----:B------:R-:W-:-:S04]  /*20a0*/  LOP3.LUT R20, R6, 0x7, RZ, 0xc0, !PT ;  /* 0x0000000706147812 */ /* 0x000fc800078ec0ff */
[----:B------:R-:W-:-:S07]  /*20b0*/  ISETP.NE.AND P0, PT, R20, RZ, PT ;  /* 0x000000ff1400720c */ /* 0x000fce0003f05270 */
[----:B------:R-:W-:Y:S06]  /*20c0*/  @!P1 BRA `(.L_x_199) ;  /* 0x0000000000949947 */ /* 0x000fec0003800000 */
[----:B------:R-:W-:-:S04]  /*20d0*/  IMAD.IADD R9, R4, 0x1, R5 ;  /* 0x0000000104097824 */ /* 0x000fc800078e0205 */
[C---:B------:R-:W-:Y:S01]  /*20e0*/  VIADD R16, R9.reuse, 0x100 ;  /* 0x0000010009107836 */ /* 0x040fe20000000000 */
[C---:B------:R-:W-:Y:S01]  /*20f0*/  IADD3 R14, P1, PT, R9.reuse, UR10, RZ ;  /* 0x0000000a090e7c10 */ /* 0x040fe2000ff3e0ff */
[C---:B------:R-:W-:Y:S02]  /*2100*/  VIADD R18, R9.reuse, 0x200 ;  /* 0x0000020009127836 */ /* 0x040fe40000000000 */
[C---:B------:R-:W-:Y:S01]  /*2110*/  VIADD R12, R9.reuse, 0x300 ;  /* 0x00000300090c7836 */ /* 0x040fe20000000000 */
[----:B------:R-:W-:Y:S01]  /*2120*/  IADD3 R16, P2, PT, R16, UR10, RZ ;  /* 0x0000000a10107c10 */ /* 0x000fe2000ff5e0ff */
[----:B------:R-:W-:Y:S01]  /*2130*/  IMAD.X R15, RZ, RZ, UR11, P1 ;  /* 0x0000000bff0f7e24 */ /* 0x000fe200088e06ff */
[----:B------:R-:W-:Y:S01]  /*2140*/  IADD3 R18, P1, PT, R18, UR10, RZ ;  /* 0x0000000a12127c10 */ /* 0x000fe2000ff3e0ff */
[C---:B------:R-:W-:Y:S02]  /*2150*/  VIADD R8, R9.reuse, 0x400 ;  /* 0x0000040009087836 */ /* 0x040fe40000000000 */
[----:B------:R-:W-:Y:S01]  /*2160*/  IMAD.X R17, RZ, RZ, UR11, P2 ;  /* 0x0000000bff117e24 */ /* 0x000fe200090e06ff */
[----:B------:R-:W-:Y:S01]  /*2170*/  IADD3 R12, P2, PT, R12, UR10, RZ ;  /* 0x0000000a0c0c7c10 */ /* 0x000fe2000ff5e0ff */
[C---:B------:R-:W-:Y:S01]  /*2180*/  VIADD R21, R9.reuse, 0x500 ;  /* 0x0000050009157836 */ /* 0x040fe20000000000 */
[----:B------:R0:W2:Y:S01]  /*2190*/  LDG.E.U8 R2, desc[UR14][R14.64] ;  /* 0x0000000e0e027981 */ /* 0x0000a2000c1e1100 */
[----:B------:R-:W-:Y:S01]  /*21a0*/  IMAD.X R19, RZ, RZ, UR11, P1 ;  /* 0x0000000bff137e24 */ /* 0x000fe200088e06ff */
[----:B------:R-:W-:Y:S01]  /*21b0*/  IADD3 R8, P1, PT, R8, UR10, RZ ;  /* 0x0000000a08087c10 */ /* 0x000fe2000ff3e0ff */
[C---:B------:R-:W-:Y:S01]  /*21c0*/  VIADD R22, R9.reuse, 0x600 ;  /* 0x0000060009167836 */ /* 0x040fe20000000000 */
[----:B------:R1:W2:Y:S01]  /*21d0*/  LDG.E.U8 R7, desc[UR14][R16.64] ;  /* 0x0000000e10077981 */ /* 0x0002a2000c1e1100 */
[----:B------:R-:W-:-:S02]  /*21e0*/  VIADD R23, R9, 0x700 ;  /* 0x0000070009177836 */ /* 0x000fc40000000000 */
[----:B------:R-:W-:Y:S01]  /*21f0*/  IMAD.X R13, RZ, RZ, UR11, P2 ;  /* 0x0000000bff0d7e24 */ /* 0x000fe200090e06ff */
[----:B------:R3:W4:Y:S01]  /*2200*/  LDG.E.U8 R10, desc[UR14][R18.64] ;  /* 0x0000000e120a7981 */ /* 0x000722000c1e1100 */
[----:B0-----:R-:W-:Y:S01]  /*2210*/  IADD3 R14, P3, PT, R21, UR10, RZ ;  /* 0x0000000a150e7c10 */ /* 0x001fe2000ff7e0ff */
[----:B------:R-:W-:Y:S02]  /*2220*/  IMAD.X R9, RZ, RZ, UR11, P1 ;  /* 0x0000000bff097e24 */ /* 0x000fe400088e06ff */
[----:B------:R-:W4:Y:S01]  /*2230*/  LDG.E.U8 R12, desc[UR14][R12.64] ;  /* 0x0000000e0c0c7981 */ /* 0x000f22000c1e1100 */
[----:B-1----:R-:W-:Y:S01]  /*2240*/  IADD3 R16, P2, PT, R22, UR10, RZ ;  /* 0x0000000a16107c10 */ /* 0x002fe2000ff5e0ff */
[----:B------:R-:W-:Y:S02]  /*2250*/  IMAD.X R15, RZ, RZ, UR11, P3 ;  /* 0x0000000bff0f7e24 */ /* 0x000fe400098e06ff */
[----:B------:R-:W5:Y:S01]  /*2260*/  LDG.E.U8 R8, desc[UR14][R8.64] ;  /* 0x0000000e08087981 */ /* 0x000f62000c1e1100 */
[----:B---3--:R-:W-:Y:S01]  /*2270*/  IADD3 R18, P1, PT, R23, UR10, RZ ;  /* 0x0000000a17127c10 */ /* 0x008fe2000ff3e0ff */
[----:B------:R-:W-:-:S02]  /*2280*/  IMAD.X R17, RZ, RZ, UR11, P2 ;  /* 0x0000000bff117e24 */ /* 0x000fc400090e06ff */
[----:B------:R-:W5:Y:S02]  /*2290*/  LDG.E.U8 R14, desc[UR14][R14.64] ;  /* 0x0000000e0e0e7981 */ /* 0x000f64000c1e1100 */
[----:B------:R-:W-:Y:S02]  /*22a0*/  IMAD.X R19, RZ, RZ, UR11, P1 ;  /* 0x0000000bff137e24 */ /* 0x000fe400088e06ff */
[----:B------:R-:W3:Y:S04]  /*22b0*/  LDG.E.U8 R16, desc[UR14][R16.64] ;  /* 0x0000000e10107981 */ /* 0x000ee8000c1e1100 */
[----:B------:R-:W3:Y:S01]  /*22c0*/  LDG.E.U8 R18, desc[UR14][R18.64] ;  /* 0x0000000e12127981 */ /* 0x000ee2000c1e1100 */
[----:B------:R-:W-:Y:S01]  /*22d0*/  VIADD R4, R4, 0x800 ;  /* 0x0000080004047836 */ /* 0x000fe20000000000 */
[----:B--2---:R-:W-:-:S04]  /*22e0*/  IADD3 R7, PT, PT, R7, R11, R2 ;  /* 0x0000000b07077210 */ /* 0x004fc80007ffe002 */
[----:B----4-:R-:W-:-:S04]  /*22f0*/  IADD3 R7, PT, PT, R12, R7, R10 ;  /* 0x000000070c077210 */ /* 0x010fc80007ffe00a */
[----:B-----5:R-:W-:-:S04]  /*2300*/  IADD3 R7, PT, PT, R14, R7, R8 ;  /* 0x000000070e077210 */ /* 0x020fc80007ffe008 */
[----:B---3--:R-:W-:-:S07]  /*2310*/  IADD3 R11, PT, PT, R18, R7, R16 ;  /* 0x00000007120b7210 */ /* 0x008fce0007ffe010 */
.L_x_199:
[----:B------:R-:W-:Y:S05]  /*2320*/  BSYNC.RECONVERGENT B2 ;  /* 0x0000000000027941 */ /* 0x000fea0003800200 */
.L_x_198:
[----:B------:R-:W-:Y:S05]  /*2330*/  @!P0 BRA `(.L_x_193) ;  /* 0x0000000000988947 */ /* 0x000fea0003800000 */
[----:B------:R-:W-:Y:S01]  /*2340*/  ISETP.GE.U32.AND P1, PT, R20, 0x4, PT ;  /* 0x000000041400780c */ /* 0x000fe20003f26070 */
[----:B------:R-:W-:Y:S01]  /*2350*/  BSSY.RECONVERGENT B2, `(.L_x_200) ;  /* 0x0000016000027945 */ /* 0x000fe20003800200 */
[----:B------:R-:W-:-:S11]  /*2360*/  LOP3.LUT P0, RZ, R6, 0x3, RZ, 0xc0, !PT ;  /* 0x0000000306ff7812 */ /* 0x000fd6000780c0ff */
[----:B------:R-:W-:Y:S05]  /*2370*/  @!P1 BRA `(.L_x_201) ;  /* 0x00000000004c9947 */ /* 0x000fea0003800000 */
[----:B------:R-:W-:-:S04]  /*2380*/  IMAD.IADD R5, R4, 0x1, R5 ;  /* 0x0000000104057824 */ /* 0x000fc800078e0205 */
[C---:B------:R-:W-:Y:S01]  /*2390*/  VIADD R8, R5.reuse, 0x100 ;  /* 0x0000010005087836 */ /* 0x040fe20000000000 */
[C---:B------:R-:W-:Y:S01]  /*23a0*/  IADD3 R6, P2, PT, R5.reuse, UR10, RZ ;  /* 0x0000000a05067c10 */ /* 0x040fe2000ff5e0ff */
[C---:B------:R-:W-:Y:S02]  /*23b0*/  VIADD R12, R5.reuse, 0x200 ;  /* 0x00000200050c7836 */ /* 0x040fe40000000000 */
[----:B------:R-:W-:Y:S01]  /*23c0*/  VIADD R5, R5, 0x300 ;  /* 0x0000030005057836 */ /* 0x000fe20000000000 */
[----:B------:R-:W-:Y:S01]  /*23d0*/  IADD3 R8, P1, PT, R8, UR10, RZ ;  /* 0x0000000a08087c10 */ /* 0x000fe2000ff3e0ff */
[----:B------:R-:W-:Y:S01]  /*23e0*/  IMAD.X R7, RZ, RZ, UR11, P2 ;  /* 0x0000000bff077e24 */ /* 0x000fe200090e06ff */
[----:B------:R-:W-:Y:S02]  /*23f0*/  IADD3 R12, P2, PT, R12, UR10, RZ ;  /* 0x0000000a0c0c7c10 */ /* 0x000fe4000ff5e0ff */
[----:B------:R-:W-:Y:S01]  /*2400*/  IADD3 R14, P3, PT, R5, UR10, RZ ;  /* 0x0000000a050e7c10 */ /* 0x000fe2000ff7e0ff */
[----:B------:R-:W-:Y:S01]  /*2410*/  IMAD.X R9, RZ, RZ, UR11, P1 ;  /* 0x0000000bff097e24 */ /* 0x000fe200088e06ff */
[----:B------:R-:W2:Y:S01]  /*2420*/  LDG.E.U8 R6, desc[UR14][R6.64] ;  /* 0x0000000e06067981 */ /* 0x000ea2000c1e1100 */
[----:B------:R-:W-:-:S02]  /*2430*/  IMAD.X R13, RZ, RZ, UR11, P2 ;  /* 0x0000000bff0d7e24 */ /* 0x000fc400090e06ff */
[----:B------:R-:W-:Y:S01]  /*2440*/  IMAD.X R15, RZ, RZ, UR11, P3 ;  /* 0x0000000bff0f7e24 */ /* 0x000fe200098e06ff */
[----:B------:R-:W2:Y:S04]  /*2450*/  LDG.E.U8 R8, desc[UR14][R8.64] ;  /* 0x0000000e08087981 */ /* 0x000ea8000c1e1100 */
[----:B------:R-:W3:Y:S04]  /*2460*/  LDG.E.U8 R12, desc[UR14][R12.64] ;  /* 0x0000000e0c0c7981 */ /* 0x000ee8000c1e1100 */
[----:B------:R-:W3:Y:S01]  /*2470*/  LDG.E.U8 R14, desc[UR14][R14.64] ;  /* 0x0000000e0e0e7981 */ /* 0x000ee2000c1e1100 */
[----:B------:R-:W-:Y:S01]  /*2480*/  VIADD R4, R4, 0x400 ;  /* 0x0000040004047836 */ /* 0x000fe20000000000 */
[----:B--2---:R-:W-:-:S04]  /*2490*/  IADD3 R11, PT, PT, R8, R11, R6 ;  /* 0x0000000b080b7210 */ /* 0x004fc80007ffe006 */
[----:B---3--:R-:W-:-:S07]  /*24a0*/  IADD3 R11, PT, PT, R14, R11, R12 ;  /* 0x0000000b0e0b7210 */ /* 0x008fce0007ffe00c */
.L_x_201:
[----:B------:R-:W-:Y:S05]  /*24b0*/  BSYNC.RECONVERGENT B2 ;  /* 0x0000000000027941 */ /* 0x000fea0003800200 */
.L_x_200:
[----:B------:R-:W-:Y:S05]  /*24c0*/  @!P0 BRA `(.L_x_193) ;  /* 0x0000000000348947 */ /* 0x000fea0003800000 */
[----:B------:R-:W-:Y:S01]  /*24d0*/  LOP3.LUT R2, R3, 0xffff, RZ, 0xc0, !PT ;  /* 0x0000ffff03027812 */ /* 0x000fe200078ec0ff */
[----:B------:R-:W-:-:S03]  /*24e0*/  VIADD R4, R4, UR7 ;  /* 0x0000000704047c36 */ /* 0x000fc60008000000 */
[----:B------:R-:W-:-:S04]  /*24f0*/  LEA.HI R2, R2, 0x1, RZ, 0x18 ;  /* 0x0000000102027811 */ /* 0x000fc800078fc0ff */
[----:B------:R-:W-:-:S05]  /*2500*/  LOP3.LUT R2, R2, 0x3, RZ, 0xc0, !PT ;  /* 0x0000000302027812 */ /* 0x000fca00078ec0ff */
[----:B------:R-:W-:-:S07]  /*2510*/  IMAD.MOV R5, RZ, RZ, -R2 ;  /* 0x000000ffff057224 */ /* 0x000fce00078e0a02 */
.L_x_202:
[----:B------:R-:W-:-:S05]  /*2520*/  IADD3 R2, P0, PT, R4, UR10, RZ ;  /* 0x0000000a04027c10 */ /* 0x000fca000ff1e0ff */
[----:B------:R-:W-:-:S05]  /*2530*/  IMAD.X R3, RZ, RZ, UR11, P0 ;  /* 0x0000000bff037e24 */ /* 0x000fca00080e06ff */
[----:B------:R-:W2:Y:S01]  /*2540*/  LDG.E.U8 R2, desc[UR14][R2.64] ;  /* 0x0000000e02027981 */ /* 0x000ea2000c1e1100 */
[----:B------:R-:W-:Y:S02]  /*2550*/  VIADD R5, R5, 0x1 ;  /* 0x0000000105057836 */ /* 0x000fe40000000000 */
[----:B------:R-:W-:-:S03]  /*2560*/  VIADD R4, R4, 0x100 ;  /* 0x0000010004047836 */ /* 0x000fc60000000000 */
[----:B------:R-:W-:Y:S01]  /*2570*/  ISETP.NE.AND P0, PT, R5, RZ, PT ;  /* 0x000000ff0500720c */ /* 0x000fe20003f05270 */
[----:B--2---:R-:W-:-:S12]  /*2580*/  IMAD.IADD R11, R2, 0x1, R11 ;  /* 0x00000001020b7824 */ /* 0x004fd800078e020b */
[----:B------:R-:W-:Y:S05]  /*2590*/  @P0 BRA `(.L_x_202) ;  /* 0xfffffffc00e00947 */ /* 0x000fea000383ffff */
.L_x_193:
[----:B------:R-:W-:Y:S05]  /*25a0*/  BSYNC.RECONVERGENT B1 ;  /* 0x0000000000017941 */ /* 0x000fea0003800200 */
.L_x_190:
        /* <DEDUP_REMOVED lines=36> */
[----:B--2---:R-:W0:Y:S04]  /*27f0*/  LDS.128 R4, [UR4+0x10] ;  /* 0x00001004ff047984 */ /* 0x004e280008000c00 */
[----:B------:R-:W1:Y:S01]  /*2800*/  LDS.64 R8, [UR4+0x20] ;  /* 0x00002004ff087984 */ /* 0x000e620008000a00 */
[----:B0-----:R-:W-:-:S04]  /*2810*/  IADD3 R0, PT, PT, R4, R0, R3 ;  /* 0x0000000004007210 */ /* 0x001fc80007ffe003 */
[----:B------:R-:W-:-:S04]  /*2820*/  IADD3 R0, PT, PT, R6, R0, R5 ;  /* 0x0000000006007210 */ /* 0x000fc80007ffe005 */
[----:B-1----:R-:W-:-:S05]  /*2830*/  IADD3 R0, PT, PT, R8, R0, R7 ;  /* 0x0000000008007210 */ /* 0x002fca0007ffe007 */
[----:B------:R-:W-:-:S07]  /*2840*/  IMAD.IADD R3, R0, 0x1, R9 ;  /* 0x0000000100037824 */ /* 0x000fce00078e0209 */
.L_x_189:
[----:B------:R-:W-:Y:S05]  /*2850*/  BSYNC.RECONVERGENT B0 ;  /* 0x0000000000007941 */ /* 0x000fea0003800200 */
.L_x_173:
[----:B------:R-:W-:Y:S05]  /*2860*/  @P0 EXIT ;  /* 0x000000000000094d */ /* 0x000fea0003800000 */
[----:B------:R-:W3:Y:S02]  /*2870*/  LDCU.64 UR4, c[0x0][0x388] ;  /* 0x00007100ff0477ac */ /* 0x000ee40008000a00 */
[----:B---3--:R-:W-:-:S06]  /*2880*/  UIMAD.WIDE.U32 UR4, UR13, 0x4, UR4 ;  /* 0x000000040d0478a5 */ /* 0x008fcc000f8e0004 */
[----:B------:R-:W-:Y:S02]  /*2890*/  IMAD.U32 R4, RZ, RZ, UR4 ;  /* 0x00000004ff047e24 */ /* 0x000fe4000f8e00ff */
[----:B------:R-:W-:-:S05]  /*28a0*/  IMAD.U32 R5, RZ, RZ, UR5 ;  /* 0x00000005ff057e24 */ /* 0x000fca000f8e00ff */
[----:B------:R-:W-:Y:S01]  /*28b0*/  STG.E desc[UR14][R4.64], R3 ;  /* 0x0000000304007986 */ /* 0x000fe2000c10190e */
[----:B------:R-:W-:Y:S05]  /*28c0*/  EXIT ;  /* 0x000000000000794d */ /* 0x000fea0003800000 */
.L_x_203:
        /* <DEDUP_REMOVED lines=11> */
.L_x_242:


//--------------------- .text._ZN3cub18CUB_300001_SM_10006detail6reduce28DeviceReduceSingleTileKernelINS2_10policy_hubIijN4cuda3std3__44plusIiEEE10Policy1000EN6thrust24THRUST_300001_SM_1000_NS10device_ptrIhEEPijS9_iiNS7_10__identityEEEvT0_T1_T2_T3_T4_T6_ --------------------------
	.section	.text._ZN3cub18CUB_300001_SM_10006detail6reduce28DeviceReduceSingleTileKernelINS2_10policy_hubIijN4cuda3std3__44plusIiEEE10Policy1000EN6thrust24THRUST_300001_SM_1000_NS10device_ptrIhEEPijS9_iiNS7_10__identityEEEvT0_T1_T2_T3_T4_T6_,"ax",@progbits
	.align	128
        .global         _ZN3cub18CUB_300001_SM_10006detail6reduce28DeviceReduceSingleTileKernelINS2_10policy_hubIijN4cuda3std3__44plusIiEEE10Policy1000EN6thrust24THRUST_300001_SM_1000_NS10device_ptrIhEEPijS9_iiNS7_10__identityEEEvT0_T1_T2_T3_T4_T6_
        .type           _ZN3cub18CUB_300001_SM_10006detail6reduce28DeviceReduceSingleTileKernelINS2_10policy_hubIijN4cuda3std3__44plusIiEEE10Policy1000EN6thrust24THRUST_300001_SM_1000_NS10device_ptrIhEEPijS9_iiNS7_10__identityEEEvT0_T1_T2_T3_T4_T6_,@function
        .size           _ZN3cub18CUB_300001_SM_10006detail6reduce28DeviceReduceSingleTileKernelINS2_10policy_hubIijN4cuda3std3__44plusIiEEE10Policy1000EN6thrust24THRUST_300001_SM_1000_NS10device_ptrIhEEPijS9_iiNS7_10__identityEEEvT0_T1_T2_T3_T4_T6_,(.L_x_243 - _ZN3cub18CUB_300001_SM_10006detail6reduce28DeviceReduceSingleTileKernelINS2_10policy_hubIijN4cuda3std3__44plusIiEEE10Policy1000EN6thrust24THRUST_300001_SM_1000_NS10device_ptrIhEEPijS9_iiNS7_10__identityEEEvT0_T1_T2_T3_T4_T6_)
        .other          _ZN3cub18CUB_300001_SM_10006detail6reduce28DeviceReduceSingleTileKernelINS2_10policy_hubIijN4cuda3std3__44plusIiEEE10Policy1000EN6thrust24THRUST_300001_SM_1000_NS10device_ptrIhEEPijS9_iiNS7_10__identityEEEvT0_T1_T2_T3_T4_T6_,@"STO_CUDA_ENTRY STV_DEFAULT"
_ZN3cub18CUB_300001_SM_10006detail6reduce28DeviceReduceSingleTileKernelINS2_10policy_hubIijN4cuda3std3__44plusIiEEE10Policy1000EN6thrust24THRUST_300001_SM_1000_NS10device_ptrIhEEPijS9_iiNS7_10__identityEEEvT0_T1_T2_T3_T4_T6_:
.text._ZN3cub18CUB_300001_SM_10006detail6reduce28DeviceReduceSingleTileKernelINS2_10policy_hubIijN4cuda3std3__44plusIiEEE10Policy1000EN6thrust24THRUST_300001_SM_1000_NS10device_ptrIhEEPijS9_iiNS7_10__identityEEEvT0_T1_T2_T3_T4_T6_:
        /* <DEDUP_REMOVED lines=13> */
.L_x_204:
[----:B------:R-:W-:Y:S01]  /*00d0*/  ISETP.GT.U32.AND P0, PT, R2, 0xfff, PT ;  /* 0x00000fff0200780c */ /* 0x000fe20003f04070 */
[----:B------:R-:W-:-:S12]  /*00e0*/  BSSY.RECONVERGENT B0, `(.L_x_205) ;  /* 0x0000207000007945 */ /* 0x000fd80003800200 */
        /* <DEDUP_REMOVED lines=12> */
.L_x_208:
[----:B------:R-:W-:Y:S05]  /*01b0*/  BSYNC.RECONVERGENT B1 ;  /* 0x0000000000017941 */ /* 0x000fea0003800200 */
.L_x_207:
        /* <DEDUP_REMOVED lines=17> */
.L_x_213:
        /* <DEDUP_REMOVED lines=31> */
.L_x_212:
[----:B------:R-:W-:Y:S05]  /*04c0*/  BSYNC.RECONVERGENT B2 ;  /* 0x0000000000027941 */ /* 0x000fea0003800200 */
.L_x_211:
[----:B------:R-:W-:Y:S05]  /*04d0*/  @!P0 BRA `(.L_x_210) ;  /* 0x0000000000d08947 */ /* 0x000fea0003800000 */
[----:B------:R-:W-:Y:S01]  /*04e0*/  ISETP.GE.U32.AND P0, PT, R23, 0x8, PT ;  /* 0x000000081700780c */ /* 0x000fe20003f06070 */
[----:B------:R-:W-:Y:S01]  /*04f0*/  BSSY.RECONVERGENT B2, `(.L_x_214) ;  /* 0x0000014000027945 */ /* 0x000fe20003800200 */
[----:B------:R-:W-:-:S04]  /*0500*/  LOP3.LUT R16, R6, 0x7, RZ, 0xc0, !PT ;  /* 0x0000000706107812 */ /* 0x000fc800078ec0ff */
[----:B------:R-:W-:-:S07]  /*0510*/  ISETP.NE.AND P1, PT, R16, RZ, PT ;  /* 0x000000ff1000720c */ /* 0x000fce0003f25270 */
[----:B------:R-:W-:Y:S06]  /*0520*/  @!P0 BRA `(.L_x_215) ;  /* 0x0000000000408947 */ /* 0x000fec0003800000 */
[----:B------:R-:W0:Y:S02]  /*0530*/  LDCU.64 UR4, c[0x0][0x380] ;  /* 0x00007000ff0477ac */ /* 0x000e240008000a00 */
[----:B0-----:R-:W-:-:S05]  /*0540*/  IADD3 R4, P0, PT, R7, UR4, RZ ;  /* 0x0000000407047c10 */ /* 0x001fca000ff1e0ff */
[----:B------:R-:W-:-:S05]  /*0550*/  IMAD.X R5, RZ, RZ, UR5, P0 ;  /* 0x00000005ff057e24 */ /* 0x000fca00080e06ff */
        /* <DEDUP_REMOVED lines=13> */
.L_x_215:
[----:B------:R-:W-:Y:S05]  /*0630*/  BSYNC.RECONVERGENT B2 ;  /* 0x0000000000027941 */ /* 0x000fea0003800200 */
.L_x_214:
        /* <DEDUP_REMOVED lines=12> */
[----:B------:R-:W3:Y:S01]  /*0700*/  LDG.E.U8 R10, desc[UR8][R4.64+0x300] ;  /* 0x00030008040a7981 */ /* 0x000ee2000c1e1100 */
[----:B------:R-:W-:Y:S01]  /*0710*/  VIADD R7, R7, 0x400 ;  /* 0x0000040007077836 */ /* 0x000fe20000000000 */
[----:B--2--5:R-:W-:-:S04]  /*0720*/  IADD3 R0, PT, PT, R8, R0, R9 ;  /* 0x0000000008007210 */ /* 0x024fc80007ffe009 */
[----:B---3--:R-:W-:-:S07]  /*0730*/  IADD3 R0, PT, PT, R10, R0, R11 ;  /* 0x000000000a007210 */ /* 0x008fce0007ffe00b */
.L_x_217:
[----:B------:R-:W-:Y:S05]  /*0740*/  BSYNC.RECONVERGENT B2 ;  /* 0x0000000000027941 */ /* 0x000fea0003800200 */
.L_x_216:
[----:B------:R-:W-:Y:S05]  /*0750*/  @!P1 BRA `(.L_x_210) ;  /* 0x0000000000309947 */ /* 0x000fea0003800000 */
[----:B------:R-:W0:Y:S01]  /*0760*/  LDCU.64 UR4, c[0x0][0x380] ;  /* 0x00007000ff0477ac */ /* 0x000e220008000a00 */
[----:B------:R-:W-:Y:S01]  /*0770*/  IMAD.MOV R6, RZ, RZ, -R6 ;  /* 0x000000ffff067224 */ /* 0x000fe200078e0a06 */
[----:B0-----:R-:W-:-:S05]  /*0780*/  IADD3 R4, P0, PT, R7, UR4, RZ ;  /* 0x0000000407047c10 */ /* 0x001fca000ff1e0ff */
[----:B------:R-:W-:-:S08]  /*0790*/  IMAD.X R7, RZ, RZ, UR5, P0 ;  /* 0x00000005ff077e24 */ /* 0x000fd000080e06ff */
.L_x_218:
[----:B------:R-:W-:-:S06]  /*07a0*/  IMAD.MOV.U32 R5, RZ, RZ, R7 ;  /* 0x000000ffff057224 */ /* 0x000fcc00078e0007 */
[----:B------:R0:W2:Y:S01]  /*07b0*/  LDG.E.U8 R5, desc[UR8][R4.64] ;  /* 0x0000000804057981 */ /* 0x0000a2000c1e1100 */
[----:B------:R-:W-:-:S05]  /*07c0*/  VIADD R6, R6, 0x1 ;  /* 0x0000000106067836 */ /* 0x000fca0000000000 */
[----:B------:R-:W-:Y:S02]  /*07d0*/  ISETP.NE.AND P0, PT, R6, RZ, PT ;  /* 0x000000ff0600720c */ /* 0x000fe40003f05270 */
[----:B0-----:R-:W-:-:S05]  /*07e0*/  IADD3 R4, P1, PT, R4, 0x100, RZ ;  /* 0x0000010004047810 */ /* 0x001fca0007f3e0ff */
[----:B------:R-:W-:Y:S02]  /*07f0*/  IMAD.X R7, RZ, RZ, R7, P1 ;  /* 0x000000ffff077224 */ /* 0x000fe400008e0607 */
[----:B--2--5:R-:W-:-:S04]  /*0800*/  IMAD.IADD R0, R5, 0x1, R0 ;  /* 0x0000000105007824 */ /* 0x024fc800078e0200 */
[----:B------:R-:W-:Y:S05]  /*0810*/  @P0 BRA `(.L_x_218) ;  /* 0xfffffffc00e00947 */ /* 0x000fea000383ffff */
.L_x_210:
[----:B------:R-:W-:Y:S05]  /*0820*/  BSYNC.RECONVERGENT B1 ;  /* 0x0000000000017941 */ /* 0x000fea0003800200 */
.L_x_209:
[----:B------:R-:W-:-:S13]  /*0830*/  ISETP.GE.U32.AND P0, PT, R2, 0x100, PT ;  /* 0x000001000200780c */ /* 0x000fda0003f06070 */
        /* <DEDUP_REMOVED lines=38> */
[----:B-1----:R-:W1:Y:S01]  /*0aa0*/  LDS.64 R2, [UR4+0x20] ;  /* 0x00002004ff027984 */ /* 0x002e620008000a00 */
[----:B0-----:R-:W-:-:S04]  /*0ab0*/  IADD3 R0, PT, PT, R4, R0, R9 ;  /* 0x0000000004007210 */ /* 0x001fc80007ffe009 */
[----:B------:R-:W-:-:S04]  /*0ac0*/  IADD3 R0, PT, PT, R6, R0, R5 ;  /* 0x0000000006007210 */ /* 0x000fc80007ffe005 */
[----:B-1----:R-:W-:-:S05]  /*0ad0*/  IADD3 R0, PT, PT, R2, R0, R7 ;  /* 0x0000000002007210 */ /* 0x002fca0007ffe007 */
[----:B------:R-:W-:Y:S01]  /*0ae0*/  IMAD.IADD R9, R0, 0x1, R3 ;  /* 0x0000000100097824 */ /* 0x000fe200078e0203 */
[----:B------:R-:W-:Y:S06]  /*0af0*/  BRA `(.L_x_220) ;  /* 0x0000001400947947 */ /* 0x000fec0003800000 */
.L_x_219:
[----:B0-----:R-:W-:Y:S01]  /*0b00*/  LOP3.LUT R4, R3, 0x3e0, RZ, 0xc0, !PT ;  /* 0x000003e003047812 */ /* 0x001fe200078ec0ff */
[----:B------:R-:W0:Y:S03]  /*0b10*/  S2R R10, SR_LANEID ;  /* 0x00000000000a7919 */ /* 0x000e260000000000 */
        /* <DEDUP_REMOVED lines=44> */
[----:B------:R-:W-:Y:S01]  /*0de0*/  ISETP.GT.U32.AND P3, PT, R2, 0x80, PT ;  /* 0x000000800200780c */ /* 0x000fe20003f64070 */
[----:B-1----:R-:W-:-:S09]  /*0df0*/  ULEA UR4, UR5, UR4, 0x18 ;  /* 0x0000000405047291 */ /* 0x002fd2000f8ec0ff */
[----:B------:R-:W1:Y:S04]  /*0e00*/  LDS.128 R4, [UR4+0x10] ;  /* 0x00001004ff047984 */ /* 0x000e680008000c00 */
[----:B------:R-:W2:Y:S04]  /*0e10*/  LDS R0, [UR4+0xc] ;  /* 0x00000c04ff007984 */ /* 0x000ea80008000800 */
[----:B------:R-:W3:Y:S01]  /*0e20*/  LDS.64 R10, [UR4+0x20] ;  /* 0x00002004ff0a7984 */ /* 0x000ee20008000a00 */
[----:B-1----:R-:W-:Y:S02]  /*0e30*/  SEL R4, R4, RZ, P2 ;  /* 0x000000ff04047207 */ /* 0x002fe40001000000 */
[----:B------:R-:W-:-:S02]  /*0e40*/  ISETP.GT.U32.AND P2, PT, R2, 0x60, PT ;  /* 0x000000600200780c */ /* 0x000fc40003f44070 */
[----:B--2---:R-:W-:Y:S02]  /*0e50*/  SEL R0, R0, RZ, P1 ;  /* 0x000000ff00007207 */ /* 0x004fe40000800000 */
[----:B------:R-:W-:Y:S02]  /*0e60*/  SEL R5, R5, RZ, P2 ;  /* 0x000000ff05057207 */ /* 0x000fe40001000000 */
[----:B------:R-:W-:Y:S02]  /*0e70*/  IADD3 R0, PT, PT, R4, R0, R9 ;  /* 0x0000000004007210 */ /* 0x000fe40007ffe009 */
[----:B------:R-:W-:Y:S02]  /*0e80*/  ISETP.GT.U32.AND P1, PT, R2, 0xa0, PT ;  /* 0x000000a00200780c */ /* 0x000fe40003f24070 */
[----:B------:R-:W-:Y:S02]  /*0e90*/  SEL R6, R6, RZ, P3 ;  /* 0x000000ff06067207 */ /* 0x000fe40001800000 */
[----:B------:R-:W-:-:S02]  /*0ea0*/  ISETP.GT.U32.AND P2, PT, R2, 0xc0, PT ;  /* 0x000000c00200780c */ /* 0x000fc40003f44070 */
[----:B------:R-:W-:Y:S02]  /*0eb0*/  ISETP.GT.U32.AND P3, PT, R2, 0xe0, PT ;  /* 0x000000e00200780c */ /* 0x000fe40003f64070 */
[----:B------:R-:W-:Y:S02]  /*0ec0*/  SEL R7, R7, RZ, P1 ;  /* 0x000000ff07077207 */ /* 0x000fe40000800000 */
[----:B------:R-:W-:Y:S02]  /*0ed0*/  IADD3 R0, PT, PT, R6, R0, R5 ;  /* 0x0000000006007210 */ /* 0x000fe40007ffe005 */
[----:B---3--:R-:W-:Y:S02]  /*0ee0*/  SEL R10, R10, RZ, P2 ;  /* 0x000000ff0a0a7207 */ /* 0x008fe40001000000 */
[----:B------:R-:W-:Y:S02]  /*0ef0*/  SEL R11, R11, RZ, P3 ;  /* 0x000000ff0b0b7207 */ /* 0x000fe40001800000 */
[----:B------:R-:W-:-:S05]  /*0f00*/  IADD3 R0, PT, PT, R10, R0, R7 ;  /* 0x000000000a007210 */ /* 0x000fca0007ffe007 */
[----:B0-----:R-:W-:Y:S01]  /*0f10*/  IMAD.IADD R9, R0, 0x1, R11 ;  /* 0x0000000100097824 */ /* 0x001fe200078e020b */
[----:B------:R-:W-:Y:S06]  /*0f20*/  BRA `(.L_x_220) ;  /* 0x0000001000887947 */ /* 0x000fec0003800000 */
.L_x_206:
        /* <DEDUP_REMOVED lines=21> */
[----:B--2---:R-:W-:-:S04]  /*1080*/  IADD3 R3, PT, PT, R5, R4, R3 ;  /* 0x0000000405037210 */ /* 0x004fc80007ffe003 */
[----:B---3--:R-:W-:-:S04]  /*1090*/  IADD3 R3, PT, PT, R9, R3, R8 ;  /* 0x0000000309037210 */ /* 0x008fc80007ffe008 */
[----:B----4-:R-:W-:-:S04]  /*10a0*/  IADD3 R3, PT, PT, R11, R3, R10 ;  /* 0x000000030b037210 */ /* 0x010fc80007ffe00a */
[----:B-----5:R-:W-:-:S04]  /*10b0*/  IADD3 R3, PT, PT, R13, R3, R12 ;  /* 0x000000030d037210 */ /* 0x020fc80007ffe00c */
[----:B------:R-:W-:Y:S01]  /*10c0*/  IADD3 R14, PT, PT, R15, R3, R14 ;  /* 0x000000030f0e7210 */ /* 0x000fe20007ffe00e */
[----:B------:R-:W-:-:S05]  /*10d0*/  VIADD R3, R2, 0xfffff000 ;  /* 0xfffff00002037836 */ /* 0x000fca0000000000 */
[----:B------:R-:W-:Y:S02]  /*10e0*/  ISETP.GE.U32.AND P0, PT, R3, 0x1000, PT ;  /* 0x000010000300780c */ /* 0x000fe40003f06070 */
[----:B------:R-:W-:-:S04]  /*10f0*/  IADD3 R14, PT, PT, R17, R14, R16 ;  /* 0x0000000e110e7210 */ /* 0x000fc80007ffe010 */
[----:B------:R-:W-:-:S05]  /*1100*/  IADD3 R19, PT, PT, R19, R14, R18 ;  /* 0x0000000e13137210 */ /* 0x000fca0007ffe012 */
[----:B------:R-:W-:Y:S02]  /*1110*/  IMAD.IADD R5, R20, 0x1, R19 ;  /* 0x0000000114057824 */ /* 0x000fe400078e0213 */
[----:B------:R-:W-:Y:S05]  /*1120*/  @!P0 BRA `(.L_x_221) ;  /* 0x0000000000908947 */ /* 0x000fea0003800000 */
[----:B------:R-:W0:Y:S01]  /*1130*/  LDC R2, c[0x0][0x390] ;  /* 0x0000e400ff027b82 */ /* 0x000e220000000800 */
[----:B------:R-:W1:Y:S01]  /*1140*/  LDCU.64 UR4, c[0x0][0x380] ;  /* 0x00007000ff0477ac */ /* 0x000e620008000a00 */
[----:B------:R-:W-:-:S05]  /*1150*/  UMOV UR6, 0x1000 ;  /* 0x0000100000067882 */ /* 0x000fca0000000000 */
.L_x_223:
[----:B------:R-:W-:-:S05]  /*1160*/  VIADD R6, R0, UR6 ;  /* 0x0000000600067c36 */ /* 0x000fca0008000000 */
        /* <DEDUP_REMOVED lines=18> */
[----:B--2---:R-:W-:Y:S01]  /*1290*/  IADD3 R10, PT, PT, R11, R5, R10 ;  /* 0x000000050b0a7210 */ /* 0x004fe20007ffe00a */
[----:B0-----:R-:W-:-:S05]  /*12a0*/  VIADD R5, R2, -UR6 ;  /* 0x8000000602057c36 */ /* 0x001fca0008000000 */
[----:B------:R-:W-:Y:S02]  /*12b0*/  ISETP.GE.U32.AND P0, PT, R5, 0x1000, PT ;  /* 0x000010000500780c */ /* 0x000fe40003f06070 */
        /* <DEDUP_REMOVED lines=8> */
[----:B------:R-:W-:-:S06]  /*1340*/  UIADD3 UR6, UPT, UPT, UR6, 0x1000, URZ ;  /* 0x0000100006067890 */ /* 0x000fcc000fffe0ff */
[----:B------:R-:W-:-:S13]  /*1350*/  ISETP.LT.U32.AND P0, PT, R3, UR6, PT ;  /* 0x0000000603007c0c */ /* 0x000fda000bf01070 */
[----:B------:R-:W-:Y:S05]  /*1360*/  @!P0 BRA `(.L_x_223) ;  /* 0xfffffffc007c8947 */ /* 0x000fea000383ffff */
.L_x_221:
[----:B------:R-:W-:Y:S01]  /*1370*/  VIADD R3, R2, -UR6 ;  /* 0x8000000602037c36 */ /* 0x000fe20008000000 */
[----:B------:R-:W-:Y:S04]  /*1380*/  BSSY.RECONVERGENT B1, `(.L_x_222) ;  /* 0x00000b2000017945 */ /* 0x000fe80003800200 */
[----:B------:R-:W-:-:S04]  /*1390*/  ISETP.GE.AND P0, PT, R0, R3, PT ;  /* 0x000000030000720c */ /* 0x000fc80003f06270 */
[----:B------:R-:W-:-:S13]  /*13a0*/  ISETP.LE.U32.OR P0, PT, R2, UR6, P0 ;  /* 0x0000000602007c0c */ /* 0x000fda0008703470 */
[----:B------:R-:W-:Y:S05]  /*13b0*/  @P0 BRA `(.L_x_224) ;  /* 0x0000000800b80947 */ /* 0x000fea0003800000 */
[----:B------:R-:W-:Y:S01]  /*13c0*/  LOP3.LUT R3, RZ, R0, RZ, 0x33, !PT ;  /* 0x00000000ff037212 */ /* 0x000fe200078e33ff */
[----:B------:R-:W-:Y:S01]  /*13d0*/  BSSY.RECONVERGENT B2, `(.L_x_225) ;  /* 0x000005a000027945 */ /* 0x000fe20003800200 */
[----:B------:R-:W-:Y:S02]  /*13e0*/  IMAD.MOV.U32 R7, RZ, RZ, R0 ;  /* 0x000000ffff077224 */ /* 0x000fe400078e0000 */
[----:B------:R-:W-:-:S04]  /*13f0*/  IADD3 R3, PT, PT, R2, -UR6, R3 ;  /* 0x8000000602037c10 */ /* 0x000fc8000fffe003 */
[C---:B------:R-:W-:Y:S02]  /*1400*/  ISETP.GE.U32.AND P0, PT, R3.reuse, 0xf00, PT ;  /* 0x00000f000300780c */ /* 0x040fe40003f06070 */
[----:B------:R-:W-:-:S04]  /*1410*/  LEA.HI R3, R3, 0x1, RZ, 0x18 ;  /* 0x0000000103037811 */ /* 0x000fc800078fc0ff */
[----:B------:R-:W-:-:S07]  /*1420*/  LOP3.LUT R4, R3, 0xf, RZ, 0xc0, !PT ;  /* 0x0000000f03047812 */ /* 0x000fce00078ec0ff */
[----:B------:R-:W-:Y:S05]  /*1430*/  @!P0 BRA `(.L_x_226) ;  /* 0x00000004004c8947 */ /* 0x000fea0003800000 */
[----:B------:R-:W-:Y:S01]  /*1440*/  LOP3.LUT R11, R3, 0x1fffff0, RZ, 0xc0, !PT ;  /* 0x01fffff0030b7812 */ /* 0x000fe200078ec0ff */
[----:B------:R-:W-:Y:S01]  /*1450*/  BSSY.RECONVERGENT B3, `(.L_x_227) ;  /* 0x0000050000037945 */ /* 0x000fe20003800200 */
[C---:B------:R-:W-:Y:S01]  /*1460*/  LOP3.LUT R7, R0.reuse, 0x800, RZ, 0xfc, !PT ;  /* 0x0000080000077812 */ /* 0x040fe200078efcff */
[----:B------:R-:W-:Y:S02]  /*1470*/  VIADD R2, R0, UR6 ;  /* 0x0000000600027c36 */ /* 0x000fe40008000000 */
[----:B------:R-:W-:-:S07]  /*1480*/  IMAD.MOV R11, RZ, RZ, -R11 ;  /* 0x000000ffff0b7224 */ /* 0x000fce00078e0a0b */
.L_x_228:
[C---:B------:R-:W-:Y:S01]  /*1490*/  IADD3 R8, P0, PT, R2.reuse, UR4, RZ ;  /* 0x0000000402087c10 */ /* 0x040fe2000ff1e0ff */
[C---:B------:R-:W-:Y:S02]  /*14a0*/  VIADD R14, R2.reuse, 0x100 ;  /* 0x00000100020e7836 */ /* 0x040fe40000000000 */
[----:B------:R-:W-:Y:S02]  /*14b0*/  VIADD R24, R2, 0x200 ;  /* 0x0000020002187836 */ /* 0x000fe40000000000 */
[----:B------:R-:W-:Y:S01]  /*14c0*/  IMAD.X R9, RZ, RZ, UR5, P0 ;  /* 0x00000005ff097e24 */ /* 0x000fe200080e06ff */
[----:B------:R-:W-:Y:S01]  /*14d0*/  IADD3 R14, P0, PT, R14, UR4, RZ ;  /* 0x000000040e0e7c10 */ /* 0x000fe2000ff1e0ff */
[----:B------:R-:W-:Y:S01]  /*14e0*/  VIADD R20, R2, 0x300 ;  /* 0x0000030002147836 */ /* 0x000fe20000000000 */
[----:B------:R-:W-:Y:S01]  /*14f0*/  IADD3 R24, P1, PT, R24, UR4, RZ ;  /* 0x0000000418187c10 */ /* 0x000fe2000ff3e0ff */
[C---:B------:R-:W-:Y:S01]  /*1500*/  VIADD R12, R2.reuse, 0x400 ;  /* 0x00000400020c7836 */ /* 0x040fe20000000000 */
[----:B------:R-:W2:Y:S01]  /*1510*/  LDG.E.U8 R8, desc[UR8][R8.64] ;  /* 0x0000000808087981 */ /* 0x000ea2000c1e1100 */
[----:B------:R-:W-:-:S02]  /*1520*/  VIADD R18, R2, 0x500 ;  /* 0x0000050002127836 */ /* 0x000fc40000000000 */
[----:B------:R-:W-:Y:S01]  /*1530*/  IMAD.X R15, RZ, RZ, UR5, P0 ;  /* 0x00000005ff0f7e24 */ /* 0x000fe200080e06ff */
[----:B------:R-:W-:Y:S01]  /*1540*/  IADD3 R20, P0, PT, R20, UR4, RZ ;  /* 0x0000000414147c10 */ /* 0x000fe2000ff1e0ff */
[----:B------:R-:W-:Y:S01]  /*1550*/  IMAD.X R25, RZ, RZ, UR5, P1 ;  /* 0x00000005ff197e24 */ /* 0x000fe200088e06ff */
[----:B------:R-:W-:Y:S01]  /*1560*/  IADD3 R12, P2, PT, R12, UR4, RZ ;  /* 0x000000040c0c7c10 */ /* 0x000fe2000ff5e0ff */
[----:B------:R-:W-:Y:S01]  /*1570*/  VIADD R16, R2, 0x600 ;  /* 0x0000060002107836 */ /* 0x000fe20000000000 */
[----:B------:R-:W-:Y:S01]  /*1580*/  IADD3 R18, P1, PT, R18, UR4, RZ ;  /* 0x0000000412127c10 */ /* 0x000fe2000ff3e0ff */
[----:B------:R-:W-:Y:S01]  /*1590*/  IMAD.X R21, RZ, RZ, UR5, P0 ;  /* 0x00000005ff157e24 */ /* 0x000fe200080e06ff */
[----:B------:R0:W2:Y:S01]  /*15a0*/  LDG.E.U8 R10, desc[UR8][R14.64] ;  /* 0x000000080e0a7981 */ /* 0x0000a2000c1e1100 */
[----:B------:R-:W-:Y:S01]  /*15b0*/  VIADD R17, R2, 0x700 ;  /* 0x0000070002117836 */ /* 0x000fe20000000000 */
[----:B------:R-:W-:Y:S01]  /*15c0*/  IADD3 R16, P0, PT, R16, UR4, RZ ;  /* 0x0000000410107c10 */ /* 0x000fe2000ff1e0ff */
[----:B------:R-:W-:Y:S01]  /*15d0*/  IMAD.X R13, RZ, RZ, UR5, P2 ;  /* 0x00000005ff0d7e24 */ /* 0x000fe200090e06ff */
[----:B------:R1:W3:Y:S01]  /*15e0*/  LDG.E.U8 R9, desc[UR8][R24.64] ;  /* 0x0000000818097981 */ /* 0x0002e2000c1e1100 */
[----:B------:R-:W-:-:S02]  /*15f0*/  IMAD.X R19, RZ, RZ, UR5, P1 ;  /* 0x00000005ff137e24 */ /* 0x000fc400088e06ff */
[C---:B------:R-:W-:Y:S01]  /*1600*/  VIADD R26, R2.reuse, 0x800 ;  /* 0x00000800021a7836 */ /* 0x040fe20000000000 */
[----:B------:R4:W5:Y:S01]  /*1610*/  LDG.E.U8 R22, desc[UR8][R12.64] ;  /* 0x000000080c167981 */ /* 0x000962000c1e1100 */
[C---:B0-----:R-:W-:Y:S01]  /*1620*/  VIADD R15, R2.reuse, 0x900 ;  /* 0x00000900020f7836 */ /* 0x041fe20000000000 */
[----:B------:R-:W-:Y:S01]  /*1630*/  IADD3 R14, P1, PT, R17, UR4, RZ ;  /* 0x00000004110e7c10 */ /* 0x000fe2000ff3e0ff */
[----:B------:R-:W-:Y:S01]  /*1640*/  IMAD.X R17, RZ, RZ, UR5, P0 ;  /* 0x00000005ff117e24 */ /* 0x000fe200080e06ff */
[----:B------:R0:W5:Y:S01]  /*1650*/  LDG.E.U8 R23, desc[UR8][R18.64] ;  /* 0x0000000812177981 */ /* 0x000162000c1e1100 */
[----:B-1----:R-:W-:Y:S01]  /*1660*/  VIADD R25, R2, 0xa00 ;  /* 0x00000a0002197836 */ /* 0x002fe20000000000 */
[----:B------:R-:W-:Y:S02]  /*1670*/  IADD3 R26, P0, PT, R26, UR4, RZ ;  /* 0x000000041a1a7c10 */ /* 0x000fe4000ff1e0ff */
[----:B------:R1:W3:Y:S01]  /*1680*/  LDG.E.U8 R6, desc[UR8][R20.64] ;  /* 0x0000000814067981 */ /* 0x0002e2000c1e1100 */
[----:B----4-:R-:W-:Y:S01]  /*1690*/  IADD3 R12, P2, PT, R15, UR4, RZ ;  /* 0x000000040f0c7c10 */ /* 0x010fe2000ff5e0ff */
[----:B------:R-:W-:-:S02]  /*16a0*/  IMAD.X R15, RZ, RZ, UR5, P1 ;  /* 0x00000005ff0f7e24 */ /* 0x000fc400088e06ff */
[----:B------:R4:W5:Y:S01]  /*16b0*/  LDG.E.U8 R24, desc[UR8][R16.64] ;  /* 0x0000000810187981 */ /* 0x000962000c1e1100 */
[C---:B0-----:R-:W-:Y:S02]  /*16c0*/  VIADD R18, R2.reuse, 0xb00 ;  /* 0x00000b0002127836 */ /* 0x041fe40000000000 */
[----:B------:R-:W-:Y:S01]  /*16d0*/  IMAD.X R27, RZ, RZ, UR5, P0 ;  /* 0x00000005ff1b7e24 */ /* 0x000fe200080e06ff */
[----:B-1----:R-:W-:Y:S01]  /*16e0*/  IADD3 R20, P1, PT, R25, UR4, RZ ;  /* 0x0000000419147c10 */ /* 0x002fe2000ff3e0ff */
[----:B------:R-:W-:Y:S01]  /*16f0*/  VIADD R19, R2, 0xc00 ;  /* 0x00000c0002137836 */ /* 0x000fe20000000000 */
[----:B------:R-:W-:Y:S01]  /*1700*/  IADD3 R18, P0, PT, R18, UR4, RZ ;  /* 0x0000000412127c10 */ /* 0x000fe2000ff1e0ff */
[----:B------:R-:W-:Y:S01]  /*1710*/  IMAD.X R13, RZ, RZ, UR5, P2 ;  /* 0x00000005ff0d7e24 */ /* 0x000fe200090e06ff */
[----:B------:R0:W5:Y:S01]  /*1720*/  LDG.E.U8 R25, desc[UR8][R14.64] ;  /* 0x000000080e197981 */ /* 0x000162000c1e1100 */
[----:B----4-:R-:W-:Y:S02]  /*1730*/  VIADD R17, R2, 0xd00 ;  /* 0x00000d0002117836 */ /* 0x010fe40000000000 */
[----:B------:R-:W-:Y:S01]  /*1740*/  IMAD.X R21, RZ, RZ, UR5, P1 ;  /* 0x00000005ff157e24 */ /* 0x000fe200088e06ff */
[----:B------:R-:W-:Y:S01]  /*1750*/  IADD3 R16, P1, PT, R19, UR4, RZ ;  /* 0x0000000413107c10 */ /* 0x000fe2000ff3e0ff */
[----:B------:R1:W4:Y:S01]  /*1760*/  LDG.E.U8 R29, desc[UR8][R12.64] ;  /* 0x000000080c1d7981 */ /* 0x000322000c1e1100 */
[----:B------:R-:W-:-:S03]  /*1770*/  IMAD.X R19, RZ, RZ, UR5, P0 ;  /* 0x00000005ff137e24 */ /* 0x000fc600080e06ff */
[----:B------:R-:W4:Y:S01]  /*1780*/  LDG.E.U8 R26, desc[UR8][R26.64] ;  /* 0x000000081a1a7981 */ /* 0x000f22000c1e1100 */
[C---:B0-----:R-:W-:Y:S01]  /*1790*/  VIADD R15, R2.reuse, 0xf00 ;  /* 0x00000f00020f7836 */ /* 0x041fe20000000000 */
[----:B------:R-:W-:Y:S01]  /*17a0*/  IADD3 R14, P0, PT, R17, UR4, RZ ;  /* 0x00000004110e7c10 */ /* 0x000fe2000ff1e0ff */
[----:B------:R-:W-:Y:S01]  /*17b0*/  IMAD.X R17, RZ, RZ, UR5, P1 ;  /* 0x00000005ff117e24 */ /* 0x000fe200088e06ff */
[----:B------:R0:W4:Y:S01]  /*17c0*/  LDG.E.U8 R28, desc[UR8][R20.64] ;  /* 0x00000008141c7981 */ /* 0x000122000c1e1100 */
[----:B-1----:R-:W-:-:S03]  /*17d0*/  VIADD R12, R2, 0xe00 ;  /* 0x00000e00020c7836 */ /* 0x002fc60000000000 */
[----:B------:R-:W4:Y:S02]  /*17e0*/  LDG.E.U8 R19, desc[UR8][R18.64] ;  /* 0x0000000812137981 */ /* 0x000f24000c1e1100 */
[----:B------:R-:W-:Y:S02]  /*17f0*/  IADD3 R12, P2, PT, R12, UR4, RZ ;  /* 0x000000040c0c7c10 */ /* 0x000fe4000ff5e0ff */
[----:B------:R-:W4:Y:S01]  /*1800*/  LDG.E.U8 R16, desc[UR8][R16.64] ;  /* 0x0000000810107981 */ /* 0x000f22000c1e1100 */
[----:B0-----:R-:W-:Y:S01]  /*1810*/  IADD3 R20, P1, PT, R15, UR4, RZ ;  /* 0x000000040f147c10 */ /* 0x001fe2000ff3e0ff */
[----:B------:R-:W-:Y:S02]  /*1820*/  IMAD.X R15, RZ, RZ, UR5, P0 ;  /* 0x00000005ff0f7e24 */ /* 0x000fe400080e06ff */
[----:B------:R-:W-:Y:S02]  /*1830*/  IMAD.X R13, RZ, RZ, UR5, P2 ;  /* 0x00000005ff0d7e24 */ /* 0x000fe400090e06ff */
[----:B------:R-:W-:-:S02]  /*1840*/  IMAD.X R21, RZ, RZ, UR5, P1 ;  /* 0x00000005ff157e24 */ /* 0x000fc400088e06ff */
[----:B------:R-:W4:Y:S04]  /*1850*/  LDG.E.U8 R15, desc[UR8][R14.64] ;  /* 0x000000080e0f7981 */ /* 0x000f28000c1e1100 */
[----:B------:R-:W4:Y:S04]  /*1860*/  LDG.E.U8 R12, desc[UR8][R12.64] ;  /* 0x000000080c0c7981 */ /* 0x000f28000c1e1100 */
[----:B------:R-:W4:Y:S01]  /*1870*/  LDG.E.U8 R21, desc[UR8][R20.64] ;  /* 0x0000000814157981 */ /* 0x000f22000c1e1100 */
[----:B------:R-:W-:-:S05]  /*1880*/  VIADD R11, R11, 0x10 ;  /* 0x000000100b0b7836 */ /* 0x000fca0000000000 */
[----:B------:R-:W-:Y:S01]  /*1890*/  ISETP.NE.AND P0, PT, R11, RZ, PT ;  /* 0x000000ff0b00720c */ /* 0x000fe20003f05270 */
[----:B------:R-:W-:Y:S02]  /*18a0*/  VIADD R7, R7, 0x1000 ;  /* 0x0000100007077836 */ /* 0x000fe40000000000 */
[----:B------:R-:W-:Y:S01]  /*18b0*/  VIADD R2, R2, 0x1000 ;  /* 0x0000100002027836 */ /* 0x000fe20000000000 */
[----:B--2---:R-:W-:-:S04]  /*18c0*/  IADD3 R8, PT, PT, R10, R5, R8 ;  /* 0x000000050a087210 */ /* 0x004fc80007ffe008 */
[----:B---3--:R-:W-:-:S04]  /*18d0*/  IADD3 R6, PT, PT, R6, R8, R9 ;  /* 0x0000000806067210 */ /* 0x008fc80007ffe009 */
[----:B-----5:R-:W-:-:S04]  /*18e0*/  IADD3 R6, PT, PT, R23, R6, R22 ;  /* 0x0000000617067210 */ /* 0x020fc80007ffe016 */
[----:B------:R-:W-:-:S04]  /*18f0*/  IADD3 R6, PT, PT, R25, R6, R24 ;  /* 0x0000000619067210 */ /* 0x000fc80007ffe018 */
[----:B----4-:R-:W-:-:S04]  /*1900*/  IADD3 R6, PT, PT, R29, R6, R26 ;  /* 0x000000061d067210 */ /* 0x010fc80007ffe01a */
[----:B------:R-:W-:-:S04]  /*1910*/  IADD3 R6, PT, PT, R19, R6, R28 ;  /* 0x0000000613067210 */ /* 0x000fc80007ffe01c */
[----:B------:R-:W-:-:S04]  /*1920*/  IADD3 R6, PT, PT, R15, R6, R16 ;  /* 0x000000060f067210 */ /* 0x000fc80007ffe010 */
[----:B------:R-:W-:Y:S01]  /*1930*/  IADD3 R5, PT, PT, R21, R6, R12 ;  /* 0x0000000615057210 */ /* 0x000fe20007ffe00c */
[----:B------:R-:W-:Y:S06]  /*1940*/  @P0 BRA `(.L_x_228) ;  /* 0xfffffff800d00947 */ /* 0x000fec000383ffff */
[----:B------:R-:W-:Y:S05]  /*1950*/  BSYNC.RECONVERGENT B3 ;  /* 0x0000000000037941 */ /* 0x000fea0003800200 */
.L_x_227:
[----:B------:R-:W-:-:S07]  /*1960*/  VIADD R7, R7, 0xfffff800 ;  /* 0xfffff80007077836 */ /* 0x000fce0000000000 */
.L_x_226:
[----:B------:R-:W-:Y:S05]  /*1970*/  BSYNC.RECONVERGENT B2 ;  /* 0x0000000000027941 */ /* 0x000fea0003800200 */
.L_x_225:
[----:B------:R-:W-:-:S13]  /*1980*/  ISETP.NE.AND P0, PT, R4, RZ, PT ;  /* 0x000000ff0400720c */ /* 0x000fda0003f05270 */
[----:B------:R-:W-:Y:S05]  /*1990*/  @!P0 BRA `(.L_x_224) ;  /* 0x0000000400408947 */ /* 0x000fea0003800000 */
[----:B------:R-:W-:Y:S01]  /*19a0*/  ISETP.GE.U32.AND P1, PT, R4, 0x8, PT ;  /* 0x000000080400780c */ /* 0x000fe20003f26070 */
[----:B------:R-:W-:Y:S01]  /*19b0*/  BSSY.RECONVERGENT B2, `(.L_x_229) ;  /* 0x0000029000027945 */ /* 0x000fe20003800200 */
[----:B------:R-:W-:-:S04]  /*19c0*/  LOP3.LUT R20, R3, 0x7, RZ, 0xc0, !PT ;  /* 0x0000000703147812 */ /* 0x000fc800078ec0ff */
[----:B------:R-:W-:-:S07]  /*19d0*/  ISETP.NE.AND P0, PT, R20, RZ, PT ;  /* 0x000000ff1400720c */ /* 0x000fce0003f05270 */
[----:B------:R-:W-:Y:S06]  /*19e0*/  @!P1 BRA `(.L_x_230) ;  /* 0x0000000000949947 */ /* 0x000fec0003800000 */
[----:B------:R-:W-:-:S04]  /*19f0*/  VIADD R9, R7, UR6 ;  /* 0x0000000607097c36 */ /* 0x000fc80008000000 */
        /* <DEDUP_REMOVED lines=36> */
.L_x_230:
[----:B------:R-:W-:Y:S05]  /*1c40*/  BSYNC.RECONVERGENT B2 ;  /* 0x0000000000027941 */ /* 0x000fea0003800200 */
.L_x_229:
        /* <DEDUP_REMOVED lines=25> */
.L_x_232:
[----:B------:R-:W-:Y:S05]  /*1de0*/  BSYNC.RECONVERGENT B2 ;  /* 0x0000000000027941 */ /* 0x000fea0003800200 */
.L_x_231:
[----:B------:R-:W-:Y:S05]  /*1df0*/  @!P0 BRA `(.L_x_224) ;  /* 0x0000000000288947 */ /* 0x000fea0003800000 */
[----:B------:R-:W-:Y:S02]  /*1e00*/  VIADD R4, R7, UR6 ;  /* 0x0000000607047c36 */ /* 0x000fe40008000000 */
[----:B------:R-:W-:-:S07]  /*1e10*/  IMAD.MOV R6, RZ, RZ, -R6 ;  /* 0x000000ffff067224 */ /* 0x000fce00078e0a06 */
.L_x_233:
        /* <DEDUP_REMOVED lines=8> */
.L_x_224:
[----:B------:R-:W-:Y:S05]  /*1ea0*/  BSYNC.RECONVERGENT B1 ;  /* 0x0000000000017941 */ /* 0x000fea0003800200 */
.L_x_222:
        /* <DEDUP_REMOVED lines=42> */
.L_x_220:
[----:B------:R-:W-:Y:S05]  /*2150*/  BSYNC.RECONVERGENT B0 ;  /* 0x0000000000007941 */ /* 0x000fea0003800200 */
.L_x_205:
[----:B------:R-:W-:Y:S05]  /*2160*/  @P0 EXIT ;  /* 0x000000000000094d */ /* 0x000fea0003800000 */
[----:B-1----:R-:W1:Y:S01]  /*2170*/  LDC.64 R2, c[0x0][0x388] ;  /* 0x0000e200ff027b82 */ /* 0x002e620000000a00 */
[----:B------:R-:W0:Y:S02]  /*2180*/  LDCU UR4, c[0x0][0x398] ;  /* 0x00007300ff0477ac */ /* 0x000e240008000800 */
[----:B0-2---:R-:W-:-:S05]  /*2190*/  VIADD R9, R9, UR4 ;  /* 0x0000000409097c36 */ /* 0x005fca0008000000 */
[----:B-1----:R-:W-:Y:S01]  /*21a0*/  STG.E desc[UR8][R2.64], R9 ;  /* 0x0000000902007986 */ /* 0x002fe2000c101908 */
[----:B------:R-:W-:Y:S05]  /*21b0*/  EXIT ;  /* 0x000000000000794d */ /* 0x000fea0003800000 */
.L_x_234:
        /* <DEDUP_REMOVED lines=12> */
.L_x_243:


//--------------------- .text._ZN3cub18CUB_300001_SM_10006detail11EmptyKernelIvEEvv --------------------------
	.section	.text._ZN3cub18CUB_300001_SM_10006detail11EmptyKernelIvEEvv,"ax",@progbits
	.align	128
        .global         _ZN3cub18CUB_300001_SM_10006detail11EmptyKernelIvEEvv
        .type           _ZN3cub18CUB_300001_SM_10006detail11EmptyKernelIvEEvv,@function
        .size           _ZN3cub18CUB_300001_SM_10006detail11EmptyKernelIvEEvv,(.L_x_244 - _ZN3cub18CUB_300001_SM_10006detail11EmptyKernelIvEEvv)
        .other          _ZN3cub18CUB_300001_SM_10006detail11EmptyKernelIvEEvv,@"STO_CUDA_ENTRY STV_DEFAULT"
_ZN3cub18CUB_300001_SM_10006detail11EmptyKernelIvEEvv:
.text._ZN3cub18CUB_300001_SM_10006detail11EmptyKernelIvEEvv:
[----:B------:R-:W-:Y:S01]  /*0000*/  LDC R1, c[0x0][0x37c] ;  /* 0x0000df00ff017b82 */ /* 0x000fe20000000800 */
[----:B------:R-:W-:Y:S05]  /*0010*/  EXIT ;  /* 0x000000000000794d */ /* 0x000fea0003800000 */
.L_x_235:
        /* <DEDUP_REMOVED lines=14> */
.L_x_244:


//--------------------- .text._Z9my_kernelPhS_S_S_ --------------------------
	.section	.text._Z9my_kernelPhS_S_S_,"ax",@progbits
	.align	128
        .global         _Z9my_kernelPhS_S_S_
        .type           _Z9my_kernelPhS_S_S_,@function
        .size           _Z9my_kernelPhS_S_S_,(.L_x_245 - _Z9my_kernelPhS_S_S_)
        .other          _Z9my_kernelPhS_S_S_,@"STO_CUDA_ENTRY STV_DEFAULT"
_Z9my_kernelPhS_S_S_:
.text._Z9my_kernelPhS_S_S_:
[----:B------:R-:W0:Y:S08]  /*0000*/  LDC R1, c[0x0][0x37c] ;  /* 0x0000df00ff017b82 */ /* 0x000e300000000800 */
[----:B------:R-:W1:Y:S01]  /*0010*/  LDC.64 R2, c[0x0][0x388] ;  /* 0x0000e200ff027b82 */ /* 0x000e620000000a00 */
[----:B------:R-:W1:Y:S01]  /*0020*/  LDCU.64 UR4, c[0x0][0x358] ;  /* 0x00006b00ff0477ac */ /* 0x000e620008000a00 */
[----:B0-----:R-:W-:Y:S01]  /*0030*/  VIADD R1, R1, 0xfffffff0 ;  /* 0xfffffff001017836 */ /* 0x001fe20000000000 */
[----:B------:R-:W0:Y:S01]  /*0040*/  LDCU.64 UR6, c[0x4][0x158] ;  /* 0x01002b00ff0677ac */ /* 0x000e220008000a00 */
[----:B-1----:R-:W2:Y:S04]  /*0050*/  LDG.E.U8 R13, desc[UR4][R2.64] ;  /* 0x00000004020d7981 */ /* 0x002ea8000c1e1100 */
[----:B------:R-:W2:Y:S08]  /*0060*/  LDC.64 R4, c[0x0][0x380] ;  /* 0x0000e000ff047b82 */ /* 0x000eb00000000a00 */
[----:B------:R-:W1:Y:S08]  /*0070*/  LDC.64 R8, c[0x0][0x390] ;  /* 0x0000e400ff087b82 */ /* 0x000e700000000a00 */
[----:B------:R-:W3:Y:S01]  /*0080*/  LDC.64 R6, c[0x0][0x398] ;  /* 0x0000e600ff067b82 */ /* 0x000ee20000000a00 */
[----:B--2---:R2:W-:Y:S04]  /*0090*/  STG.E.U8 desc[UR4][R4.64], R13 ;  /* 0x0000000d04007986 */ /* 0x0045e8000c101104 */
[----:B-1----:R-:W4:Y:S04]  /*00a0*/  LDG.E.U8 R15, desc[UR4][R8.64] ;  /* 0x00000004080f7981 */ /* 0x002f28000c1e1100 */
[----:B----4-:R-:W-:Y:S04]  /*00b0*/  STG.E.U8 desc[UR4][R4.64+0x1], R15 ;  /* 0x0000010f04007986 */ /* 0x010fe8000c101104 */
[----:B---3--:R-:W3:Y:S01]  /*00c0*/  LDG.E.U8 R0, desc[UR4][R6.64] ;  /* 0x0000000406007981 */ /* 0x008ee2000c1e1100 */
[----:B------:R-:W-:-:S03]  /*00d0*/  MOV R12, 0x160 ;  /* 0x00000160000c7802 */ /* 0x000fc60000000f00 */
[----:B---3--:R0:W-:Y:S04]  /*00e0*/  STG.E.U8 desc[UR4][R4.64+0x2], R0 ;  /* 0x0000020004007986 */ /* 0x0081e8000c101104 */
[----:B------:R-:W3:Y:S04]  /*00f0*/  LDG.E.U8 R10, desc[UR4][R2.64] ;  /* 0x00000004020a7981 */ /* 0x000ee8000c1e1100 */
[----:B------:R-:W3:Y:S01]  /*0100*/  LDG.E.U8 R11, desc[UR4][R8.64] ;  /* 0x00000004080b7981 */ /* 0x000ee2000c1e1100 */
[----:B------:R-:W1:Y:S01]  /*0110*/  LDCU UR4, c[0x0][0x2f8] ;  /* 0x00005f00ff0477ac */ /* 0x000e620008000800 */
[----:B--2---:R-:W2:Y:S02]  /*0120*/  LDC.64 R12, c[0x4][R12] ;  /* 0x010000000c0c7b82 */ /* 0x004ea40000000a00 */
[----:B------:R4:W-:Y:S01]  /*0130*/  STL [R1+0x8], R0 ;  /* 0x0000080001007387 */ /* 0x0009e20000100800 */
[----:B------:R-:W5:Y:S01]  /*0140*/  LDCU UR5, c[0x0][0x2fc] ;  /* 0x00005f80ff0577ac */ /* 0x000f620008000800 */
[----:B0-----:R-:W-:Y:S01]  /*0150*/  IMAD.U32 R4, RZ, RZ, UR6 ;  /* 0x00000006ff047e24 */ /* 0x001fe2000f8e00ff */
[----:B------:R-:W-:-:S02]  /*0160*/  MOV R5, UR7 ;  /* 0x0000000700057c02 */ /* 0x000fc40008000f00 */
[----:B-1----:R-:W-:-:S05]  /*0170*/  IADD3 R6, P0, PT, R1, UR4, RZ ;  /* 0x0000000401067c10 */ /* 0x002fca000ff1e0ff */
[----:B-----5:R-:W-:Y:S01]  /*0180*/  IMAD.X R7, RZ, RZ, UR5, P0 ;  /* 0x00000005ff077e24 */ /* 0x020fe200080e06ff */
[----:B--23--:R4:W-:Y:S07]  /*0190*/  STL.64 [R1], R10 ;  /* 0x0000000a01007387 */ /* 0x00c9ee0000100a00 */
[----:B------:R-:W-:-:S07]  /*01a0*/  LEPC R20, `(.L_x_236) ;  /* 0x000000001014794e */ /* 0x000fce0000000000 */
[----:B----4-:R-:W-:Y:S05]  /*01b0*/  CALL.ABS.NOINC R12 ;  /* 0x000000000c007343 */ /* 0x010fea0003c00000 */
.L_x_236:
[----:B------:R-:W-:Y:S05]  /*01c0*/  EXIT ;  /* 0x000000000000794d */ /* 0x000fea0003800000 */
.L_x_237:
        /* <DEDUP_REMOVED lines=11> */
.L_x_245:


//--------------------- .nv.global.init           --------------------------
	.section	.nv.global.init,"aw",@progbits
.nv.global.init:
	.type		$str,@object
	.size		$str,(.L_43 - $str)
$str:
        /*0000*/ 	.byte	0x63, 0x6f, 0x72, 0x3a, 0x20, 0x25, 0x64, 0x2d, 0x25, 0x64, 0x2d, 0x25, 0x64, 0x0a, 0x00
.L_43:


//--------------------- .nv.shared._ZN3cub18CUB_300001_SM_10006detail6reduce28DeviceReduceSingleTileKernelINS2_10policy_hubIiyN4cuda3std3__44plusIiEEE10Policy1000EPiSC_iS9_iiNS7_10__identityEEEvT0_T1_T2_T3_T4_T6_ --------------------------
	.section	.nv.shared._ZN3cub18CUB_300001_SM_10006detail6reduce28DeviceReduceSingleTileKernelINS2_10policy_hubIiyN4cuda3std3__44plusIiEEE10Policy1000EPiSC_iS9_iiNS7_10__identityEEEvT0_T1_T2_T3_T4_T6_,"aw",@nobits
	.sectionflags	@""
	.align	4
.nv.shared._ZN3cub18CUB_300001_SM_10006detail6reduce28DeviceReduceSingleTileKernelINS2_10policy_hubIiyN4cuda3std3__44plusIiEEE10Policy1000EPiSC_iS9_iiNS7_10__identityEEEvT0_T1_T2_T3_T4_T6_:
	.zero		1068


//--------------------- .nv.shared.reserved.0     --------------------------
	.section	.nv.shared.reserved.0,"aw",@nobits
	.weak		__nv_reservedSMEM_offset_0_alias
	.size		__nv_reservedSMEM_offset_0_alias, 0, 64
	.other		__nv_reservedSMEM_offset_0_alias,@"STO_CUDA_RESERVED_SHARED STV_DEFAULT"
__nv_reservedSMEM_offset_0_alias:
	.zero		0
	.zero		64


//--------------------- .nv.global                --------------------------
	.section	.nv.global,"aw",@nobits
.nv.global:
	.type		_ZN34_INTERNAL_5567d594_4_k_cu_29d524146thrust24THRUST_300001_SM_1000_NS3seqE,@object
	.size		_ZN34_INTERNAL_5567d594_4_k_cu_29d524146thrust24THRUST_300001_SM_1000_NS3seqE,(_ZN34_INTERNAL_5567d594_4_k_cu_29d524144cuda3std3__48in_placeE - _ZN34_INTERNAL_5567d594_4_k_cu_29d524146thrust24THRUST_300001_SM_1000_NS3seqE)
_ZN34_INTERNAL_5567d594_4_k_cu_29d524146thrust24THRUST_300001_SM_1000_NS3seqE:
	.zero		1
	.type		_ZN34_INTERNAL_5567d594_4_k_cu_29d524144cuda3std3__48in_placeE,@object
	.size		_ZN34_INTERNAL_5567d594_4_k_cu_29d524144cuda3std3__48in_placeE,(_ZN34_INTERNAL_5567d594_4_k_cu_29d524144cuda3std6ranges3__45__cpo4sizeE - _ZN34_INTERNAL_5567d594_4_k_cu_29d524144cuda3std3__48in_placeE)
_ZN34_INTERNAL_5567d594_4_k_cu_29d524144cuda3std3__48in_placeE:
	.zero		1
	.type		_ZN34_INTERNAL_5567d594_4_k_cu_29d524144cuda3std6ranges3__45__cpo4sizeE,@object
	.size		_ZN34_INTERNAL_5567d594_4_k_cu_29d524144cuda3std6ranges3__45__cpo4sizeE,(_ZN34_INTERNAL_5567d594_4_k_cu_29d524146thrust24THRUST_300001_SM_1000_NS12placeholders2_3E - _ZN34_INTERNAL_5567d594_4_k_cu_29d524144cuda3std6ranges3__45__cpo4sizeE)
_ZN34_INTERNAL_5567d594_4_k_cu_29d524144cuda3std6ranges3__45__cpo4sizeE:
	.zero		1
	.type		_ZN34_INTERNAL_5567d594_4_k_cu_29d524146thrust24THRUST_300001_SM_1000_NS12placeholders2_3E,@object
	.size		_ZN34_INTERNAL_5567d594_4_k_cu_29d524146thrust24THRUST_300001_SM_1000_NS12placeholders2_3E,(_ZN34_INTERNAL_5567d594_4_k_cu_29d524144cuda3std3__45__cpo6cbeginE - _ZN34_INTERNAL_5567d594_4_k_cu_29d524146thrust24THRUST_300001_SM_1000_NS12placeholders2_3E)
_ZN34_INTERNAL_5567d594_4_k_cu_29d524146thrust24THRUST_300001_SM_1000_NS12placeholders2_3E:
	.zero		1
	.type		_ZN34_INTERNAL_5567d594_4_k_cu_29d524144cuda3std3__45__cpo6cbeginE,@object
	.size		_ZN34_INTERNAL_5567d594_4_k_cu_29d524144cuda3std3__45__cpo6cbeginE,(_ZN34_INTERNAL_5567d594_4_k_cu_29d524144cuda3std6ranges3__45__cpo6cbeginE - _ZN34_INTERNAL_5567d594_4_k_cu_29d524144cuda3std3__45__cpo6cbeginE)
_ZN34_INTERNAL_5567d594_4_k_cu_29d524144cuda3std3__45__cpo6cbeginE:
	.zero		1
	.type		_ZN34_INTERNAL_5567d594_4_k_cu_29d524144cuda3std6ranges3__45__cpo6cbeginE,@object
	.size		_ZN34_INTERNAL_5567d594_4_k_cu_29d524144cuda3std6ranges3__45__cpo6cbeginE,(_ZN34_INTERNAL_5567d594_4_k_cu_29d524146thrust24THRUST_300001_SM_1000_NS12placeholders2_7E - _ZN34_INTERNAL_5567d594_4_k_cu_29d524144cuda3std6ranges3__45__cpo6cbeginE)
_ZN34_INTERNAL_5567d594_4_k_cu_29d524144cuda3std6ranges3__45__cpo6cbeginE:
	.zero		1
	.type		_ZN34_INTERNAL_5567d594_4_k_cu_29d524146thrust24THRUST_300001_SM_1000_NS12placeholders2_7E,@object
	.size		_ZN34_INTERNAL_5567d594_4_k_cu_29d524146thrust24THRUST_300001_SM_1000_NS12placeholders2_7E,(_ZN34_INTERNAL_5567d594_4_k_cu_29d524144cuda3std3__45__cpo7crbeginE - _ZN34_INTERNAL_5567d594_4_k_cu_29d524146thrust24THRUST_300001_SM_1000_NS12placeholders2_7E)
_ZN34_INTERNAL_5567d594_4_k_cu_29d524146thrust24THRUST_300001_SM_1000_NS12placeholders2_7E:
	.zero		1
	.type		_ZN34_INTERNAL_5567d594_4_k_cu_29d524144cuda3std3__45__cpo7crbeginE,@object
	.size		_ZN34_INTERNAL_5567d594_4_k_cu_29d524144cuda3std3__45__cpo7crbeginE,(_ZN34_INTERNAL_5567d594_4_k_cu_29d524144cuda3std6ranges3__45__cpo4nextE - _ZN34_INTERNAL_5567d594_4_k_cu_29d524144cuda3std3__45__cpo7crbeginE)
_ZN34_INTERNAL_5567d594_4_k_cu_29d524144cuda3std3__45__cpo7crbeginE:
	.zero		1
	.type		_ZN34_INTERNAL_5567d594_4_k_cu_29d524144cuda3std6ranges3__45__cpo4nextE,@object
	.size		_ZN34_INTERNAL_5567d594_4_k_cu_29d524144cuda3std6ranges3__45__cpo4nextE,(_ZN34_INTERNAL_5567d594_4_k_cu_29d524144cuda3std6ranges3__45__cpo4swapE - _ZN34_INTERNAL_5567d594_4_k_cu_29d524144cuda3std6ranges3__45__cpo4nextE)
_ZN34_INTERNAL_5567d594_4_k_cu_29d524144cuda3std6ranges3__45__cpo4nextE:
	.zero		1
	.type		_ZN34_INTERNAL_5567d594_4_k_cu_29d524144cuda3std6ranges3__45__cpo4swapE,@object
	.size		_ZN34_INTERNAL_5567d594_4_k_cu_29d524144cuda3std6ranges3__45__cpo4swapE,(_ZN34_INTERNAL_5567d594_4_k_cu_29d524146thrust24THRUST_300001_SM_1000_NS8cuda_cub10par_nosyncE - _ZN34_INTERNAL_5567d594_4_k_cu_29d524144cuda3std6ranges3__45__cpo4swapE)
_ZN34_INTERNAL_5567d594_4_k_cu_29d524144cuda3std6ranges3__45__cpo4swapE:
	.zero		1
	.type		_ZN34_INTERNAL_5567d594_4_k_cu_29d524146thrust24THRUST_300001_SM_1000_NS8cuda_cub10par_nosyncE,@object
	.size		_ZN34_INTERNAL_5567d594_4_k_cu_29d524146thrust24THRUST_300001_SM_1000_NS8cuda_cub10par_nosyncE,(_ZN34_INTERNAL_5567d594_4_k_cu_29d524146thrust24THRUST_300001_SM_1000_NS12placeholders2_9E - _ZN34_INTERNAL_5567d594_4_k_cu_29d524146thrust24THRUST_300001_SM_1000_NS8cuda_cub10par_nosyncE)
_ZN34_INTERNAL_5567d594_4_k_cu_29d524146thrust24THRUST_300001_SM_1000_NS8cuda_cub10par_nosyncE:
	.zero		1
	.type		_ZN34_INTERNAL_5567d594_4_k_cu_29d524146thrust24THRUST_300001_SM_1000_NS12placeholders2_9E,@object
	.size		_ZN34_INTERNAL_5567d594_4_k_cu_29d524146thrust24THRUST_300001_SM_1000_NS12placeholders2_9E,(_ZN34_INTERNAL_5567d594_4_k_cu_29d524144cuda3std3__436_GLOBAL__N__5567d594_4_k_cu_29d524146ignoreE - _ZN34_INTERNAL_5567d594_4_k_cu_29d524146thrust24THRUST_300001_SM_1000_NS12placeholders2_9E)
_ZN34_INTERNAL_5567d594_4_k_cu_29d524146thrust24THRUST_300001_SM_1000_NS12placeholders2_9E:
	.zero		1
	.type		_ZN34_INTERNAL_5567d594_4_k_cu_29d524144cuda3std3__436_GLOBAL__N__5567d594_4_k_cu_29d524146ignoreE,@object
	.size		_ZN34_INTERNAL_5567d594_4_k_cu_29d524144cuda3std3__436_GLOBAL__N__5567d594_4_k_cu_29d524146ignoreE,(_ZN34_INTERNAL_5567d594_4_k_cu_29d524144cuda3std6ranges3__45__cpo4dataE - _ZN34_INTERNAL_5567d594_4_k_cu_29d524144cuda3std3__436_GLOBAL__N__5567d594_4_k_cu_29d524146ignoreE)
_ZN34_INTERNAL_5567d594_4_k_cu_29d524144cuda3std3__436_GLOBAL__N__5567d594_4_k_cu_29d524146ignoreE:
	.zero		1
	.type		_ZN34_INTERNAL_5567d594_4_k_cu_29d524144cuda3std6ranges3__45__cpo4dataE,@object
	.size		_ZN34_INTERNAL_5567d594_4_k_cu_29d524144cuda3std6ranges3__45__cpo4dataE,(_ZN34_INTERNAL_5567d594_4_k_cu_29d524146thrust24THRUST_300001_SM_1000_NS12placeholders2_1E - _ZN34_INTERNAL_5567d594_4_k_cu_29d524144cuda3std6ranges3__45__cpo4dataE)
_ZN34_INTERNAL_5567d594_4_k_cu_29d524144cuda3std6ranges3__45__cpo4dataE:
	.zero		1
	.type		_ZN34_INTERNAL_5567d594_4_k_cu_29d524146thrust24THRUST_300001_SM_1000_NS12placeholders2_1E,@object
	.size		_ZN34_INTERNAL_5567d594_4_k_cu_29d524146thrust24THRUST_300001_SM_1000_NS12placeholders2_1E,(_ZN34_INTERNAL_5567d594_4_k_cu_29d524144cuda3std3__45__cpo5beginE - _ZN34_INTERNAL_5567d594_4_k_cu_29d524146thrust24THRUST_300001_SM_1000_NS12placeholders2_1E)
_ZN34_INTERNAL_5567d594_4_k_cu_29d524146thrust24THRUST_300001_SM_1000_NS12placeholders2_1E:
	.zero		1
	.type		_ZN34_INTERNAL_5567d594_4_k_cu_29d524144cuda3std3__45__cpo5beginE,@object
	.size		_ZN34_INTERNAL_5567d594_4_k_cu_29d524144cuda3std3__45__cpo5beginE,(_ZN34_INTERNAL_5567d594_4_k_cu_29d524144cuda3std6ranges3__45__cpo5beginE - _ZN34_INTERNAL_5567d594_4_k_cu_29d524144cuda3std3__45__cpo5beginE)
_ZN34_INTERNAL_5567d594_4_k_cu_29d524144cuda3std3__45__cpo5beginE:
	.zero		1
	.type		_ZN34_INTERNAL_5567d594_4_k_cu_29d524144cuda3std6ranges3__45__cpo5beginE,@object
	.size		_ZN34_INTERNAL_5567d594_4_k_cu_29d524144cuda3std6ranges3__45__cpo5beginE,(_ZN34_INTERNAL_5567d594_4_k_cu_29d524146thrust24THRUST_300001_SM_1000_NS12placeholders2_5E - _ZN34_INTERNAL_5567d594_4_k_cu_29d524144cuda3std6ranges3__45__cpo5beginE)
_ZN34_INTERNAL_5567d594_4_k_cu_29d524144cuda3std6ranges3__45__cpo5beginE:
	.zero		1
	.type		_ZN34_INTERNAL_5567d594_4_k_cu_29d524146thrust24THRUST_300001_SM_1000_NS12placeholders2_5E,@object
	.size		_ZN34_INTERNAL_5567d594_4_k_cu_29d524146thrust24THRUST_300001_SM_1000_NS12placeholders2_5E,(_ZN34_INTERNAL_5567d594_4_k_cu_29d524144cuda3std3__45__cpo6rbeginE - _ZN34_INTERNAL_5567d594_4_k_cu_29d524146thrust24THRUST_300001_SM_1000_NS12placeholders2_5E)
_ZN34_INTERNAL_5567d594_4_k_cu_29d524146thrust24THRUST_300001_SM_1000_NS12placeholders2_5E:
	.zero		1
	.type		_ZN34_INTERNAL_5567d594_4_k_cu_29d524144cuda3std3__45__cpo6rbeginE,@object
	.size		_ZN34_INTERNAL_5567d594_4_k_cu_29d524144cuda3std3__45__cpo6rbeginE,(_ZN34_INTERNAL_5567d594_4_k_cu_29d524144cuda3std6ranges3__45__cpo7advanceE - _ZN34_INTERNAL_5567d594_4_k_cu_29d524144cuda3std3__45__cpo6rbeginE)
_ZN34_INTERNAL_5567d594_4_k_cu_29d524144cuda3std3__45__cpo6rbeginE:
	.zero		1
	.type		_ZN34_INTERNAL_5567d594_4_k_cu_29d524144cuda3std6ranges3__45__cpo7advanceE,@object
	.size		_ZN34_INTERNAL_5567d594_4_k_cu_29d524144cuda3std6ranges3__45__cpo7advanceE,(_ZN34_INTERNAL_5567d594_4_k_cu_29d524144cuda3std3__47nulloptE - _ZN34_INTERNAL_5567d594_4_k_cu_29d524144cuda3std6ranges3__45__cpo7advanceE)
_ZN34_INTERNAL_5567d594_4_k_cu_29d524144cuda3std6ranges3__45__cpo7advanceE:
	.zero		1
	.type		_ZN34_INTERNAL_5567d594_4_k_cu_29d524144cuda3std3__47nulloptE,@object
	.size		_ZN34_INTERNAL_5567d594_4_k_cu_29d524144cuda3std3__47nulloptE,(_ZN34_INTERNAL_5567d594_4_k_cu_29d524144cuda3std6ranges3__45__cpo8distanceE - _ZN34_INTERNAL_5567d594_4_k_cu_29d524144cuda3std3__47nulloptE)
_ZN34_INTERNAL_5567d594_4_k_cu_29d524144cuda3std3__47nulloptE:
	.zero		1
	.type		_ZN34_INTERNAL_5567d594_4_k_cu_29d524144cuda3std6ranges3__45__cpo8distanceE,@object
	.size		_ZN34_INTERNAL_5567d594_4_k_cu_29d524144cuda3std6ranges3__45__cpo8distanceE,(_ZN34_INTERNAL_5567d594_4_k_cu_29d524146thrust24THRUST_300001_SM_1000_NS12placeholders3_10E - _ZN34_INTERNAL_5567d594_4_k_cu_29d524144cuda3std6ranges3__45__cpo8distanceE)
_ZN34_INTERNAL_5567d594_4_k_cu_29d524144cuda3std6ranges3__45__cpo8distanceE:
	.zero		1
	.type		_ZN34_INTERNAL_5567d594_4_k_cu_29d524146thrust24THRUST_300001_SM_1000_NS12placeholders3_10E,@object
	.size		_ZN34_INTERNAL_5567d594_4_k_cu_29d524146thrust24THRUST_300001_SM_1000_NS12placeholders3_10E,(_ZN34_INTERNAL_5567d594_4_k_cu_29d524144cuda3std3__419piecewise_constructE - _ZN34_INTERNAL_5567d594_4_k_cu_29d524146thrust24THRUST_300001_SM_1000_NS12placeholders3_10E)
_ZN34_INTERNAL_5567d594_4_k_cu_29d524146thrust24THRUST_300001_SM_1000_NS12placeholders3_10E:
	.zero		1
	.type		_ZN34_INTERNAL_5567d594_4_k_cu_29d524144cuda3std3__419piecewise_constructE,@object
	.size		_ZN34_INTERNAL_5567d594_4_k_cu_29d524144cuda3std3__419piecewise_constructE,(_ZN34_INTERNAL_5567d594_4_k_cu_29d524144cuda3std6ranges3__45__cpo5cdataE - _ZN34_INTERNAL_5567d594_4_k_cu_29d524144cuda3std3__419piecewise_constructE)
_ZN34_INTERNAL_5567d594_4_k_cu_29d524144cuda3std3__419piecewise_constructE:
	.zero		1
	.type		_ZN34_INTERNAL_5567d594_4_k_cu_29d524144cuda3std6ranges3__45__cpo5cdataE,@object
	.size		_ZN34_INTERNAL_5567d594_4_k_cu_29d524144cuda3std6ranges3__45__cpo5cdataE,(_ZN34_INTERNAL_5567d594_4_k_cu_29d524146thrust24THRUST_300001_SM_1000_NS12placeholders2_2E - _ZN34_INTERNAL_5567d594_4_k_cu_29d524144cuda3std6ranges3__45__cpo5cdataE)
_ZN34_INTERNAL_5567d594_4_k_cu_29d524144cuda3std6ranges3__45__cpo5cdataE:
	.zero		1
	.type		_ZN34_INTERNAL_5567d594_4_k_cu_29d524146thrust24THRUST_300001_SM_1000_NS12placeholders2_2E,@object
	.size		_ZN34_INTERNAL_5567d594_4_k_cu_29d524146thrust24THRUST_300001_SM_1000_NS12placeholders2_2E,(_ZN34_INTERNAL_5567d594_4_k_cu_29d524144cuda3std3__45__cpo3endE - _ZN34_INTERNAL_5567d594_4_k_cu_29d524146thrust24THRUST_300001_SM_1000_NS12placeholders2_2E)
_ZN34_INTERNAL_5567d594_4_k_cu_29d524146thrust24THRUST_300001_SM_1000_NS12placeholders2_2E:
	.zero		1
	.type		_ZN34_INTERNAL_5567d594_4_k_cu_29d524144cuda3std3__45__cpo3endE,@object
	.size		_ZN34_INTERNAL_5567d594_4_k_cu_29d524144cuda3std3__45__cpo3endE,(_ZN34_INTERNAL_5567d594_4_k_cu_29d524144cuda3std6ranges3__45__cpo3endE - _ZN34_INTERNAL_5567d594_4_k_cu_29d524144cuda3std3__45__cpo3endE)
_ZN34_INTERNAL_5567d594_4_k_cu_29d524144cuda3std3__45__cpo3endE:
	.zero		1
	.type		_ZN34_INTERNAL_5567d594_4_k_cu_29d524144cuda3std6ranges3__45__cpo3endE,@object
	.size		_ZN34_INTERNAL_5567d594_4_k_cu_29d524144cuda3std6ranges3__45__cpo3endE,(_ZN34_INTERNAL_5567d594_4_k_cu_29d524146thrust24THRUST_300001_SM_1000_NS12placeholders2_6E - _ZN34_INTERNAL_5567d594_4_k_cu_29d524144cuda3std6ranges3__45__cpo3endE)
_ZN34_INTERNAL_5567d594_4_k_cu_29d524144cuda3std6ranges3__45__cpo3endE:
	.zero		1
	.type		_ZN34_INTERNAL_5567d594_4_k_cu_29d524146thrust24THRUST_300001_SM_1000_NS12placeholders2_6E,@object
	.size		_ZN34_INTERNAL_5567d594_4_k_cu_29d524146thrust24THRUST_300001_SM_1000_NS12placeholders2_6E,(_ZN34_INTERNAL_5567d594_4_k_cu_29d524144cuda3std3__45__cpo4rendE - _ZN34_INTERNAL_5567d594_4_k_cu_29d524146thrust24THRUST_300001_SM_1000_NS12placeholders2_6E)
_ZN34_INTERNAL_5567d594_4_k_cu_29d524146thrust24THRUST_300001_SM_1000_NS12placeholders2_6E:
	.zero		1
	.type		_ZN34_INTERNAL_5567d594_4_k_cu_29d524144cuda3std3__45__cpo4rendE,@object
	.size		_ZN34_INTERNAL_5567d594_4_k_cu_29d524144cuda3std3__45__cpo4rendE,(_ZN34_INTERNAL_5567d594_4_k_cu_29d524144cuda3std6ranges3__45__cpo9iter_swapE - _ZN34_INTERNAL_5567d594_4_k_cu_29d524144cuda3std3__45__cpo4rendE)
_ZN34_INTERNAL_5567d594_4_k_cu_29d524144cuda3std3__45__cpo4rendE:
	.zero		1
	.type		_ZN34_INTERNAL_5567d594_4_k_cu_29d524144cuda3std6ranges3__45__cpo9iter_swapE,@object
	.size		_ZN34_INTERNAL_5567d594_4_k_cu_29d524144cuda3std6ranges3__45__cpo9iter_swapE,(_ZN34_INTERNAL_5567d594_4_k_cu_29d524144cuda3std3__48unexpectE - _ZN34_INTERNAL_5567d594_4_k_cu_29d524144cuda3std6ranges3__45__cpo9iter_swapE)
_ZN34_INTERNAL_5567d594_4_k_cu_29d524144cuda3std6ranges3__45__cpo9iter_swapE:
	.zero		1
	.type		_ZN34_INTERNAL_5567d594_4_k_cu_29d524144cuda3std3__48unexpectE,@object
	.size		_ZN34_INTERNAL_5567d594_4_k_cu_29d524144cuda3std3__48unexpectE,(_ZN34_INTERNAL_5567d594_4_k_cu_29d524146thrust24THRUST_300001_SM_1000_NS8cuda_cub3parE - _ZN34_INTERNAL_5567d594_4_k_cu_29d524144cuda3std3__48unexpectE)
_ZN34_INTERNAL_5567d594_4_k_cu_29d524144cuda3std3__48unexpectE:
	.zero		1
	.type		_ZN34_INTERNAL_5567d594_4_k_cu_29d524146thrust24THRUST_300001_SM_1000_NS8cuda_cub3parE,@object
	.size		_ZN34_INTERNAL_5567d594_4_k_cu_29d524146thrust24THRUST_300001_SM_1000_NS8cuda_cub3parE,(_ZN34_INTERNAL_5567d594_4_k_cu_29d524146thrust24THRUST_300001_SM_1000_NS12placeholders2_4E - _ZN34_INTERNAL_5567d594_4_k_cu_29d524146thrust24THRUST_300001_SM_1000_NS8cuda_cub3parE)
_ZN34_INTERNAL_5567d594_4_k_cu_29d524146thrust24THRUST_300001_SM_1000_NS8cuda_cub3parE:
	.zero		1
	.type		_ZN34_INTERNAL_5567d594_4_k_cu_29d524146thrust24THRUST_300001_SM_1000_NS12placeholders2_4E,@object
	.size		_ZN34_INTERNAL_5567d594_4_k_cu_29d524146thrust24THRUST_300001_SM_1000_NS12placeholders2_4E,(_ZN34_INTERNAL_5567d594_4_k_cu_29d524144cuda3std3__45__cpo4cendE - _ZN34_INTERNAL_5567d594_4_k_cu_29d524146thrust24THRUST_300001_SM_1000_NS12placeholders2_4E)
_ZN34_INTERNAL_5567d594_4_k_cu_29d524146thrust24THRUST_300001_SM_1000_NS12placeholders2_4E:
	.zero		1
	.type		_ZN34_INTERNAL_5567d594_4_k_cu_29d524144cuda3std3__45__cpo4cendE,@object
	.size		_ZN34_INTERNAL_5567d594_4_k_cu_29d524144cuda3std3__45__cpo4cendE,(_ZN34_INTERNAL_5567d594_4_k_cu_29d524144cuda3std6ranges3__45__cpo4cendE - _ZN34_INTERNAL_5567d594_4_k_cu_29d524144cuda3std3__45__cpo4cendE)
_ZN34_INTERNAL_5567d594_4_k_cu_29d524144cuda3std3__45__cpo4cendE:
	.zero		1
	.type		_ZN34_INTERNAL_5567d594_4_k_cu_29d524144cuda3std6ranges3__45__cpo4cendE,@object
	.size		_ZN34_INTERNAL_5567d594_4_k_cu_29d524144cuda3std6ranges3__45__cpo4cendE,(_ZN34_INTERNAL_5567d594_4_k_cu_29d524144cuda3std3__420unreachable_sentinelE - _ZN34_INTERNAL_5567d594_4_k_cu_29d524144cuda3std6ranges3__45__cpo4cendE)
_ZN34_INTERNAL_5567d594_4_k_cu_29d524144cuda3std6ranges3__45__cpo4cendE:
	.zero		1
	.type		_ZN34_INTERNAL_5567d594_4_k_cu_29d524144cuda3std3__420unreachable_sentinelE,@object
	.size		_ZN34_INTERNAL_5567d594_4_k_cu_29d524144cuda3std3__420unreachable_sentinelE,(_ZN34_INTERNAL_5567d594_4_k_cu_29d524144cuda3std6ranges3__45__cpo5ssizeE - _ZN34_INTERNAL_5567d594_4_k_cu_29d524144cuda3std3__420unreachable_sentinelE)
_ZN34_INTERNAL_5567d594_4_k_cu_29d524144cuda3std3__420unreachable_sentinelE:
	.zero		1
	.type		_ZN34_INTERNAL_5567d594_4_k_cu_29d524144cuda3std6ranges3__45__cpo5ssizeE,@object
	.size		_ZN34_INTERNAL_5567d594_4_k_cu_29d524144cuda3std6ranges3__45__cpo5ssizeE,(_ZN34_INTERNAL_5567d594_4_k_cu_29d524146thrust24THRUST_300001_SM_1000_NS12placeholders2_8E - _ZN34_INTERNAL_5567d594_4_k_cu_29d524144cuda3std6ranges3__45__cpo5ssizeE)
_ZN34_INTERNAL_5567d594_4_k_cu_29d524144cuda3std6ranges3__45__cpo5ssizeE:
	.zero		1
	.type		_ZN34_INTERNAL_5567d594_4_k_cu_29d524146thrust24THRUST_300001_SM_1000_NS12placeholders2_8E,@object
	.size		_ZN34_INTERNAL_5567d594_4_k_cu_29d524146thrust24THRUST_300001_SM_1000_NS12placeholders2_8E,(_ZN34_INTERNAL_5567d594_4_k_cu_29d524144cuda3std3__45__cpo5crendE - _ZN34_INTERNAL_5567d594_4_k_cu_29d524146thrust24THRUST_300001_SM_1000_NS12placeholders2_8E)
_ZN34_INTERNAL_5567d594_4_k_cu_29d524146thrust24THRUST_300001_SM_1000_NS12placeholders2_8E:
	.zero		1
	.type		_ZN34_INTERNAL_5567d594_4_k_cu_29d524144cuda3std3__45__cpo5crendE,@object
	.size		_ZN34_INTERNAL_5567d594_4_k_cu_29d524144cuda3std3__45__cpo5crendE,(_ZN34_INTERNAL_5567d594_4_k_cu_29d524144cuda3std6ranges3__45__cpo4prevE - _ZN34_INTERNAL_5567d594_4_k_cu_29d524144cuda3std3__45__cpo5crendE)
_ZN34_INTERNAL_5567d594_4_k_cu_29d524144cuda3std3__45__cpo5crendE:
	.zero		1
	.type		_ZN34_INTERNAL_5567d594_4_k_cu_29d524144cuda3std6ranges3__45__cpo4prevE,@object
	.size		_ZN34_INTERNAL_5567d594_4_k_cu_29d524144cuda3std6ranges3__45__cpo4prevE,(_ZN34_INTERNAL_5567d594_4_k_cu_29d524144cuda3std6ranges3__45__cpo9iter_moveE - _ZN34_INTERNAL_5567d594_4_k_cu_29d524144cuda3std6ranges3__45__cpo4prevE)
_ZN34_INTERNAL_5567d594_4_k_cu_29d524144cuda3std6ranges3__45__cpo4prevE:
	.zero		1
	.type		_ZN34_INTERNAL_5567d594_4_k_cu_29d524144cuda3std6ranges3__45__cpo9iter_moveE,@object
	.size		_ZN34_INTERNAL_5567d594_4_k_cu_29d524144cuda3std6ranges3__45__cpo9iter_moveE,(_ZN34_INTERNAL_5567d594_4_k_cu_29d524146thrust24THRUST_300001_SM_1000_NS6system6detail10sequential3seqE - _ZN34_INTERNAL_5567d594_4_k_cu_29d524144cuda3std6ranges3__45__cpo9iter_moveE)
_ZN34_INTERNAL_5567d594_4_k_cu_29d524144cuda3std6ranges3__45__cpo9iter_moveE:
	.zero		1
	.type		_ZN34_INTERNAL_5567d594_4_k_cu_29d524146thrust24THRUST_300001_SM_1000_NS6system6detail10sequential3seqE,@object
	.size		_ZN34_INTERNAL_5567d594_4_k_cu_29d524146thrust24THRUST_300001_SM_1000_NS6system6detail10sequential3seqE,(.L_31 - _ZN34_INTERNAL_5567d594_4_k_cu_29d524146thrust24THRUST_300001_SM_1000_NS6system6detail10sequential3seqE)
_ZN34_INTERNAL_5567d594_4_k_cu_29d524146thrust24THRUST_300001_SM_1000_NS6system6detail10sequential3seqE:
	.zero		1
.L_31:


//--------------------- .nv.shared._ZN3cub18CUB_300001_SM_10006detail6reduce18DeviceReduceKernelINS2_10policy_hubIiyN4cuda3std3__44plusIiEEE10Policy1000EN6thrust24THRUST_300001_SM_1000_NS10device_ptrIhEEyS9_iNS7_10__identityEEEvT0_PT3_T1_NS0_13GridEvenShareISK_EET2_T4_ --------------------------
	.section	.nv.shared._ZN3cub18CUB_300001_SM_10006detail6reduce18DeviceReduceKernelINS2_10policy_hubIiyN4cuda3std3__44plusIiEEE10Policy1000EN6thrust24THRUST_300001_SM_1000_NS10device_ptrIhEEyS9_iNS7_10__identityEEEvT0_PT3_T1_NS0_13GridEvenShareISK_EET2_T4_,"aw",@nobits
	.sectionflags	@""
	.align	4
.nv.shared._ZN3cub18CUB_300001_SM_10006detail6reduce18DeviceReduceKernelINS2_10policy_hubIiyN4cuda3std3__44plusIiEEE10Policy1000EN6thrust24THRUST_300001_SM_1000_NS10device_ptrIhEEyS9_iNS7_10__identityEEEvT0_PT3_T1_NS0_13GridEvenShareISK_EET2_T4_:
	.zero		1068


//--------------------- .nv.shared._ZN3cub18CUB_300001_SM_10006detail6reduce28DeviceReduceSingleTileKernelINS2_10policy_hubIiyN4cuda3std3__44plusIiEEE10Policy1000EN6thrust24THRUST_300001_SM_1000_NS10device_ptrIhEEPiyS9_iiNS7_10__identityEEEvT0_T1_T2_T3_T4_T6_ --------------------------
	.section	.nv.shared._ZN3cub18CUB_300001_SM_10006detail6reduce28DeviceReduceSingleTileKernelINS2_10policy_hubIiyN4cuda3std3__44plusIiEEE10Policy1000EN6thrust24THRUST_300001_SM_1000_NS10device_ptrIhEEPiyS9_iiNS7_10__identityEEEvT0_T1_T2_T3_T4_T6_,"aw",@nobits
	.sectionflags	@""
	.align	4
.nv.shared._ZN3cub18CUB_300001_SM_10006detail6reduce28DeviceReduceSingleTileKernelINS2_10policy_hubIiyN4cuda3std3__44plusIiEEE10Policy1000EN6thrust24THRUST_300001_SM_1000_NS10device_ptrIhEEPiyS9_iiNS7_10__identityEEEvT0_T1_T2_T3_T4_T6_:
	.zero		1068


//--------------------- .nv.shared._ZN3cub18CUB_300001_SM_10006detail6reduce28DeviceReduceSingleTileKernelINS2_10policy_hubIijN4cuda3std3__44plusIiEEE10Policy1000EPiSC_iS9_iiNS7_10__identityEEEvT0_T1_T2_T3_T4_T6_ --------------------------
	.section	.nv.shared._ZN3cub18CUB_300001_SM_10006detail6reduce28DeviceReduceSingleTileKernelINS2_10policy_hubIijN4cuda3std3__44plusIiEEE10Policy1000EPiSC_iS9_iiNS7_10__identityEEEvT0_T1_T2_T3_T4_T6_,"aw",@nobits
	.sectionflags	@""
	.align	4
.nv.shared._ZN3cub18CUB_300001_SM_10006detail6reduce28DeviceReduceSingleTileKernelINS2_10policy_hubIijN4cuda3std3__44plusIiEEE10Policy1000EPiSC_iS9_iiNS7_10__identityEEEvT0_T1_T2_T3_T4_T6_:
	.zero		1068


//--------------------- .nv.shared._ZN3cub18CUB_300001_SM_10006detail6reduce18DeviceReduceKernelINS2_10policy_hubIijN4cuda3std3__44plusIiEEE10Policy1000EN6thrust24THRUST_300001_SM_1000_NS10device_ptrIhEEjS9_iNS7_10__identityEEEvT0_PT3_T1_NS0_13GridEvenShareISK_EET2_T4_ --------------------------
	.section	.nv.shared._ZN3cub18CUB_300001_SM_10006detail6reduce18DeviceReduceKernelINS2_10policy_hubIijN4cuda3std3__44plusIiEEE10Policy1000EN6thrust24THRUST_300001_SM_1000_NS10device_ptrIhEEjS9_iNS7_10__identityEEEvT0_PT3_T1_NS0_13GridEvenShareISK_EET2_T4_,"aw",@nobits
	.sectionflags	@""
	.align	4
.nv.shared._ZN3cub18CUB_300001_SM_10006detail6reduce18DeviceReduceKernelINS2_10policy_hubIijN4cuda3std3__44plusIiEEE10Policy1000EN6thrust24THRUST_300001_SM_1000_NS10device_ptrIhEEjS9_iNS7_10__identityEEEvT0_PT3_T1_NS0_13GridEvenShareISK_EET2_T4_:
	.zero		1068


//--------------------- .nv.shared._ZN3cub18CUB_300001_SM_10006detail6reduce28DeviceReduceSingleTileKernelINS2_10policy_hubIijN4cuda3std3__44plusIiEEE10Policy1000EN6thrust24THRUST_300001_SM_1000_NS10device_ptrIhEEPijS9_iiNS7_10__identityEEEvT0_T1_T2_T3_T4_T6_ --------------------------
	.section	.nv.shared._ZN3cub18CUB_300001_SM_10006detail6reduce28DeviceReduceSingleTileKernelINS2_10policy_hubIijN4cuda3std3__44plusIiEEE10Policy1000EN6thrust24THRUST_300001_SM_1000_NS10device_ptrIhEEPijS9_iiNS7_10__identityEEEvT0_T1_T2_T3_T4_T6_,"aw",@nobits
	.sectionflags	@""
	.align	4
.nv.shared._ZN3cub18CUB_300001_SM_10006detail6reduce28DeviceReduceSingleTileKernelINS2_10policy_hubIijN4cuda3std3__44plusIiEEE10Policy1000EN6thrust24THRUST_300001_SM_1000_NS10device_ptrIhEEPijS9_iiNS7_10__identityEEEvT0_T1_T2_T3_T4_T6_:
	.zero		1068


//--------------------- .nv.constant0._ZN3cub18CUB_300001_SM_10006detail6reduce28DeviceReduceSingleTileKernelINS2_10policy_hubIiyN4cuda3std3__44plusIiEEE10Policy1000EPiSC_iS9_iiNS7_10__identityEEEvT0_T1_T2_T3_T4_T6_ --------------------------
	.section	.nv.constant0._ZN3cub18CUB_300001_SM_10006detail6reduce28DeviceReduceSingleTileKernelINS2_10policy_hubIiyN4cuda3std3__44plusIiEEE10Policy1000EPiSC_iS9_iiNS7_10__identityEEEvT0_T1_T2_T3_T4_T6_,"a",@progbits
	.sectionflags	@""
	.align	4
.nv.constant0._ZN3cub18CUB_300001_SM_10006detail6reduce28DeviceReduceSingleTileKernelINS2_10policy_hubIiyN4cuda3std3__44plusIiEEE10Policy1000EPiSC_iS9_iiNS7_10__identityEEEvT0_T1_T2_T3_T4_T6_:
	.zero		925


//--------------------- .nv.constant0._ZN3cub18CUB_300001_SM_10006detail6reduce18DeviceReduceKernelINS2_10policy_hubIiyN4cuda3std3__44plusIiEEE10Policy1000EN6thrust24THRUST_300001_SM_1000_NS10device_ptrIhEEyS9_iNS7_10__identityEEEvT0_PT3_T1_NS0_13GridEvenShareISK_EET2_T4_ --------------------------
	.section	.nv.constant0._ZN3cub18CUB_300001_SM_10006detail6reduce18DeviceReduceKernelINS2_10policy_hubIiyN4cuda3std3__44plusIiEEE10Policy1000EN6thrust24THRUST_300001_SM_1000_NS10device_ptrIhEEyS9_iNS7_10__identityEEEvT0_PT3_T1_NS0_13GridEvenShareISK_EET2_T4_,"a",@progbits
	.sectionflags	@""
	.align	4
.nv.constant0._ZN3cub18CUB_300001_SM_10006detail6reduce18DeviceReduceKernelINS2_10policy_hubIiyN4cuda3std3__44plusIiEEE10Policy1000EN6thrust24THRUST_300001_SM_1000_NS10device_ptrIhEEyS9_iNS7_10__identityEEEvT0_PT3_T1_NS0_13GridEvenShareISK_EET2_T4_:
	.zero		994


//--------------------- .nv.constant0._ZN3cub18CUB_300001_SM_10006detail6reduce28DeviceReduceSingleTileKernelINS2_10policy_hubIiyN4cuda3std3__44plusIiEEE10Policy1000EN6thrust24THRUST_300001_SM_1000_NS10device_ptrIhEEPiyS9_iiNS7_10__identityEEEvT0_T1_T2_T3_T4_T6_ --------------------------
	.section	.nv.constant0._ZN3cub18CUB_300001_SM_10006detail6reduce28DeviceReduceSingleTileKernelINS2_10policy_hubIiyN4cuda3std3__44plusIiEEE10Policy1000EN6thrust24THRUST_300001_SM_1000_NS10device_ptrIhEEPiyS9_iiNS7_10__identityEEEvT0_T1_T2_T3_T4_T6_,"a",@progbits
	.sectionflags	@""
	.align	4
.nv.constant0._ZN3cub18CUB_300001_SM_10006detail6reduce28DeviceReduceSingleTileKernelINS2_10policy_hubIiyN4cuda3std3__44plusIiEEE10Policy1000EN6thrust24THRUST_300001_SM_1000_NS10device_ptrIhEEPiyS9_iiNS7_10__identityEEEvT0_T1_T2_T3_T4_T6_:
	.zero		929


//--------------------- .nv.constant0._ZN3cub18CUB_300001_SM_10006detail6reduce28DeviceReduceSingleTileKernelINS2_10policy_hubIijN4cuda3std3__44plusIiEEE10Policy1000EPiSC_iS9_iiNS7_10__identityEEEvT0_T1_T2_T3_T4_T6_ --------------------------
	.section	.nv.constant0._ZN3cub18CUB_300001_SM_10006detail6reduce28DeviceReduceSingleTileKernelINS2_10policy_hubIijN4cuda3std3__44plusIiEEE10Policy1000EPiSC_iS9_iiNS7_10__identityEEEvT0_T1_T2_T3_T4_T6_,"a",@progbits
	.sectionflags	@""
	.align	4
.nv.constant0._ZN3cub18CUB_300001_SM_10006detail6reduce28DeviceReduceSingleTileKernelINS2_10policy_hubIijN4cuda3std3__44plusIiEEE10Policy1000EPiSC_iS9_iiNS7_10__identityEEEvT0_T1_T2_T3_T4_T6_:
	.zero		925


//--------------------- .nv.constant0._ZN3cub18CUB_300001_SM_10006detail6reduce18DeviceReduceKernelINS2_10policy_hubIijN4cuda3std3__44plusIiEEE10Policy1000EN6thrust24THRUST_300001_SM_1000_NS10device_ptrIhEEjS9_iNS7_10__identityEEEvT0_PT3_T1_NS0_13GridEvenShareISK_EET2_T4_ --------------------------
	.section	.nv.constant0._ZN3cub18CUB_300001_SM_10006detail6reduce18DeviceReduceKernelINS2_10policy_hubIijN4cuda3std3__44plusIiEEE10Policy1000EN6thrust24THRUST_300001_SM_1000_NS10device_ptrIhEEjS9_iNS7_10__identityEEEvT0_PT3_T1_NS0_13GridEvenShareISK_EET2_T4_,"a",@progbits
	.sectionflags	@""
	.align	4
.nv.constant0._ZN3cub18CUB_300001_SM_10006detail6reduce18DeviceReduceKernelINS2_10policy_hubIijN4cuda3std3__44plusIiEEE10Policy1000EN6thrust24THRUST_300001_SM_1000_NS10device_ptrIhEEjS9_iNS7_10__identityEEEvT0_PT3_T1_NS0_13GridEvenShareISK_EET2_T4_:
	.zero		958


//--------------------- .nv.constant0._ZN3cub18CUB_300001_SM_10006detail6reduce28DeviceReduceSingleTileKernelINS2_10policy_hubIijN4cuda3std3__44plusIiEEE10Policy1000EN6thrust24THRUST_300001_SM_1000_NS10device_ptrIhEEPijS9_iiNS7_10__identityEEEvT0_T1_T2_T3_T4_T6_ --------------------------
	.section	.nv.constant0._ZN3cub18CUB_300001_SM_10006detail6reduce28DeviceReduceSingleTileKernelINS2_10policy_hubIijN4cuda3std3__44plusIiEEE10Policy1000EN6thrust24THRUST_300001_SM_1000_NS10device_ptrIhEEPijS9_iiNS7_10__identityEEEvT0_T1_T2_T3_T4_T6_,"a",@progbits
	.sectionflags	@""
	.align	4
.nv.constant0._ZN3cub18CUB_300001_SM_10006detail6reduce28DeviceReduceSingleTileKernelINS2_10policy_hubIijN4cuda3std3__44plusIiEEE10Policy1000EN6thrust24THRUST_300001_SM_1000_NS10device_ptrIhEEPijS9_iiNS7_10__identityEEEvT0_T1_T2_T3_T4_T6_:
	.zero		925


//--------------------- .nv.constant0._ZN3cub18CUB_300001_SM_10006detail11EmptyKernelIvEEvv --------------------------
	.section	.nv.constant0._ZN3cub18CUB_300001_SM_10006detail11EmptyKernelIvEEvv,"a",@progbits
	.sectionflags	@""
	.align	4
.nv.constant0._ZN3cub18CUB_300001_SM_10006detail11EmptyKernelIvEEvv:
	.zero		896


//--------------------- .nv.constant0._Z9my_kernelPhS_S_S_ --------------------------
	.section	.nv.constant0._Z9my_kernelPhS_S_S_,"a",@progbits
	.sectionflags	@""
	.align	4
.nv.constant0._Z9my_kernelPhS_S_S_:
	.zero		928


//--------------------- SYMBOLS --------------------------

	.type		.nv.reservedSmem.offset0,@object
	.size		.nv.reservedSmem.offset0,0x4
	.type		.nv.reservedSmem.cap,@object
	.size		.nv.reservedSmem.cap,0x4
	.type		vprintf,@function
